def matmul_kernel(
    a_ptr,
    b_ptr,
    c_ptr,
    M,
    N,
    K,
    stride_am,
    stride_ak,
    stride_bk,
    stride_bn,
    stride_cm,
    stride_cn,
    BLOCK_M: tl.constexpr,
    BLOCK_N: tl.constexpr,
    BLOCK_K: tl.constexpr,
    GROUP_M: tl.constexpr,
):
    pid = tl.program_id(axis=0)
    num_pid_m = tl.cdiv(M, BLOCK_M)
    num_pid_n = tl.cdiv(N, BLOCK_N)
    num_pid_in_group = GROUP_M * num_pid_n
    group_id = pid // num_pid_in_group
    first_pid_m = group_id * GROUP_M
    group_size_m = min(num_pid_m - first_pid_m, GROUP_M)
    pid_m = first_pid_m + ((pid % num_pid_in_group) % group_size_m)
    pid_n = (pid % num_pid_in_group) // group_size_m

    offs_am = (pid_m * BLOCK_M + tl.arange(0, BLOCK_M)) % M
    offs_bn = (pid_n * BLOCK_N + tl.arange(0, BLOCK_N)) % N
    offs_k = tl.arange(0, BLOCK_K)
    a_ptrs = a_ptr + offs_am[:, None] * stride_am + offs_k[None, :] * stride_ak
    b_ptrs = b_ptr + offs_k[:, None] * stride_bk + offs_bn[None, :] * stride_bn

    acc = tl.zeros((BLOCK_M, BLOCK_N), dtype=tl.float32)
    for kk in range(0, tl.cdiv(K, BLOCK_K)):
        a = tl.load(a_ptrs, mask=offs_k[None, :] < K - kk * BLOCK_K, other=0.0)
        b = tl.load(b_ptrs, mask=offs_k[:, None] < K - kk * BLOCK_K, other=0.0)
        acc = tl.dot(a, b, acc)
        a_ptrs += BLOCK_K * stride_ak
        b_ptrs += BLOCK_K * stride_bk

    c = acc.to(c_ptr.dtype.element_ty)
    offs_cm = pid_m * BLOCK_M + tl.arange(0, BLOCK_M)
    offs_cn = pid_n * BLOCK_N + tl.arange(0, BLOCK_N)
    c_ptrs = c_ptr + offs_cm[:, None] * stride_cm + offs_cn[None, :] * stride_cn
    mask = (offs_cm[:, None] < M) & (offs_cn[None, :] < N)
    tl.store(c_ptrs, c, mask=mask)

# config = {"BLOCK_K": 64, "BLOCK_M": 256, "BLOCK_N": 512, "GROUP_M": 8, "arch": "sm_90", "dtype": "fp32", "num_ctas": 1, "num_stages": 3, "num_warps": 8}
# arch = sm_90


// ===== COMPILED SASS (sm_90a) =====

	.target	sm_90a

	.elftype	@"ET_EXEC"


//--------------------- .note.nv.tkinfo           --------------------------
	.section	.note.nv.tkinfo,"",@"SHT_NOTE"
	.sectionflags	@"SHF_NOTE_NV_TKINFO"
	.tkinfo
        /*0018*/ 	.word	0x00000002
        /*0030*/ 	.string	""
        /*0030*/ 	.string	"ptxas"
        /*0030*/ 	.string	"Cuda compilation tools, release 13.0, V13.0.88"
        /*0030*/ 	.string	"Build cuda_13.0.r13.0/compiler.36424714_0"
        /*0030*/ 	.string	"-v  -suppress-debug-info  -lineinfo  -arch sm_90a "



//--------------------- .note.nv.cuinfo           --------------------------
	.section	.note.nv.cuinfo,"",@"SHT_NOTE"
	.sectionflags	@"SHF_NOTE_NV_CUINFO"
        /*0018*/ 	.short	0x0002
        /*001a*/ 	.short	0x005a
        /*001c*/ 	.short	0x0082
	.zero		2


//--------------------- .nv.info                  --------------------------
	.section	.nv.info,"",@"SHT_CUDA_INFO"
	.align	4


	//----- nvinfo : EIATTR_REGCOUNT
	.align		4
        /*0000*/ 	.byte	0x04, 0x2f
        /*0002*/ 	.short	(.L_1 - .L_0)
	.align		4
.L_0:
        /*0004*/ 	.word	index@(matmul_kernel)
        /*0008*/ 	.word	0x000000ff


	//----- nvinfo : EIATTR_FRAME_SIZE
	.align		4
.L_1:
        /*000c*/ 	.byte	0x04, 0x11
        /*000e*/ 	.short	(.L_3 - .L_2)
	.align		4
.L_2:
        /*0010*/ 	.word	index@(matmul_kernel)
        /*0014*/ 	.word	0x00001c68


	//----- nvinfo : EIATTR_MIN_STACK_SIZE
	.align		4
.L_3:
        /*0018*/ 	.byte	0x04, 0x12
        /*001a*/ 	.short	(.L_5 - .L_4)
	.align		4
.L_4:
        /*001c*/ 	.word	index@(matmul_kernel)
        /*0020*/ 	.word	0x00001c68
.L_5:


//--------------------- .nv.compat                --------------------------
	.section	.nv.compat,"",@"SHT_CUDA_COMPAT_INFO"
	.align	4
        /*0000*/ 	.byte	0x02, 0x09, 0x01, 0x00, 0x02, 0x02, 0x04, 0x00, 0x02, 0x05, 0x05, 0x00, 0x03, 0x07, 0x01, 0x01
        /*0010*/ 	.byte	0x02, 0x03, 0x00, 0x00, 0x02, 0x06, 0x01, 0x00, 0x04, 0x0b, 0x08, 0x00, 0x00, 0x00, 0x00, 0x00
        /*0020*/ 	.byte	0x00, 0x00, 0x00, 0x00


//--------------------- .nv.info.matmul_kernel    --------------------------
	.section	.nv.info.matmul_kernel,"",@"SHT_CUDA_INFO"
	.sectionflags	@""
	.align	4


	//----- nvinfo : EIATTR_CUDA_API_VERSION
	.align		4
        /*0000*/ 	.byte	0x04, 0x37
        /*0002*/ 	.short	(.L_7 - .L_6)
.L_6:
        /*0004*/ 	.word	0x00000082


	//----- nvinfo : EIATTR_KPARAM_INFO
	.align		4
.L_7:
        /*0008*/ 	.byte	0x04, 0x17
        /*000a*/ 	.short	(.L_9 - .L_8)
.L_8:
        /*000c*/ 	.word	0x00000000
        /*0010*/ 	.short	0x000d
        /*0012*/ 	.short	0x0048
        /*0014*/ 	.byte	0x00, 0xf4, 0x21, 0x00


	//----- nvinfo : EIATTR_KPARAM_INFO
	.align		4
.L_9:
        /*0018*/ 	.byte	0x04, 0x17
        /*001a*/ 	.short	(.L_11 - .L_10)
.L_10:
        /*001c*/ 	.word	0x00000000
        /*0020*/ 	.short	0x000c
        /*0022*/ 	.short	0x0040
        /*0024*/ 	.byte	0x00, 0xf4, 0x21, 0x00


	//----- nvinfo : EIATTR_KPARAM_INFO
	.align		4
.L_11:
        /*0028*/ 	.byte	0x04, 0x17
        /*002a*/ 	.short	(.L_13 - .L_12)
.L_12:
        /*002c*/ 	.word	0x00000000
        /*0030*/ 	.short	0x000b
        /*0032*/ 	.short	0x0038
        /*0034*/ 	.byte	0x00, 0xf0, 0x11, 0x00


	//----- nvinfo : EIATTR_KPARAM_INFO
	.align		4
.L_13:
        /*0038*/ 	.byte	0x04, 0x17
        /*003a*/ 	.short	(.L_15 - .L_14)
.L_14:
        /*003c*/ 	.word	0x00000000
        /*0040*/ 	.short	0x000a
        /*0042*/ 	.short	0x0034
        /*0044*/ 	.byte	0x00, 0xf0, 0x11, 0x00


	//----- nvinfo : EIATTR_KPARAM_INFO
	.align		4
.L_15:
        /*0048*/ 	.byte	0x04, 0x17
        /*004a*/ 	.short	(.L_17 - .L_16)
.L_16:
        /*004c*/ 	.word	0x00000000
        /*0050*/ 	.short	0x0009
        /*0052*/ 	.short	0x0030
        /*0054*/ 	.byte	0x00, 0xf0, 0x11, 0x00


	//----- nvinfo : EIATTR_KPARAM_INFO
	.align		4
.L_17:
        /*0058*/ 	.byte	0x04, 0x17
        /*005a*/ 	.short	(.L_19 - .L_18)
.L_18:
        /*005c*/ 	.word	0x00000000
        /*0060*/ 	.short	0x0008
        /*0062*/ 	.short	0x002c
        /*0064*/ 	.byte	0x00, 0xf0, 0x11, 0x00


	//----- nvinfo : EIATTR_KPARAM_INFO
	.align		4
.L_19:
        /*0068*/ 	.byte	0x04, 0x17
        /*006a*/ 	.short	(.L_21 - .L_20)
.L_20:
        /*006c*/ 	.word	0x00000000
        /*0070*/ 	.short	0x0007
        /*0072*/ 	.short	0x0028
        /*0074*/ 	.byte	0x00, 0xf0, 0x11, 0x00


	//----- nvinfo : EIATTR_KPARAM_INFO
	.align		4
.L_21:
        /*0078*/ 	.byte	0x04, 0x17
        /*007a*/ 	.short	(.L_23 - .L_22)
.L_22:
        /*007c*/ 	.word	0x00000000
        /*0080*/ 	.short	0x0006
        /*0082*/ 	.short	0x0024
        /*0084*/ 	.byte	0x00, 0xf0, 0x11, 0x00


	//----- nvinfo : EIATTR_KPARAM_INFO
	.align		4
.L_23:
        /*0088*/ 	.byte	0x04, 0x17
        /*008a*/ 	.short	(.L_25 - .L_24)
.L_24:
        /*008c*/ 	.word	0x00000000
        /*0090*/ 	.short	0x0005
        /*0092*/ 	.short	0x0020
        /*0094*/ 	.byte	0x00, 0xf0, 0x11, 0x00


	//----- nvinfo : EIATTR_KPARAM_INFO
	.align		4
.L_25:
        /*0098*/ 	.byte	0x04, 0x17
        /*009a*/ 	.short	(.L_27 - .L_26)
.L_26:
        /*009c*/ 	.word	0x00000000
        /*00a0*/ 	.short	0x0004
        /*00a2*/ 	.short	0x001c
        /*00a4*/ 	.byte	0x00, 0xf0, 0x11, 0x00


	//----- nvinfo : EIATTR_KPARAM_INFO
	.align		4
.L_27:
        /*00a8*/ 	.byte	0x04, 0x17
        /*00aa*/ 	.short	(.L_29 - .L_28)
.L_28:
        /*00ac*/ 	.word	0x00000000
        /*00b0*/ 	.short	0x0003
        /*00b2*/ 	.short	0x0018
        /*00b4*/ 	.byte	0x00, 0xf0, 0x11, 0x00


	//----- nvinfo : EIATTR_KPARAM_INFO
	.align		4
.L_29:
        /*00b8*/ 	.byte	0x04, 0x17
        /*00ba*/ 	.short	(.L_31 - .L_30)
.L_30:
        /*00bc*/ 	.word	0x00000000
        /*00c0*/ 	.short	0x0002
        /*00c2*/ 	.short	0x0010
        /*00c4*/ 	.byte	0x00, 0xf4, 0x21, 0x00


	//----- nvinfo : EIATTR_KPARAM_INFO
	.align		4
.L_31:
        /*00c8*/ 	.byte	0x04, 0x17
        /*00ca*/ 	.short	(.L_33 - .L_32)
.L_32:
        /*00cc*/ 	.word	0x00000000
        /*00d0*/ 	.short	0x0001
        /*00d2*/ 	.short	0x0008
        /*00d4*/ 	.byte	0x00, 0xf4, 0x21, 0x00


	//----- nvinfo : EIATTR_KPARAM_INFO
	.align		4
.L_33:
        /*00d8*/ 	.byte	0x04, 0x17
        /*00da*/ 	.short	(.L_35 - .L_34)
.L_34:
        /*00dc*/ 	.word	0x00000000
        /*00e0*/ 	.short	0x0000
        /*00e2*/ 	.short	0x0000
        /*00e4*/ 	.byte	0x00, 0xf4, 0x21, 0x00


	//----- nvinfo : EIATTR_SPARSE_MMA_MASK
	.align		4
.L_35:
        /*00e8*/ 	.byte	0x03, 0x50
        /*00ea*/ 	.short	0x0000


	//----- nvinfo : EIATTR_MAXREG_COUNT
	.align		4
        /*00ec*/ 	.byte	0x03, 0x1b
        /*00ee*/ 	.short	0x00ff


	//----- nvinfo : EIATTR_NUM_BARRIERS
	.align		4
        /*00f0*/ 	.byte	0x02, 0x4c
        /*00f2*/ 	.byte	0x01
	.zero		1


	//----- nvinfo : EIATTR_ANNOTATIONS
	.align		4
        /*00f4*/ 	.byte	0x04, 0x55
        /*00f6*/ 	.short	(.L_37 - .L_36)


	//   ....[0]....
.L_36:
        /*00f8*/ 	.word	0x00000001
        /*00fc*/ 	.byte	0x90, 0x00, 0x00, 0x00, 0x01, 0x00, 0x00, 0x00, 0x00, 0x08, 0x00, 0x00, 0x01, 0x00, 0x00, 0x00
        /* <DEDUP_REMOVED lines=2460> */
        /*9acc*/ 	.byte	0x60, 0x82, 0x04, 0x00


	//----- nvinfo : EIATTR_MERCURY_ISA_VERSION
	.align		4
.L_37:
        /*9ad0*/ 	.byte	0x03, 0x5f
        /*9ad2*/ 	.short	0x0101


	//----- nvinfo : EIATTR_EXIT_INSTR_OFFSETS
	.align		4
        /*9ad4*/ 	.byte	0x04, 0x1c
        /*9ad6*/ 	.short	(.L_39 - .L_38)


	//   ....[0]....
.L_38:
        /*9ad8*/ 	.word	0x00048250


	//   ....[1]....
        /*9adc*/ 	.word	0x00048280


	//----- nvinfo : EIATTR_REQNTID
	.align		4
.L_39:
        /*9ae0*/ 	.byte	0x04, 0x10
        /*9ae2*/ 	.short	(.L_41 - .L_40)
.L_40:
        /*9ae4*/ 	.word	0x00000100
        /*9ae8*/ 	.word	0x00000001
        /*9aec*/ 	.word	0x00000001


	//----- nvinfo : EIATTR_CBANK_PARAM_SIZE
	.align		4
.L_41:
        /*9af0*/ 	.byte	0x03, 0x19
        /*9af2*/ 	.short	0x0050


	//----- nvinfo : EIATTR_PARAM_CBANK
	.align		4
        /*9af4*/ 	.byte	0x04, 0x0a
        /*9af6*/ 	.short	(.L_43 - .L_42)
	.align		4
.L_42:
        /*9af8*/ 	.word	index@(.nv.constant0.matmul_kernel)
        /*9afc*/ 	.short	0x0210
        /*9afe*/ 	.short	0x0050


	//----- nvinfo : EIATTR_SW_WAR
	.align		4
.L_43:
        /*9b00*/ 	.byte	0x04, 0x36
        /*9b02*/ 	.short	(.L_45 - .L_44)
.L_44:
        /*9b04*/ 	.word	0x00000008
.L_45:


//--------------------- .nv.callgraph             --------------------------
	.section	.nv.callgraph,"",@"SHT_CUDA_CALLGRAPH"
	.align	4
	.sectionentsize	8
	.align		4
        /*0000*/ 	.word	0x00000000
	.align		4
        /*0004*/ 	.word	0xffffffff
	.align		4
        /*0008*/ 	.word	0x00000000
	.align		4
        /*000c*/ 	.word	0xfffffffe
	.align		4
        /*0010*/ 	.word	0x00000000
	.align		4
        /*0014*/ 	.word	0xfffffffd
	.align		4
        /*0018*/ 	.word	0x00000000
	.align		4
        /*001c*/ 	.word	0xfffffffc


//--------------------- .text.matmul_kernel       --------------------------
	.section	.text.matmul_kernel,"ax",@progbits
	.align	128
        .global         matmul_kernel
        .type           matmul_kernel,@function
        .size           matmul_kernel,(.L_x_3 - matmul_kernel)
        .other          matmul_kernel,@"STO_CUDA_ENTRY STV_DEFAULT"
matmul_kernel:
.text.matmul_kernel:
[----:B------:R-:W1:Y:S08]  /*0000*/  LDC R1, c[0x0][0x28] ;  /* 0x00000a00ff017b82 */ /* 0x000e700000000800 */
[----:B------:R-:W2:Y:S01]  /*0010*/  LDC.64 R2, c[0x0][0x228] ;  /* 0x00008a00ff027b82 */ /* 0x000ea20000000a00 */
[----:B-1----:R-:W-:Y:S01]  /*0020*/  VIADD R1, R1, 0xffffe398 ;  /* 0xffffe39801017836 */ /* 0x002fe20000000000 */
[----:B------:R-:W1:Y:S01]  /*0030*/  S2R R5, SR_CTAID.X ;  /* 0x0000000000057919 */ /* 0x000e620000002500 */
[----:B------:R-:W-:Y:S01]  /*0040*/  ULDC.64 UR4, c[0x0][0x218] ;  /* 0x0000860000047ab9 */ /* 0x000fe20000000a00 */
[----:B------:R-:W-:Y:S01]  /*0050*/  UMOV UR6, 0x400 ;  /* 0x0000040000067882 */ /* 0x000fe20000000000 */
[----:B------:R-:W3:Y:S03]  /*0060*/  S2R R61, SR_TID.X ;  /* 0x00000000003d7919 */ /* 0x000ee60000002100 */
[----:B------:R-:W4:Y:S01]  /*0070*/  LDC.64 R134, c[0x0][0x238] ;  /* 0x00008e00ff867b82 */ /* 0x000f220000000a00 */
[----:B--2---:R-:W-:Y:S01]  /*0080*/  IMAD.MOV.U32 R59, RZ, RZ, R3 ;  /* 0x000000ffff3b7224 */ /* 0x004fe200078e0003 */
[----:B------:R2:W-:Y:S01]  /*0090*/  STL.64 [R1+0xa48], R2 ;  /* 0x000a480201007387 */ /* 0x0005e20000100a00 */
[----:B------:R-:W-:-:S02]  /*00a0*/  IMAD.MOV.U32 R239, RZ, RZ, R2 ;  /* 0x000000ffffef7224 */ /* 0x000fc400078e0002 */
[----:B------:R-:W-:Y:S01]  /*00b0*/  VIADD R0, R59, 0x1ff ;  /* 0x000001ff3b007836 */ /* 0x000fe20000000000 */
[----:B------:R-:W-:Y:S02]  /*00c0*/  LOP3.LUT R85, RZ, R59, RZ, 0x33, !PT ;  /* 0x0000003bff557212 */ /* 0x000fe400078e33ff */
[----:B------:R-:W-:Y:S02]  /*00d0*/  IABS R13, R239 ;  /* 0x000000ef000d7213 */ /* 0x000fe40000000000 */
[----:B-1----:R-:W-:Y:S02]  /*00e0*/  IABS R8, R5 ;  /* 0x0000000500087213 */ /* 0x002fe40000000000 */
[----:B--2---:R-:W-:Y:S02]  /*00f0*/  SHF.R.S32.HI R3, RZ, 0x1f, R0 ;  /* 0x0000001fff037819 */ /* 0x004fe40000011400 */
[----:B---3--:R-:W-:Y:S02]  /*0100*/  LOP3.LUT R14, R61, 0xff, RZ, 0xc0, !PT ;  /* 0x000000ff3d0e7812 */ /* 0x008fe400078ec0ff */
[----:B------:R-:W-:-:S04]  /*0110*/  LEA.HI R3, R3, R0, RZ, 0x9 ;  /* 0x0000000003037211 */ /* 0x000fc800078f48ff */
[----:B------:R-:W-:-:S05]  /*0120*/  SHF.R.S32.HI R3, RZ, 0x9, R3 ;  /* 0x00000009ff037819 */ /* 0x000fca0000011403 */
[----:B------:R-:W-:-:S05]  /*0130*/  IMAD.SHL.U32 R4, R3, 0x8, RZ ;  /* 0x0000000803047824 */ /* 0x000fca00078e00ff */
[-C--:B------:R-:W-:Y:S02]  /*0140*/  IABS R7, R4.reuse ;  /* 0x0000000400077213 */ /* 0x080fe40000000000 */
[----:B------:R-:W-:Y:S02]  /*0150*/  IABS R10, R4 ;  /* 0x00000004000a7213 */ /* 0x000fe40000000000 */
[----:B------:R-:W1:Y:S08]  /*0160*/  I2F.RP R0, R7 ;  /* 0x0000000700007306 */ /* 0x000e700000209400 */
[----:B-1----:R-:W1:Y:S02]  /*0170*/  MUFU.RCP R0, R0 ;  /* 0x0000000000007308 */ /* 0x002e640000001000 */
[----:B-1----:R-:W-:-:S02]  /*0180*/  VIADD R2, R0, 0xffffffe ;  /* 0x0ffffffe00027836 */ /* 0x002fc40000000000 */
[----:B------:R-:W-:Y:S01]  /*0190*/  IMAD.MOV R0, RZ, RZ, -R10 ;  /* 0x000000ffff007224 */ /* 0x000fe200078e0a0a */
[----:B------:R-:W-:-:S03]  /*01a0*/  IABS R10, R59 ;  /* 0x0000003b000a7213 */ /* 0x000fc60000000000 */
[----:B------:R1:W2:Y:S02]  /*01b0*/  F2I.FTZ.U32.TRUNC.NTZ R3, R2 ;  /* 0x0000000200037305 */ /* 0x0002a4000021f000 */
[----:B-1----:R-:W-:Y:S02]  /*01c0*/  IMAD.MOV.U32 R2, RZ, RZ, RZ ;  /* 0x000000ffff027224 */ /* 0x002fe400078e00ff */
[----:B--2---:R-:W-:-:S04]  /*01d0*/  IMAD.MOV R6, RZ, RZ, -R3 ;  /* 0x000000ffff067224 */ /* 0x004fc800078e0a03 */
[----:B------:R-:W-:Y:S02]  /*01e0*/  IMAD R9, R6, R7, RZ ;  /* 0x0000000706097224 */ /* 0x000fe400078e02ff */
[----:B------:R-:W-:Y:S02]  /*01f0*/  IMAD.MOV.U32 R6, RZ, RZ, R8 ;  /* 0x000000ffff067224 */ /* 0x000fe400078e0008 */
[----:B------:R-:W-:-:S06]  /*0200*/  IMAD.HI.U32 R3, R3, R9, R2 ;  /* 0x0000000903037227 */ /* 0x000fcc00078e0002 */
[----:B------:R-:W-:-:S04]  /*0210*/  IMAD.HI.U32 R3, R3, R6, RZ ;  /* 0x0000000603037227 */ /* 0x000fc800078e00ff */
[----:B------:R-:W-:-:S05]  /*0220*/  IMAD R0, R3, R0, R6 ;  /* 0x0000000003007224 */ /* 0x000fca00078e0206 */
[----:B------:R-:W-:-:S13]  /*0230*/  ISETP.GT.U32.AND P1, PT, R7, R0, PT ;  /* 0x000000000700720c */ /* 0x000fda0003f24070 */
[----:B------:R-:W-:Y:S02]  /*0240*/  @!P1 IMAD.IADD R0, R0, 0x1, -R7 ;  /* 0x0000000100009824 */ /* 0x000fe400078e0a07 */
[----:B------:R-:W-:Y:S01]  /*0250*/  @!P1 VIADD R3, R3, 0x1 ;  /* 0x0000000103039836 */ /* 0x000fe20000000000 */
[----:B------:R-:W-:Y:S02]  /*0260*/  ISETP.NE.AND P1, PT, R4, RZ, PT ;  /* 0x000000ff0400720c */ /* 0x000fe40003f25270 */
[----:B------:R-:W-:Y:S02]  /*0270*/  ISETP.GE.U32.AND P0, PT, R0, R7, PT ;  /* 0x000000070000720c */ /* 0x000fe40003f06070 */
[----:B------:R-:W-:-:S04]  /*0280*/  LOP3.LUT R0, R5, R4, RZ, 0x3c, !PT ;  /* 0x0000000405007212 */ /* 0x000fc800078e3cff */
[----:B------:R-:W-:Y:S01]  /*0290*/  ISETP.GE.AND P2, PT, R0, RZ, PT ;  /* 0x000000ff0000720c */ /* 0x000fe20003f46270 */
[----:B------:R-:W-:-:S06]  /*02a0*/  VIADD R0, R239, 0xff ;  /* 0x000000ffef007836 */ /* 0x000fcc0000000000 */
[----:B------:R-:W-:-:S04]  /*02b0*/  @P0 VIADD R3, R3, 0x1 ;  /* 0x0000000103030836 */ /* 0x000fc80000000000 */
[----:B------:R-:W-:Y:S01]  /*02c0*/  IMAD.MOV.U32 R2, RZ, RZ, R3 ;  /* 0x000000ffff027224 */ /* 0x000fe200078e0003 */
[----:B------:R-:W-:-:S03]  /*02d0*/  SHF.R.S32.HI R3, RZ, 0x1f, R0 ;  /* 0x0000001fff037819 */ /* 0x000fc60000011400 */
[----:B------:R-:W-:Y:S01]  /*02e0*/  @!P2 IMAD.MOV R2, RZ, RZ, -R2 ;  /* 0x000000ffff02a224 */ /* 0x000fe200078e0a02 */
[----:B------:R-:W-:Y:S02]  /*02f0*/  @!P1 LOP3.LUT R2, RZ, R4, RZ, 0x33, !PT ;  /* 0x00000004ff029212 */ /* 0x000fe400078e33ff */
[----:B------:R-:W-:-:S03]  /*0300*/  LEA.HI R3, R3, R0, RZ, 0x8 ;  /* 0x0000000003037211 */ /* 0x000fc600078f40ff */
[----:B------:R-:W-:Y:S02]  /*0310*/  IMAD.SHL.U32 R7, R2, 0x8, RZ ;  /* 0x0000000802077824 */ /* 0x000fe400078e00ff */
[----:B------:R-:W-:-:S03]  /*0320*/  IMAD.MOV R2, RZ, RZ, -R2 ;  /* 0x000000ffff027224 */ /* 0x000fc600078e0a02 */
[----:B------:R-:W-:Y:S01]  /*0330*/  LEA.HI.SX32 R3, R3, -R7, 0x18 ;  /* 0x8000000703037211 */ /* 0x000fe200078fc2ff */
[----:B------:R-:W-:Y:S02]  /*0340*/  IMAD R12, R4, R2, R5 ;  /* 0x00000002040c7224 */ /* 0x000fe400078e0205 */
[----:B------:R-:W-:Y:S01]  /*0350*/  IMAD.MOV.U32 R2, RZ, RZ, RZ ;  /* 0x000000ffff027224 */ /* 0x000fe200078e00ff */
[----:B------:R-:W-:Y:S02]  /*0360*/  VIMNMX R15, R3, 0x8, PT ;  /* 0x00000008030f7848 */ /* 0x000fe40003fe0100 */
[----:B------:R-:W-:Y:S02]  /*0370*/  IABS R4, R12 ;  /* 0x0000000c00047213 */ /* 0x000fe40000000000 */
[-C--:B------:R-:W-:Y:S02]  /*0380*/  IABS R6, R15.reuse ;  /* 0x0000000f00067213 */ /* 0x080fe40000000000 */
[----:B------:R-:W-:-:S02]  /*0390*/  IABS R8, R15 ;  /* 0x0000000f00087213 */ /* 0x000fc40000000000 */
[----:B------:R-:W1:Y:S08]  /*03a0*/  I2F.RP R0, R6 ;  /* 0x0000000600007306 */ /* 0x000e700000209400 */
[----:B-1----:R-:W1:Y:S02]  /*03b0*/  MUFU.RCP R0, R0 ;  /* 0x0000000000007308 */ /* 0x002e640000001000 */
[----:B-1----:R-:W-:-:S06]  /*03c0*/  VIADD R3, R0, 0xffffffe ;  /* 0x0ffffffe00037836 */ /* 0x002fcc0000000000 */
[----:B------:R-:W1:Y:S02]  /*03d0*/  F2I.FTZ.U32.TRUNC.NTZ R3, R3 ;  /* 0x0000000300037305 */ /* 0x000e64000021f000 */
[----:B-1----:R-:W-:-:S04]  /*03e0*/  IMAD.MOV R9, RZ, RZ, -R3 ;  /* 0x000000ffff097224 */ /* 0x002fc800078e0a03 */
[----:B------:R-:W-:-:S04]  /*03f0*/  IMAD R5, R9, R6, RZ ;  /* 0x0000000609057224 */ /* 0x000fc800078e02ff */
[----:B------:R-:W-:-:S04]  /*0400*/  IMAD.HI.U32 R0, R3, R5, R2 ;  /* 0x0000000503007227 */ /* 0x000fc800078e0002 */
[----:B------:R-:W-:Y:S02]  /*0410*/  IMAD.MOV.U32 R3, RZ, RZ, R4 ;  /* 0x000000ffff037224 */ /* 0x000fe400078e0004 */
[----:B------:R-:W-:Y:S02]  /*0420*/  IMAD.MOV R4, RZ, RZ, -R8 ;  /* 0x000000ffff047224 */ /* 0x000fe400078e0a08 */
[----:B------:R-:W-:-:S04]  /*0430*/  IMAD.HI.U32 R0, R0, R3, RZ ;  /* 0x0000000300007227 */ /* 0x000fc800078e00ff */
[----:B------:R-:W-:Y:S02]  /*0440*/  IMAD.MOV.U32 R2, RZ, RZ, R10 ;  /* 0x000000ffff027224 */ /* 0x000fe400078e000a */
[----:B------:R-:W-:Y:S02]  /*0450*/  IMAD R3, R0, R4, R3 ;  /* 0x0000000400037224 */ /* 0x000fe400078e0203 */
[----:B------:R-:W1:Y:S03]  /*0460*/  I2F.RP R4, R13 ;  /* 0x0000000d00047306 */ /* 0x000e660000209400 */
[----:B------:R-:W-:-:S05]  /*0470*/  ISETP.GT.U32.AND P1, PT, R6, R3, PT ;  /* 0x000000030600720c */ /* 0x000fca0003f24070 */
[----:B------:R-:W2:Y:S08]  /*0480*/  I2F.RP R5, R2 ;  /* 0x0000000200057306 */ /* 0x000eb00000209400 */
[----:B-1----:R-:W1:Y:S01]  /*0490*/  MUFU.RCP R4, R4 ;  /* 0x0000000400047308 */ /* 0x002e620000001000 */
[----:B------:R-:W-:Y:S02]  /*04a0*/  @!P1 IMAD.IADD R3, R3, 0x1, -R6 ;  /* 0x0000000103039824 */ /* 0x000fe400078e0a06 */
[----:B------:R-:W-:Y:S01]  /*04b0*/  @!P1 VIADD R0, R0, 0x1 ;  /* 0x0000000100009836 */ /* 0x000fe20000000000 */
[----:B------:R-:W-:-:S02]  /*04c0*/  ISETP.NE.AND P1, PT, R15, RZ, PT ;  /* 0x000000ff0f00720c */ /* 0x000fc40003f25270 */
[----:B------:R-:W-:Y:S02]  /*04d0*/  ISETP.GE.U32.AND P0, PT, R3, R6, PT ;  /* 0x000000060300720c */ /* 0x000fe40003f06070 */
[----:B--2---:R-:W2:Y:S01]  /*04e0*/  MUFU.RCP R5, R5 ;  /* 0x0000000500057308 */ /* 0x004ea20000001000 */
[----:B------:R-:W-:-:S04]  /*04f0*/  LOP3.LUT R3, R12, R15, RZ, 0x3c, !PT ;  /* 0x0000000f0c037212 */ /* 0x000fc800078e3cff */
[----:B------:R-:W-:Y:S02]  /*0500*/  ISETP.GE.AND P2, PT, R3, RZ, PT ;  /* 0x000000ff0300720c */ /* 0x000fe40003f46270 */
[----:B------:R-:W-:Y:S01]  /*0510*/  SHF.R.U32.HI R3, RZ, 0x6, R61 ;  /* 0x00000006ff037819 */ /* 0x000fe2000001163d */
[----:B-1----:R-:W-:-:S03]  /*0520*/  VIADD R8, R4, 0xffffffe ;  /* 0x0ffffffe04087836 */ /* 0x002fc60000000000 */
[----:B------:R-:W-:Y:S01]  /*0530*/  @P0 VIADD R0, R0, 0x1 ;  /* 0x0000000100000836 */ /* 0x000fe20000000000 */
[----:B------:R-:W-:Y:S01]  /*0540*/  SGXT.U32 R3, R3, 0x2 ;  /* 0x000000020303781a */ /* 0x000fe20000000000 */
[----:B------:R-:W1:Y:S02]  /*0550*/  F2I.FTZ.U32.TRUNC.NTZ R9, R8 ;  /* 0x0000000800097305 */ /* 0x000e64000021f000 */
[----:B------:R-:W-:Y:S02]  /*0560*/  IMAD.MOV.U32 R6, RZ, RZ, R0 ;  /* 0x000000ffff067224 */ /* 0x000fe400078e0000 */
[----:B--2---:R-:W-:Y:S02]  /*0570*/  VIADD R10, R5, 0xffffffe ;  /* 0x0ffffffe050a7836 */ /* 0x004fe40000000000 */
[----:B------:R-:W-:Y:S01]  /*0580*/  @!P2 IMAD.MOV R6, RZ, RZ, -R6 ;  /* 0x000000ffff06a224 */ /* 0x000fe200078e0a06 */
[----:B------:R-:W-:Y:S01]  /*0590*/  @!P1 LOP3.LUT R6, RZ, R15, RZ, 0x33, !PT ;  /* 0x0000000fff069212 */ /* 0x000fe200078e33ff */
[----:B------:R-:W2:Y:S04]  /*05a0*/  F2I.FTZ.U32.TRUNC.NTZ R11, R10 ;  /* 0x0000000a000b7305 */ /* 0x000ea8000021f000 */
[----:B------:R-:W-:-:S02]  /*05b0*/  IMAD.MOV R0, RZ, RZ, -R6 ;  /* 0x000000ffff007224 */ /* 0x000fc400078e0a06 */
[----:B------:R-:W-:Y:S02]  /*05c0*/  IMAD.SHL.U32 R6, R6, 0x200, RZ ;  /* 0x0000020006067824 */ /* 0x000fe400078e00ff */
[----:B-1----:R-:W-:Y:S02]  /*05d0*/  IMAD.MOV R8, RZ, RZ, -R9 ;  /* 0x000000ffff087224 */ /* 0x002fe400078e0a09 */
[----:B------:R-:W-:Y:S01]  /*05e0*/  IMAD R0, R15, R0, R12 ;  /* 0x000000000f007224 */ /* 0x000fe200078e020c */
[----:B------:R-:W-:Y:S01]  /*05f0*/  LOP3.LUT R4, R6, R3, RZ, 0xfc, !PT ;  /* 0x0000000306047212 */ /* 0x000fe200078efcff */
[----:B------:R-:W-:Y:S02]  /*0600*/  IMAD R3, R8, R13, RZ ;  /* 0x0000000d08037224 */ /* 0x000fe400078e02ff */
[----:B------:R-:W-:Y:S01]  /*0610*/  IMAD.MOV.U32 R8, RZ, RZ, RZ ;  /* 0x000000ffff087224 */ /* 0x000fe200078e00ff */
[----:B------:R-:W-:Y:S01]  /*0620*/  LOP3.LUT R12, R4, 0x1fc, RZ, 0xfc, !PT ;  /* 0x000001fc040c7812 */ /* 0x000fe200078efcff */
[----:B--2---:R-:W-:Y:S01]  /*0630*/  IMAD.MOV R5, RZ, RZ, -R11 ;  /* 0x000000ffff057224 */ /* 0x004fe200078e0a0b */
[----:B------:R-:W-:Y:S01]  /*0640*/  IABS R22, R4 ;  /* 0x0000000400167213 */ /* 0x000fe20000000000 */
[----:B------:R-:W-:Y:S01]  /*0650*/  IMAD.MOV.U32 R10, RZ, RZ, RZ ;  /* 0x000000ffff0a7224 */ /* 0x000fe200078e00ff */
[----:B------:R-:W-:Y:S01]  /*0660*/  IABS R20, R12 ;  /* 0x0000000c00147213 */ /* 0x000fe20000000000 */
[----:B------:R-:W-:Y:S01]  /*0670*/  IMAD R5, R5, R2, RZ ;  /* 0x0000000205057224 */ /* 0x000fe200078e02ff */
[----:B------:R-:W-:Y:S01]  /*0680*/  ISETP.GE.AND P3, PT, R12, RZ, PT ;  /* 0x000000ff0c00720c */ /* 0x000fe20003f66270 */
[----:B------:R-:W-:Y:S01]  /*0690*/  IMAD.HI.U32 R8, R9, R3, R8 ;  /* 0x0000000309087227 */ /* 0x000fe200078e0008 */
[----:B------:R-:W-:-:S02]  /*06a0*/  LOP3.LUT R12, R4, 0x2c, RZ, 0xfc, !PT ;  /* 0x0000002c040c7812 */ /* 0x000fc400078efcff */
[C---:B------:R-:W-:Y:S01]  /*06b0*/  LOP3.LUT R16, R4.reuse, 0x38, RZ, 0xfc, !PT ;  /* 0x0000003804107812 */ /* 0x040fe200078efcff */
[----:B------:R-:W-:Y:S01]  /*06c0*/  IMAD.HI.U32 R5, R11, R5, R10 ;  /* 0x000000050b057227 */ /* 0x000fe200078e000a */
[----:B------:R-:W-:Y:S02]  /*06d0*/  LOP3.LUT R10, R4, 0x4, RZ, 0xfc, !PT ;  /* 0x00000004040a7812 */ /* 0x000fe400078efcff */
[----:B------:R-:W-:Y:S01]  /*06e0*/  IABS R74, R12 ;  /* 0x0000000c004a7213 */ /* 0x000fe20000000000 */
[----:B------:R-:W-:Y:S01]  /*06f0*/  IMAD.SHL.U32 R3, R61, 0x4, RZ ;  /* 0x000000043d037824 */ /* 0x000fe200078e00ff */
[----:B------:R-:W-:Y:S01]  /*0700*/  IABS R26, R10 ;  /* 0x0000000a001a7213 */ /* 0x000fe20000000000 */
[----:B------:R-:W-:Y:S01]  /*0710*/  IMAD.IADD R0, R7, 0x1, R0 ;  /* 0x0000000107007824 */ /* 0x000fe200078e0200 */
[----:B------:R-:W-:Y:S02]  /*0720*/  ISETP.GE.AND P4, PT, R10, RZ, PT ;  /* 0x000000ff0a00720c */ /* 0x000fe40003f86270 */
[----:B------:R-:W-:Y:S01]  /*0730*/  LOP3.LUT R7, R3, 0x7c, RZ, 0xc0, !PT ;  /* 0x0000007c03077812 */ /* 0x000fe200078ec0ff */
[----:B------:R-:W-:Y:S01]  /*0740*/  IMAD.HI.U32 R3, R5, R20, RZ ;  /* 0x0000001405037227 */ /* 0x000fe200078e00ff */
[----:B------:R-:W-:-:S02]  /*0750*/  LOP3.LUT R10, R4, 0xc, RZ, 0xfc, !PT ;  /* 0x0000000c040a7812 */ /* 0x000fc400078efcff */
[----:B------:R-:W-:Y:S01]  /*0760*/  IABS R80, R16 ;  /* 0x0000001000507213 */ /* 0x000fe20000000000 */
[----:B------:R-:W-:Y:S01]  /*0770*/  IMAD.MOV R11, RZ, RZ, -R3 ;  /* 0x000000ffff0b7224 */ /* 0x000fe200078e0a03 */
[----:B------:R-:W-:Y:S01]  /*0780*/  IABS R28, R10 ;  /* 0x0000000a001c7213 */ /* 0x000fe20000000000 */
[----:B------:R-:W-:Y:S01]  /*0790*/  IMAD R57, R0, 0x100, R14 ;  /* 0x0000010000397824 */ /* 0x000fe200078e020e */
[----:B------:R-:W-:Y:S01]  /*07a0*/  LOP3.LUT R0, R61, 0xc0, RZ, 0xc0, !PT ;  /* 0x000000c03d007812 */ /* 0x000fe200078ec0ff */
[----:B------:R-:W-:Y:S01]  /*07b0*/  IMAD R20, R2, R11, R20 ;  /* 0x0000000b02147224 */ /* 0x000fe200078e0214 */
[----:B------:R-:W-:Y:S02]  /*07c0*/  LOP3.LUT R11, R4, 0x8, RZ, 0xfc, !PT ;  /* 0x00000008040b7812 */ /* 0x000fe400078efcff */
[----:B------:R-:W-:Y:S01]  /*07d0*/  IABS R9, R57 ;  /* 0x0000003900097213 */ /* 0x000fe20000000000 */
[----:B------:R-:W-:Y:S01]  /*07e0*/  IMAD R7, R0, 0x2, R7 ;  /* 0x0000000200077824 */ /* 0x000fe200078e0207 */
[----:B------:R-:W-:Y:S01]  /*07f0*/  ISETP.GT.U32.AND P5, PT, R2, R20, PT ;  /* 0x000000140200720c */ /* 0x000fe20003fa4070 */
[----:B------:R1:W-:Y:S01]  /*0800*/  STL [R1+0xb1c], R57 ;  /* 0x000b1c3901007387 */ /* 0x0003e20000100800 */
[----:B------:R-:W-:Y:S01]  /*0810*/  SHF.R.U32.HI R0, RZ, 0x2, R0 ;  /* 0x00000002ff007819 */ /* 0x000fe20000011600 */
[----:B------:R-:W-:Y:S01]  /*0820*/  IMAD.HI.U32 R8, R8, R9, RZ ;  /* 0x0000000908087227 */ /* 0x000fe200078e00ff */
[----:B------:R-:W-:-:S02]  /*0830*/  IABS R24, R11 ;  /* 0x0000000b00187213 */ /* 0x000fc40000000000 */
[----:B------:R-:W-:Y:S01]  /*0840*/  LOP3.LUT R3, R7, R0, RZ, 0x3c, !PT ;  /* 0x0000000007037212 */ /* 0x000fe200078e3cff */
[----:B------:R-:W-:Y:S01]  /*0850*/  IMAD.MOV R8, RZ, RZ, -R8 ;  /* 0x000000ffff087224 */ /* 0x000fe200078e0a08 */
[----:B------:R-:W-:Y:S01]  /*0860*/  ISETP.GE.AND P0, PT, R11, RZ, PT ;  /* 0x000000ff0b00720c */ /* 0x000fe20003f06270 */
[----:B------:R-:W-:Y:S01]  /*0870*/  IMAD.HI.U32 R7, R5, R22, RZ ;  /* 0x0000001605077227 */ /* 0x000fe200078e00ff */
[C---:B------:R-:W-:Y:S02]  /*0880*/  LOP3.LUT R11, R4.reuse, 0x14, RZ, 0xfc, !PT ;  /* 0x00000014040b7812 */ /* 0x040fe400078efcff */
[----:B------:R-:W-:Y:S01]  /*0890*/  LOP3.LUT R14, R4, 0x30, RZ, 0xfc, !PT ;  /* 0x00000030040e7812 */ /* 0x000fe200078efcff */
[----:B------:R-:W-:Y:S01]  /*08a0*/  @!P5 IMAD.IADD R20, R20, 0x1, -R2 ;  /* 0x000000011414d824 */ /* 0x000fe200078e0a02 */
[----:B------:R-:W-:Y:S01]  /*08b0*/  IABS R62, R11 ;  /* 0x0000000b003e7213 */ /* 0x000fe20000000000 */
[----:B------:R-:W-:Y:S01]  /*08c0*/  IMAD R0, R13, R8, R9 ;  /* 0x000000080d007224 */ /* 0x000fe200078e0209 */
[----:B------:R-:W-:Y:S01]  /*08d0*/  IABS R76, R14 ;  /* 0x0000000e004c7213 */ /* 0x000fe20000000000 */
[----:B------:R-:W-:Y:S01]  /*08e0*/  IMAD.HI.U32 R8, R5, R24, RZ ;  /* 0x0000001805087227 */ /* 0x000fe200078e00ff */
[----:B------:R-:W-:-:S02]  /*08f0*/  ISETP.GT.U32.AND P6, PT, R2, R20, PT ;  /* 0x000000140200720c */ /* 0x000fc40003fc4070 */
[----:B------:R-:W-:Y:S01]  /*0900*/  ISETP.GT.U32.AND P2, PT, R13, R0, PT ;  /* 0x000000000d00720c */ /* 0x000fe20003f44070 */
[----:B------:R-:W-:Y:S01]  /*0910*/  IMAD.MOV R7, RZ, RZ, -R7 ;  /* 0x000000ffff077224 */ /* 0x000fe200078e0a07 */
[C---:B------:R-:W-:Y:S01]  /*0920*/  LOP3.LUT R15, R4.reuse, 0x34, RZ, 0xfc, !PT ;  /* 0x00000034040f7812 */ /* 0x040fe200078efcff */
[----:B------:R-:W-:Y:S01]  /*0930*/  IMAD.MOV R9, RZ, RZ, -R8 ;  /* 0x000000ffff097224 */ /* 0x000fe200078e0a08 */
[----:B------:R-:W-:Y:S01]  /*0940*/  LOP3.LUT R18, R4, 0x1a4, RZ, 0xfc, !PT ;  /* 0x000001a404127812 */ /* 0x000fe200078efcff */
[C---:B------:R-:W-:Y:S01]  /*0950*/  IMAD R22, R2.reuse, R7, R22 ;  /* 0x0000000702167224 */ /* 0x040fe200078e0216 */
[----:B------:R-:W-:Y:S01]  /*0960*/  IABS R78, R15 ;  /* 0x0000000f004e7213 */ /* 0x000fe20000000000 */
[----:B------:R-:W-:Y:S01]  /*0970*/  IMAD R24, R2, R9, R24 ;  /* 0x0000000902187224 */ /* 0x000fe200078e0218 */
[----:B------:R-:W-:Y:S01]  /*0980*/  LOP3.LUT R9, R4, 0x10, RZ, 0xfc, !PT ;  /* 0x0000001004097812 */ /* 0x000fe200078efcff */
[----:B------:R-:W-:Y:S01]  /*0990*/  IMAD.HI.U32 R7, R5, R26, RZ ;  /* 0x0000001a05077227 */ /* 0x000fe200078e00ff */
[----:B------:R-:W-:-:S02]  /*09a0*/  ISETP.GT.U32.AND P1, PT, R2, R22, PT ;  /* 0x000000160200720c */ /* 0x000fc40003f24070 */
[----:B------:R-:W-:Y:S01]  /*09b0*/  IABS R30, R9 ;  /* 0x00000009001e7213 */ /* 0x000fe20000000000 */
[----:B------:R-:W-:Y:S01]  /*09c0*/  @!P6 IMAD.IADD R20, R20, 0x1, -R2 ;  /* 0x000000011414e824 */ /* 0x000fe200078e0a02 */
[----:B------:R-:W-:Y:S01]  /*09d0*/  ISETP.GT.U32.AND P6, PT, R2, R24, PT ;  /* 0x000000180200720c */ /* 0x000fe20003fc4070 */
[----:B------:R-:W-:Y:S01]  /*09e0*/  IMAD.MOV R7, RZ, RZ, -R7 ;  /* 0x000000ffff077224 */ /* 0x000fe200078e0a07 */
[----:B------:R-:W-:Y:S01]  /*09f0*/  LOP3.LUT R21, R4, 0x1a8, RZ, 0xfc, !PT ;  /* 0x000001a804157812 */ /* 0x000fe200078efcff */
[----:B------:R-:W-:Y:S01]  /*0a00*/  @!P2 IMAD.IADD R0, R0, 0x1, -R13 ;  /* 0x000000010000a824 */ /* 0x000fe200078e0a0d */
[----:B------:R-:W-:Y:S01]  /*0a10*/  IABS R60, R18 ;  /* 0x00000012003c7213 */ /* 0x000fe20000000000 */
[----:B------:R-:W-:Y:S01]  /*0a20*/  IMAD R26, R2, R7, R26 ;  /* 0x00000007021a7224 */ /* 0x000fe200078e021a */
[----:B------:R-:W-:Y:S01]  /*0a30*/  IABS R58, R21 ;  /* 0x00000015003a7213 */ /* 0x000fe20000000000 */
[----:B------:R-:W-:Y:S01]  /*0a40*/  IMAD.HI.U32 R7, R5, R28, RZ ;  /* 0x0000001c05077227 */ /* 0x000fe200078e00ff */
[----:B------:R-:W-:-:S02]  /*0a50*/  ISETP.GT.U32.AND P5, PT, R13, R0, PT ;  /* 0x000000000d00720c */ /* 0x000fc40003fa4070 */
[----:B------:R-:W-:Y:S01]  /*0a60*/  LOP3.LUT R31, R4, 0x1c4, RZ, 0xfc, !PT ;  /* 0x000001c4041f7812 */ /* 0x000fe200078efcff */
[--C-:B------:R-:W-:Y:S01]  /*0a70*/  @!P1 IMAD.IADD R22, R22, 0x1, -R2.reuse ;  /* 0x0000000116169824 */ /* 0x100fe200078e0a02 */
[----:B------:R-:W-:Y:S01]  /*0a80*/  ISETP.GT.U32.AND P1, PT, R2, R26, PT ;  /* 0x0000001a0200720c */ /* 0x000fe20003f24070 */
[----:B------:R-:W-:Y:S01]  /*0a90*/  @!P6 IMAD.IADD R24, R24, 0x1, -R2 ;  /* 0x000000011818e824 */ /* 0x000fe200078e0a02 */
[----:B------:R-:W-:Y:S01]  /*0aa0*/  ISETP.GE.AND P6, PT, R10, RZ, PT ;  /* 0x000000ff0a00720c */ /* 0x000fe20003fc6270 */
[----:B------:R-:W-:Y:S01]  /*0ab0*/  IMAD.MOV R7, RZ, RZ, -R7 ;  /* 0x000000ffff077224 */ /* 0x000fe200078e0a07 */
[C---:B------:R-:W-:Y:S01]  /*0ac0*/  ISETP.GT.U32.AND P2, PT, R2.reuse, R22, PT ;  /* 0x000000160200720c */ /* 0x040fe20003f44070 */
[----:B------:R-:W-:Y:S01]  /*0ad0*/  @!P3 IMAD.MOV R20, RZ, RZ, -R20 ;  /* 0x000000ffff14b224 */ /* 0x000fe200078e0a14 */
[C---:B------:R-:W-:Y:S01]  /*0ae0*/  ISETP.GT.U32.AND P3, PT, R2.reuse, R24, PT ;  /* 0x000000180200720c */ /* 0x040fe20003f64070 */
[----:B------:R-:W-:Y:S01]  /*0af0*/  IMAD R28, R2, R7, R28 ;  /* 0x00000007021c7224 */ /* 0x000fe200078e021c */
[----:B------:R-:W-:Y:S01]  /*0b00*/  LOP3.LUT R10, R4, 0x20, RZ, 0xfc, !PT ;  /* 0x00000020040a7812 */ /* 0x000fe200078efcff */
[----:B------:R-:W-:Y:S01]  /*0b10*/  IMAD.HI.U32 R7, R5, R30, RZ ;  /* 0x0000001e05077227 */ /* 0x000fe200078e00ff */
[----:B------:R-:W-:-:S02]  /*0b20*/  IABS R52, R31 ;  /* 0x0000001f00347213 */ /* 0x000fc40000000000 */
[----:B------:R-:W-:Y:S01]  /*0b30*/  IABS R68, R10 ;  /* 0x0000000a00447213 */ /* 0x000fe20000000000 */
[----:B------:R-:W-:Y:S01]  /*0b40*/  IMAD.MOV R7, RZ, RZ, -R7 ;  /* 0x000000ffff077224 */ /* 0x000fe200078e0a07 */
[----:B------:R-:W-:Y:S01]  /*0b50*/  LOP3.LUT R29, R4, 0x1c0, RZ, 0xfc, !PT ;  /* 0x000001c0041d7812 */ /* 0x000fe200078efcff */
[----:B------:R-:W-:Y:S01]  /*0b60*/  @!P1 IMAD.IADD R26, R26, 0x1, -R2 ;  /* 0x000000011a1a9824 */ /* 0x000fe200078e0a02 */
[C---:B------:R-:W-:Y:S01]  /*0b70*/  ISETP.GT.U32.AND P1, PT, R2.reuse, R28, PT ;  /* 0x0000001c0200720c */ /* 0x040fe20003f24070 */
[----:B------:R-:W-:Y:S01]  /*0b80*/  IMAD R30, R2, R7, R30 ;  /* 0x00000007021e7224 */ /* 0x000fe200078e021e */
[----:B------:R-:W-:Y:S01]  /*0b90*/  LOP3.LUT R7, R4, 0x18, RZ, 0xfc, !PT ;  /* 0x0000001804077812 */ /* 0x000fe200078efcff */
[----:B------:R-:W-:Y:S01]  /*0ba0*/  @!P5 IMAD.IADD R0, R0, 0x1, -R13 ;  /* 0x000000010000d824 */ /* 0x000fe200078e0a0d */
[----:B------:R-:W-:Y:S01]  /*0bb0*/  ISETP.GE.AND P5, PT, R4, RZ, PT ;  /* 0x000000ff0400720c */ /* 0x000fe20003fa6270 */
[--C-:B------:R-:W-:Y:S01]  /*0bc0*/  @!P2 IMAD.IADD R22, R22, 0x1, -R2.reuse ;  /* 0x000000011616a824 */ /* 0x100fe200078e0a02 */
[----:B------:R-:W-:Y:S01]  /*0bd0*/  ISETP.GT.U32.AND P2, PT, R2, R26, PT ;  /* 0x0000001a0200720c */ /* 0x000fe20003f44070 */
[----:B------:R-:W-:Y:S01]  /*0be0*/  @!P3 IMAD.IADD R24, R24, 0x1, -R2 ;  /* 0x000000011818b824 */ /* 0x000fe200078e0a02 */
[----:B------:R-:W-:Y:S01]  /*0bf0*/  ISETP.GT.U32.AND P3, PT, R2, R30, PT ;  /* 0x0000001e0200720c */ /* 0x000fe20003f64070 */
[----:B------:R-:W-:Y:S01]  /*0c00*/  IMAD.HI.U32 R8, R5, R62, RZ ;  /* 0x0000003e05087227 */ /* 0x000fe200078e00ff */
[----:B------:R-:W-:-:S02]  /*0c10*/  IABS R64, R7 ;  /* 0x0000000700407213 */ /* 0x000fc40000000000 */
[----:B------:R-:W-:Y:S01]  /*0c20*/  LOP3.LUT R32, R4, 0x1c8, RZ, 0xfc, !PT ;  /* 0x000001c804207812 */ /* 0x000fe200078efcff */
[----:B------:R-:W-:Y:S01]  /*0c30*/  @!P1 IMAD.IADD R28, R28, 0x1, -R2 ;  /* 0x000000011c1c9824 */ /* 0x000fe200078e0a02 */
[C---:B------:R-:W-:Y:S01]  /*0c40*/  LOP3.LUT R37, R4.reuse, 0x1d0, RZ, 0xfc, !PT ;  /* 0x000001d004257812 */ /* 0x040fe200078efcff */
[----:B------:R-:W-:Y:S01]  /*0c50*/  @!P0 IMAD.MOV R24, RZ, RZ, -R24 ;  /* 0x000000ffff188224 */ /* 0x000fe200078e0a18 */
[----:B------:R-:W-:Y:S01]  /*0c60*/  IABS R50, R32 ;  /* 0x0000002000327213 */ /* 0x000fe20000000000 */
[----:B------:R-:W-:Y:S01]  /*0c70*/  @!P5 IMAD.MOV R22, RZ, RZ, -R22 ;  /* 0x000000ffff16d224 */ /* 0x000fe200078e0a16 */
[----:B------:R-:W-:Y:S01]  /*0c80*/  ISETP.GE.AND P5, PT, R9, RZ, PT ;  /* 0x000000ff0900720c */ /* 0x000fe20003fa6270 */
[----:B------:R-:W-:Y:S01]  /*0c90*/  IMAD.MOV R9, RZ, RZ, -R8 ;  /* 0x000000ffff097224 */ /* 0x000fe200078e0a08 */
[----:B------:R-:W-:Y:S01]  /*0ca0*/  LOP3.LUT R8, R4, 0x1c, RZ, 0xfc, !PT ;  /* 0x0000001c04087812 */ /* 0x000fe200078efcff */
[--C-:B------:R-:W-:Y:S01]  /*0cb0*/  @!P2 IMAD.IADD R26, R26, 0x1, -R2.reuse ;  /* 0x000000011a1aa824 */ /* 0x100fe200078e0a02 */
[----:B------:R-:W-:Y:S01]  /*0cc0*/  ISETP.GT.U32.AND P1, PT, R2, R28, PT ;  /* 0x0000001c0200720c */ /* 0x000fe20003f24070 */
[----:B------:R-:W-:Y:S01]  /*0cd0*/  @!P3 IMAD.IADD R30, R30, 0x1, -R2 ;  /* 0x000000011e1eb824 */ /* 0x000fe200078e0a02 */
[----:B------:R-:W-:Y:S01]  /*0ce0*/  IABS R66, R8 ;  /* 0x0000000800427213 */ /* 0x000fe20000000000 */
[----:B------:R-:W-:Y:S01]  /*0cf0*/  @!P4 IMAD.MOV R26, RZ, RZ, -R26 ;  /* 0x000000ffff1ac224 */ /* 0x000fe200078e0a1a */
[----:B------:R-:W-:Y:S01]  /*0d00*/  ISETP.GE.AND P4, PT, R7, RZ, PT ;  /* 0x000000ff0700720c */ /* 0x000fe20003f86270 */
[----:B------:R-:W-:Y:S01]  /*0d10*/  IMAD.HI.U32 R7, R5, R64, RZ ;  /* 0x0000004005077227 */ /* 0x000fe200078e00ff */
[----:B------:R-:W-:-:S02]  /*0d20*/  ISETP.GT.U32.AND P3, PT, R2, R30, PT ;  /* 0x0000001e0200720c */ /* 0x000fc40003f64070 */
[----:B------:R-:W-:Y:S01]  /*0d30*/  ISETP.GE.AND P0, PT, R8, RZ, PT ;  /* 0x000000ff0800720c */ /* 0x000fe20003f06270 */
[----:B------:R-:W-:Y:S01]  /*0d40*/  IMAD.HI.U32 R8, R5, R66, RZ ;  /* 0x0000004205087227 */ /* 0x000fe200078e00ff */
[----:B------:R-:W-:Y:S02]  /*0d50*/  ISETP.GE.AND P2, PT, R11, RZ, PT ;  /* 0x000000ff0b00720c */ /* 0x000fe40003f46270 */
[----:B------:R-:W-:Y:S01]  /*0d60*/  LOP3.LUT R11, R4, 0x24, RZ, 0xfc, !PT ;  /* 0x00000024040b7812 */ /* 0x000fe200078efcff */
[----:B------:R-:W-:Y:S01]  /*0d70*/  IMAD.MOV R7, RZ, RZ, -R7 ;  /* 0x000000ffff077224 */ /* 0x000fe200078e0a07 */
[----:B------:R-:W-:Y:S01]  /*0d80*/  IABS R46, R37 ;  /* 0x00000025002e7213 */ /* 0x000fe20000000000 */
[----:B------:R-:W-:Y:S01]  /*0d90*/  IMAD R62, R2, R9, R62 ;  /* 0x00000009023e7224 */ /* 0x000fe200078e023e */
[----:B------:R-:W-:Y:S01]  /*0da0*/  IABS R70, R11 ;  /* 0x0000000b00467213 */ /* 0x000fe20000000000 */
[----:B------:R-:W-:Y:S01]  /*0db0*/  IMAD.MOV R9, RZ, RZ, -R8 ;  /* 0x000000ffff097224 */ /* 0x000fe200078e0a08 */
[----:B------:R-:W-:Y:S01]  /*0dc0*/  LOP3.LUT R35, R4, 0x1cc, RZ, 0xfc, !PT ;  /* 0x000001cc04237812 */ /* 0x000fe200078efcff */
[----:B------:R-:W-:Y:S01]  /*0dd0*/  IMAD R64, R2, R7, R64 ;  /* 0x0000000702407224 */ /* 0x000fe200078e0240 */
[----:B------:R-:W-:Y:S01]  /*0de0*/  LOP3.LUT R39, R4, 0x1d4, RZ, 0xfc, !PT ;  /* 0x000001d404277812 */ /* 0x000fe200078efcff */
[----:B------:R-:W-:Y:S01]  /*0df0*/  @!P1 IMAD.IADD R28, R28, 0x1, -R2 ;  /* 0x000000011c1c9824 */ /* 0x000fe200078e0a02 */
[C---:B------:R-:W-:Y:S01]  /*0e00*/  ISETP.GT.U32.AND P1, PT, R2.reuse, R62, PT ;  /* 0x0000003e0200720c */ /* 0x040fe20003f24070 */
[----:B------:R-:W-:Y:S01]  /*0e10*/  IMAD R66, R2, R9, R66 ;  /* 0x0000000902427224 */ /* 0x000fe200078e0242 */
[----:B------:R-:W-:Y:S01]  /*0e20*/  IABS R48, R35 ;  /* 0x0000002300307213 */ /* 0x000fe20000000000 */
[----:B------:R-:W-:Y:S01]  /*0e30*/  @!P3 IMAD.IADD R30, R30, 0x1, -R2 ;  /* 0x000000011e1eb824 */ /* 0x000fe200078e0a02 */
[C---:B------:R-:W-:Y:S01]  /*0e40*/  ISETP.GT.U32.AND P3, PT, R2.reuse, R64, PT ;  /* 0x000000400200720c */ /* 0x040fe20003f64070 */
[----:B------:R-:W-:Y:S01]  /*0e50*/  @!P6 IMAD.MOV R28, RZ, RZ, -R28 ;  /* 0x000000ffff1ce224 */ /* 0x000fe200078e0a1c */
[----:B------:R-:W-:Y:S01]  /*0e60*/  ISETP.GT.U32.AND P6, PT, R2, R66, PT ;  /* 0x000000420200720c */ /* 0x000fe20003fc4070 */
[----:B------:R-:W-:Y:S01]  /*0e70*/  IMAD.HI.U32 R7, R5, R68, RZ ;  /* 0x0000004405077227 */ /* 0x000fe200078e00ff */
[----:B------:R-:W-:-:S02]  /*0e80*/  IABS R44, R39 ;  /* 0x00000027002c7213 */ /* 0x000fc40000000000 */
[----:B------:R-:W-:Y:S01]  /*0e90*/  LOP3.LUT R41, R4, 0x1d8, RZ, 0xfc, !PT ;  /* 0x000001d804297812 */ /* 0x000fe200078efcff */
[----:B------:R-:W-:Y:S01]  /*0ea0*/  @!P5 IMAD.MOV R30, RZ, RZ, -R30 ;  /* 0x000000ffff1ed224 */ /* 0x000fe200078e0a1e */
[----:B------:R-:W-:Y:S01]  /*0eb0*/  ISETP.GE.AND P5, PT, R10, RZ, PT ;  /* 0x000000ff0a00720c */ /* 0x000fe20003fa6270 */
[--C-:B------:R-:W-:Y:S01]  /*0ec0*/  @!P1 IMAD.IADD R62, R62, 0x1, -R2.reuse ;  /* 0x000000013e3e9824 */ /* 0x100fe200078e0a02 */
[----:B------:R-:W-:Y:S01]  /*0ed0*/  LOP3.LUT R10, R4, 0x28, RZ, 0xfc, !PT ;  /* 0x00000028040a7812 */ /* 0x000fe200078efcff */
[C---:B------:R-:W-:Y:S01]  /*0ee0*/  IMAD.HI.U32 R8, R5.reuse, R70, RZ ;  /* 0x0000004605087227 */ /* 0x040fe200078e00ff */
[----:B------:R-:W-:Y:S02]  /*0ef0*/  IABS R42, R41 ;  /* 0x00000029002a7213 */ /* 0x000fe40000000000 */
[----:B------:R-:W-:Y:S01]  /*0f00*/  ISETP.GT.U32.AND P1, PT, R2, R62, PT ;  /* 0x0000003e0200720c */ /* 0x000fe20003f24070 */
[--C-:B------:R-:W-:Y:S01]  /*0f10*/  @!P3 IMAD.IADD R64, R64, 0x1, -R2.reuse ;  /* 0x000000014040b824 */ /* 0x100fe200078e0a02 */
[----:B------:R-:W-:Y:S01]  /*0f20*/  IABS R72, R10 ;  /* 0x0000000a00487213 */ /* 0x000fe20000000000 */
[----:B------:R-:W-:Y:S01]  /*0f30*/  @!P6 IMAD.IADD R66, R66, 0x1, -R2 ;  /* 0x000000014242e824 */ /* 0x000fe200078e0a02 */
[----:B------:R-:W-:Y:S01]  /*0f40*/  LOP3.LUT R43, R4, 0x1dc, RZ, 0xfc, !PT ;  /* 0x000001dc042b7812 */ /* 0x000fe200078efcff */
[----:B------:R-:W-:Y:S01]  /*0f50*/  IMAD.MOV R7, RZ, RZ, -R7 ;  /* 0x000000ffff077224 */ /* 0x000fe200078e0a07 */
[C---:B------:R-:W-:Y:S01]  /*0f60*/  ISETP.GT.U32.AND P3, PT, R2.reuse, R64, PT ;  /* 0x000000400200720c */ /* 0x040fe20003f64070 */
[----:B------:R-:W-:Y:S01]  /*0f70*/  IMAD.MOV R9, RZ, RZ, -R8 ;  /* 0x000000ffff097224 */ /* 0x000fe200078e0a08 */
[C---:B------:R-:W-:Y:S01]  /*0f80*/  ISETP.GT.U32.AND P6, PT, R2.reuse, R66, PT ;  /* 0x000000420200720c */ /* 0x040fe20003fc4070 */
[C---:B------:R-:W-:Y:S01]  /*0f90*/  IMAD R68, R2.reuse, R7, R68 ;  /* 0x0000000702447224 */ /* 0x040fe200078e0244 */
[----:B------:R-:W-:Y:S01]  /*0fa0*/  IABS R40, R43 ;  /* 0x0000002b00287213 */ /* 0x000fe20000000000 */
[----:B------:R-:W-:Y:S01]  /*0fb0*/  IMAD R70, R2, R9, R70 ;  /* 0x0000000902467224 */ /* 0x000fe200078e0246 */
[C---:B------:R-:W-:Y:S01]  /*0fc0*/  LOP3.LUT R45, R4.reuse, 0x1e0, RZ, 0xfc, !PT ;  /* 0x000001e0042d7812 */ /* 0x040fe200078efcff */
[----:B------:R-:W-:Y:S01]  /*0fd0*/  IMAD.HI.U32 R7, R5, R72, RZ ;  /* 0x0000004805077227 */ /* 0x000fe200078e00ff */
[----:B------:R-:W-:-:S02]  /*0fe0*/  LOP3.LUT R49, R4, 0x1e8, RZ, 0xfc, !PT ;  /* 0x000001e804317812 */ /* 0x000fc400078efcff */
[----:B------:R-:W-:Y:S01]  /*0ff0*/  IABS R36, R45 ;  /* 0x0000002d00247213 */ /* 0x000fe20000000000 */
[----:B------:R-:W-:Y:S01]  /*1000*/  IMAD.MOV R9, RZ, RZ, -R7 ;  /* 0x000000ffff097224 */ /* 0x000fe200078e0a07 */
[----:B------:R-:W-:Y:S01]  /*1010*/  LOP3.LUT R47, R4, 0x1e4, RZ, 0xfc, !PT ;  /* 0x000001e4042f7812 */ /* 0x000fe200078efcff */
[--C-:B------:R-:W-:Y:S01]  /*1020*/  @!P3 IMAD.IADD R64, R64, 0x1, -R2.reuse ;  /* 0x000000014040b824 */ /* 0x100fe200078e0a02 */
[----:B------:R-:W-:Y:S01]  /*1030*/  ISETP.GT.U32.AND P3, PT, R2, R68, PT ;  /* 0x000000440200720c */ /* 0x000fe20003f64070 */
[--C-:B------:R-:W-:Y:S01]  /*1040*/  @!P6 IMAD.IADD R66, R66, 0x1, -R2.reuse ;  /* 0x000000014242e824 */ /* 0x100fe200078e0a02 */
[----:B------:R-:W-:Y:S01]  /*1050*/  ISETP.GT.U32.AND P6, PT, R2, R70, PT ;  /* 0x000000460200720c */ /* 0x000fe20003fc4070 */
[----:B------:R-:W-:Y:S01]  /*1060*/  IMAD.HI.U32 R7, R5, R74, RZ ;  /* 0x0000004a05077227 */ /* 0x000fe200078e00ff */
[----:B------:R-:W-:Y:S02]  /*1070*/  IABS R38, R49 ;  /* 0x0000003100267213 */ /* 0x000fe40000000000 */
[----:B------:R-:W-:Y:S01]  /*1080*/  IABS R120, R47 ;  /* 0x0000002f00787213 */ /* 0x000fe20000000000 */
[----:B------:R-:W-:Y:S01]  /*1090*/  @!P1 IMAD.IADD R62, R62, 0x1, -R2 ;  /* 0x000000013e3e9824 */ /* 0x000fe200078e0a02 */
[----:B------:R-:W-:Y:S01]  /*10a0*/  ISETP.GE.AND P1, PT, R11, RZ, PT ;  /* 0x000000ff0b00720c */ /* 0x000fe20003f26270 */
[----:B------:R-:W-:Y:S01]  /*10b0*/  IMAD R72, R2, R9, R72 ;  /* 0x0000000902487224 */ /* 0x000fe200078e0248 */
[C---:B------:R-:W-:Y:S01]  /*10c0*/  LOP3.LUT R51, R4.reuse, 0x1ec, RZ, 0xfc, !PT ;  /* 0x000001ec04337812 */ /* 0x040fe200078efcff */
[----:B------:R-:W-:Y:S01]  /*10d0*/  IMAD.MOV R11, RZ, RZ, -R7 ;  /* 0x000000ffff0b7224 */ /* 0x000fe200078e0a07 */
[----:B------:R-:W-:Y:S01]  /*10e0*/  LOP3.LUT R53, R4, 0x1f0, RZ, 0xfc, !PT ;  /* 0x000001f004357812 */ /* 0x000fe200078efcff */
[----:B------:R-:W-:Y:S01]  /*10f0*/  @!P3 IMAD.IADD R68, R68, 0x1, -R2 ;  /* 0x000000014444b824 */ /* 0x000fe200078e0a02 */
[C---:B------:R-:W-:Y:S01]  /*1100*/  ISETP.GT.U32.AND P3, PT, R2.reuse, R72, PT ;  /* 0x000000480200720c */ /* 0x040fe20003f64070 */
[----:B------:R-:W-:Y:S01]  /*1110*/  IMAD R74, R2, R11, R74 ;  /* 0x0000000b024a7224 */ /* 0x000fe200078e024a */
[----:B------:R-:W-:Y:S01]  /*1120*/  LOP3.LUT R11, R4, 0x3c, RZ, 0xfc, !PT ;  /* 0x0000003c040b7812 */ /* 0x000fe200078efcff */
[----:B------:R-:W-:Y:S01]  /*1130*/  @!P6 IMAD.IADD R70, R70, 0x1, -R2 ;  /* 0x000000014646e824 */ /* 0x000fe200078e0a02 */
[----:B------:R-:W-:Y:S01]  /*1140*/  LOP3.LUT R55, R4, 0x1f4, RZ, 0xfc, !PT ;  /* 0x000001f404377812 */ /* 0x000fe200078efcff */
[----:B------:R-:W-:Y:S01]  /*1150*/  IMAD.HI.U32 R8, R5, R76, RZ ;  /* 0x0000004c05087227 */ /* 0x000fe200078e00ff */
[----:B------:R-:W-:-:S02]  /*1160*/  ISETP.GT.U32.AND P6, PT, R2, R74, PT ;  /* 0x0000004a0200720c */ /* 0x000fc40003fc4070 */
[----:B------:R-:W-:Y:S01]  /*1170*/  IABS R82, R11 ;  /* 0x0000000b00527213 */ /* 0x000fe20000000000 */
[----:B------:R-:W-:Y:S01]  /*1180*/  IMAD.MOV R13, RZ, RZ, -R8 ;  /* 0x000000ffff0d7224 */ /* 0x000fe200078e0a08 */
[----:B------:R-:W-:Y:S01]  /*1190*/  LOP3.LUT R33, R4, 0x1f8, RZ, 0xfc, !PT ;  /* 0x000001f804217812 */ /* 0x000fe200078efcff */
[----:B------:R-:W-:Y:S01]  /*11a0*/  IMAD.HI.U32 R7, R5, R80, RZ ;  /* 0x0000005005077227 */ /* 0x000fe200078e00ff */
[----:B------:R-:W-:Y:S02]  /*11b0*/  IABS R34, R51 ;  /* 0x0000003300227213 */ /* 0x000fe40000000000 */
[----:B------:R-:W-:Y:S01]  /*11c0*/  IABS R118, R55 ;  /* 0x0000003700767213 */ /* 0x000fe20000000000 */
[----:B------:R-:W-:Y:S01]  /*11d0*/  @!P3 IMAD.IADD R72, R72, 0x1, -R2 ;  /* 0x000000014848b824 */ /* 0x000fe200078e0a02 */
[C---:B------:R-:W-:Y:S01]  /*11e0*/  ISETP.GT.U32.AND P3, PT, R2.reuse, R68, PT ;  /* 0x000000440200720c */ /* 0x040fe20003f64070 */
[----:B------:R-:W-:Y:S01]  /*11f0*/  IMAD R76, R2, R13, R76 ;  /* 0x0000000d024c7224 */ /* 0x000fe200078e024c */
[----:B------:R-:W-:Y:S01]  /*1200*/  LOP3.LUT R13, R4, 0x40, RZ, 0xfc, !PT ;  /* 0x00000040040d7812 */ /* 0x000fe200078efcff */
[----:B------:R-:W-:Y:S01]  /*1210*/  @!P6 IMAD.IADD R74, R74, 0x1, -R2 ;  /* 0x000000014a4ae824 */ /* 0x000fe200078e0a02 */
[C---:B------:R-:W-:Y:S01]  /*1220*/  ISETP.GT.U32.AND P6, PT, R2.reuse, R72, PT ;  /* 0x000000480200720c */ /* 0x040fe20003fc4070 */
[----:B------:R-:W-:Y:S01]  /*1230*/  @!P0 IMAD.MOV R66, RZ, RZ, -R66 ;  /* 0x000000ffff428224 */ /* 0x000fe200078e0a42 */
[C---:B------:R-:W-:Y:S01]  /*1240*/  ISETP.GT.U32.AND P0, PT, R2.reuse, R76, PT ;  /* 0x0000004c0200720c */ /* 0x040fe20003f04070 */
[----:B------:R-:W-:Y:S01]  /*1250*/  IMAD.MOV R7, RZ, RZ, -R7 ;  /* 0x000000ffff077224 */ /* 0x000fe200078e0a07 */
[----:B------:R-:W-:Y:S01]  /*1260*/  IABS R86, R13 ;  /* 0x0000000d00567213 */ /* 0x000fe20000000000 */
[----:B------:R-:W-:Y:S01]  /*1270*/  @!P4 IMAD.MOV R64, RZ, RZ, -R64 ;  /* 0x000000ffff40c224 */ /* 0x000fe200078e0a40 */
[C---:B------:R-:W-:Y:S01]  /*1280*/  ISETP.GT.U32.AND P4, PT, R2.reuse, R74, PT ;  /* 0x0000004a0200720c */ /* 0x040fe20003f84070 */
[----:B------:R-:W-:-:S02]  /*1290*/  IMAD R80, R2, R7, R80 ;  /* 0x0000000702507224 */ /* 0x000fc400078e0250 */
[----:B------:R-:W-:Y:S01]  /*12a0*/  @!P2 IMAD.MOV R62, RZ, RZ, -R62 ;  /* 0x000000ffff3ea224 */ /* 0x000fe200078e0a3e */
[----:B------:R-:W-:Y:S01]  /*12b0*/  ISETP.GT.U32.AND P2, PT, R2, R70, PT ;  /* 0x000000460200720c */ /* 0x000fe20003f44070 */
[----:B------:R-:W-:-:S04]  /*12c0*/  IMAD.HI.U32 R9, R5, R78, RZ ;  /* 0x0000004e05097227 */ /* 0x000fc800078e00ff */
[--C-:B------:R-:W-:Y:S01]  /*12d0*/  @!P6 IMAD.IADD R72, R72, 0x1, -R2.reuse ;  /* 0x000000014848e824 */ /* 0x100fe200078e0a02 */
[----:B------:R-:W-:Y:S01]  /*12e0*/  ISETP.GT.U32.AND P6, PT, R2, R80, PT ;  /* 0x000000500200720c */ /* 0x000fe20003fc4070 */
[--C-:B------:R-:W-:Y:S02]  /*12f0*/  @!P3 IMAD.IADD R68, R68, 0x1, -R2.reuse ;  /* 0x000000014444b824 */ /* 0x100fe400078e0a02 */
[--C-:B------:R-:W-:Y:S01]  /*1300*/  @!P0 IMAD.IADD R76, R76, 0x1, -R2.reuse ;  /* 0x000000014c4c8824 */ /* 0x100fe200078e0a02 */
[----:B------:R-:W-:Y:S01]  /*1310*/  ISETP.GE.AND P0, PT, R14, RZ, PT ;  /* 0x000000ff0e00720c */ /* 0x000fe20003f06270 */
[----:B------:R-:W-:Y:S01]  /*1320*/  IMAD.MOV R9, RZ, RZ, -R9 ;  /* 0x000000ffff097224 */ /* 0x000fe200078e0a09 */
[----:B------:R-:W-:Y:S01]  /*1330*/  LOP3.LUT R14, R4, 0xac, RZ, 0xfc, !PT ;  /* 0x000000ac040e7812 */ /* 0x000fe200078efcff */
[----:B------:R-:W-:Y:S01]  /*1340*/  @!P4 IMAD.IADD R74, R74, 0x1, -R2 ;  /* 0x000000014a4ac824 */ /* 0x000fe200078e0a02 */
[----:B------:R-:W-:Y:S01]  /*1350*/  ISETP.GE.AND P4, PT, R12, RZ, PT ;  /* 0x000000ff0c00720c */ /* 0x000fe20003f86270 */
[----:B------:R-:W-:Y:S01]  /*1360*/  @!P5 IMAD.MOV R68, RZ, RZ, -R68 ;  /* 0x000000ffff44d224 */ /* 0x000fe200078e0a44 */
[C---:B------:R-:W-:Y:S01]  /*1370*/  ISETP.GT.U32.AND P5, PT, R2.reuse, R76, PT ;  /* 0x0000004c0200720c */ /* 0x040fe20003fa4070 */
[----:B------:R-:W-:Y:S01]  /*1380*/  IMAD R78, R2, R9, R78 ;  /* 0x00000009024e7224 */ /* 0x000fe200078e024e */
[----:B------:R-:W-:Y:S01]  /*1390*/  LOP3.LUT R12, R4, 0x60, RZ, 0xfc, !PT ;  /* 0x00000060040c7812 */ /* 0x000fe200078efcff */
[----:B------:R-:W-:Y:S01]  /*13a0*/  IMAD.HI.U32 R8, R5, R86, RZ ;  /* 0x0000005605087227 */ /* 0x000fe200078e00ff */
[----:B------:R-:W-:-:S02]  /*13b0*/  IABS R144, R14 ;  /* 0x0000000e00907213 */ /* 0x000fc40000000000 */
[----:B------:R-:W-:Y:S01]  /*13c0*/  ISETP.GT.U32.AND P3, PT, R2, R78, PT ;  /* 0x0000004e0200720c */ /* 0x000fe20003f64070 */
[----:B------:R-:W-:Y:S01]  /*13d0*/  @!P2 IMAD.IADD R70, R70, 0x1, -R2 ;  /* 0x000000014646a824 */ /* 0x000fe200078e0a02 */
[----:B------:R-:W-:Y:S01]  /*13e0*/  ISETP.GE.AND P2, PT, R10, RZ, PT ;  /* 0x000000ff0a00720c */ /* 0x000fe20003f46270 */
[----:B------:R-:W-:Y:S01]  /*13f0*/  IMAD.HI.U32 R7, R5, R82, RZ ;  /* 0x0000005205077227 */ /* 0x000fe200078e00ff */
[C---:B------:R-:W-:Y:S02]  /*1400*/  LOP3.LUT R10, R4.reuse, 0x48, RZ, 0xfc, !PT ;  /* 0x00000048040a7812 */ /* 0x040fe400078efcff */
[----:B------:R-:W-:Y:S01]  /*1410*/  IABS R102, R12 ;  /* 0x0000000c00667213 */ /* 0x000fe20000000000 */
[----:B------:R-:W-:Y:S01]  /*1420*/  IMAD.MOV R9, RZ, RZ, -R8 ;  /* 0x000000ffff097224 */ /* 0x000fe200078e0a08 */
[----:B------:R-:W-:Y:S01]  /*1430*/  LOP3.LUT R8, R4, 0x44, RZ, 0xfc, !PT ;  /* 0x0000004404087812 */ /* 0x000fe200078efcff */
[----:B------:R-:W-:Y:S01]  /*1440*/  @!P6 IMAD.IADD R80, R80, 0x1, -R2 ;  /* 0x000000015050e824 */ /* 0x000fe200078e0a02 */
[----:B------:R-:W-:Y:S01]  /*1450*/  IABS R88, R10 ;  /* 0x0000000a00587213 */ /* 0x000fe20000000000 */
[----:B------:R-:W-:Y:S01]  /*1460*/  IMAD.MOV R7, RZ, RZ, -R7 ;  /* 0x000000ffff077224 */ /* 0x000fe200078e0a07 */
[----:B------:R-:W-:Y:S01]  /*1470*/  IABS R90, R8 ;  /* 0x00000008005a7213 */ /* 0x000fe20000000000 */
[C---:B------:R-:W-:Y:S01]  /*1480*/  IMAD R86, R2.reuse, R9, R86 ;  /* 0x0000000902567224 */ /* 0x040fe200078e0256 */
[C---:B------:R-:W-:Y:S01]  /*1490*/  ISETP.GT.U32.AND P6, PT, R2.reuse, R80, PT ;  /* 0x000000500200720c */ /* 0x040fe20003fc4070 */
[----:B------:R-:W-:-:S02]  /*14a0*/  IMAD R82, R2, R7, R82 ;  /* 0x0000000702527224 */ /* 0x000fc400078e0252 */
[----:B------:R-:W-:Y:S01]  /*14b0*/  @!P4 IMAD.MOV R74, RZ, RZ, -R74 ;  /* 0x000000ffff4ac224 */ /* 0x000fe200078e0a4a */
[----:B------:R-:W-:Y:S01]  /*14c0*/  ISETP.GE.AND P4, PT, R16, RZ, PT ;  /* 0x000000ff1000720c */ /* 0x000fe20003f86270 */
[----:B------:R-:W-:Y:S01]  /*14d0*/  @!P5 IMAD.IADD R76, R76, 0x1, -R2 ;  /* 0x000000014c4cd824 */ /* 0x000fe200078e0a02 */
[----:B------:R-:W-:Y:S01]  /*14e0*/  ISETP.GT.U32.AND P5, PT, R2, R86, PT ;  /* 0x000000560200720c */ /* 0x000fe20003fa4070 */
[----:B------:R-:W-:Y:S01]  /*14f0*/  IMAD.HI.U32 R7, R5, R90, RZ ;  /* 0x0000005a05077227 */ /* 0x000fe200078e00ff */
[----:B------:R-:W-:-:S03]  /*1500*/  LOP3.LUT R16, R4, 0x15c, RZ, 0xfc, !PT ;  /* 0x0000015c04107812 */ /* 0x000fc600078efcff */
[----:B------:R-:W-:Y:S01]  /*1510*/  @!P2 IMAD.MOV R72, RZ, RZ, -R72 ;  /* 0x000000ffff48a224 */ /* 0x000fe200078e0a48 */
[----:B------:R-:W-:Y:S01]  /*1520*/  ISETP.GT.U32.AND P2, PT, R2, R82, PT ;  /* 0x000000520200720c */ /* 0x000fe20003f44070 */
[----:B------:R-:W-:Y:S01]  /*1530*/  @!P3 IMAD.IADD R78, R78, 0x1, -R2 ;  /* 0x000000014e4eb824 */ /* 0x000fe200078e0a02 */
[----:B------:R-:W-:Y:S01]  /*1540*/  ISETP.GE.AND P3, PT, R15, RZ, PT ;  /* 0x000000ff0f00720c */ /* 0x000fe20003f66270 */
[----:B------:R-:W-:Y:S01]  /*1550*/  IMAD.MOV R7, RZ, RZ, -R7 ;  /* 0x000000ffff077224 */ /* 0x000fe200078e0a07 */
[----:B------:R-:W-:Y:S01]  /*1560*/  LOP3.LUT R15, R4, 0x11c, RZ, 0xfc, !PT ;  /* 0x0000011c040f7812 */ /* 0x000fe200078efcff */
[----:B------:R-:W-:Y:S01]  /*1570*/  @!P1 IMAD.MOV R70, RZ, RZ, -R70 ;  /* 0x000000ffff469224 */ /* 0x000fe200078e0a46 */
[----:B------:R-:W-:Y:S01]  /*1580*/  ISETP.GT.U32.AND P1, PT, R2, R78, PT ;  /* 0x0000004e0200720c */ /* 0x000fe20003f24070 */
[----:B------:R-:W-:Y:S01]  /*1590*/  @!P6 IMAD.IADD R80, R80, 0x1, -R2 ;  /* 0x000000015050e824 */ /* 0x000fe200078e0a02 */
[----:B------:R-:W-:Y:S01]  /*15a0*/  ISETP.GE.AND P6, PT, R13, RZ, PT ;  /* 0x000000ff0d00720c */ /* 0x000fe20003fc6270 */
[----:B------:R-:W-:Y:S01]  /*15b0*/  IMAD R90, R2, R7, R90 ;  /* 0x00000007025a7224 */ /* 0x000fe200078e025a */
[----:B------:R-:W-:Y:S01]  /*15c0*/  LOP3.LUT R7, R4, 0x4c, RZ, 0xfc, !PT ;  /* 0x0000004c04077812 */ /* 0x000fe200078efcff */
[----:B------:R-:W-:Y:S01]  /*15d0*/  @!P5 IMAD.IADD R86, R86, 0x1, -R2 ;  /* 0x000000015656d824 */ /* 0x000fe200078e0a02 */
[----:B------:R-:W-:Y:S01]  /*15e0*/  LOP3.LUT R13, R4, 0x64, RZ, 0xfc, !PT ;  /* 0x00000064040d7812 */ /* 0x000fe200078efcff */
[----:B------:R-:W-:Y:S01]  /*15f0*/  @!P4 IMAD.MOV R80, RZ, RZ, -R80 ;  /* 0x000000ffff50c224 */ /* 0x000fe200078e0a50 */
[----:B------:R-:W-:Y:S01]  /*1600*/  ISETP.GT.U32.AND P4, PT, R2, R90, PT ;  /* 0x0000005a0200720c */ /* 0x000fe20003f84070 */
[----:B------:R-:W-:Y:S01]  /*1610*/  @!P2 IMAD.IADD R82, R82, 0x1, -R2 ;  /* 0x000000015252a824 */ /* 0x000fe200078e0a02 */
[----:B------:R-:W-:Y:S01]  /*1620*/  ISETP.GE.AND P2, PT, R8, RZ, PT ;  /* 0x000000ff0800720c */ /* 0x000fe20003f46270 */
[----:B------:R-:W-:Y:S01]  /*1630*/  IMAD.HI.U32 R8, R5, R88, RZ ;  /* 0x0000005805087227 */ /* 0x000fe200078e00ff */
[----:B------:R-:W-:-:S02]  /*1640*/  ISETP.GT.U32.AND P5, PT, R2, R86, PT ;  /* 0x000000560200720c */ /* 0x000fc40003fa4070 */
[----:B------:R-:W-:Y:S01]  /*1650*/  IABS R92, R7 ;  /* 0x00000007005c7213 */ /* 0x000fe20000000000 */
[----:B------:R-:W-:Y:S01]  /*1660*/  @!P0 IMAD.MOV R76, RZ, RZ, -R76 ;  /* 0x000000ffff4c8224 */ /* 0x000fe200078e0a4c */
[----:B------:R-:W-:Y:S01]  /*1670*/  ISETP.GT.U32.AND P0, PT, R2, R82, PT ;  /* 0x000000520200720c */ /* 0x000fe20003f04070 */
[----:B------:R-:W-:Y:S01]  /*1680*/  @!P1 IMAD.IADD R78, R78, 0x1, -R2 ;  /* 0x000000014e4e9824 */ /* 0x000fe200078e0a02 */
[----:B------:R-:W-:Y:S01]  /*1690*/  ISETP.GE.AND P1, PT, R11, RZ, PT ;  /* 0x000000ff0b00720c */ /* 0x000fe20003f26270 */
[----:B------:R-:W-:Y:S01]  /*16a0*/  IMAD.MOV R9, RZ, RZ, -R8 ;  /* 0x000000ffff097224 */ /* 0x000fe200078e0a08 */
[----:B------:R-:W-:Y:S01]  /*16b0*/  LOP3.LUT R8, R4, 0x50, RZ, 0xfc, !PT ;  /* 0x0000005004087812 */ /* 0x000fe200078efcff */
[----:B------:R-:W-:Y:S01]  /*16c0*/  @!P3 IMAD.MOV R78, RZ, RZ, -R78 ;  /* 0x000000ffff4eb224 */ /* 0x000fe200078e0a4e */
[----:B------:R-:W-:Y:S01]  /*16d0*/  ISETP.GE.AND P3, PT, R10, RZ, PT ;  /* 0x000000ff0a00720c */ /* 0x000fe20003f66270 */
[----:B------:R-:W-:Y:S01]  /*16e0*/  IMAD R88, R2, R9, R88 ;  /* 0x0000000902587224 */ /* 0x000fe200078e0258 */
[----:B------:R-:W-:Y:S01]  /*16f0*/  LOP3.LUT R10, R4, 0x54, RZ, 0xfc, !PT ;  /* 0x00000054040a7812 */ /* 0x000fe200078efcff */
[--C-:B------:R-:W-:Y:S01]  /*1700*/  @!P4 IMAD.IADD R90, R90, 0x1, -R2.reuse ;  /* 0x000000015a5ac824 */ /* 0x100fe200078e0a02 */
[----:B------:R-:W-:Y:S01]  /*1710*/  IABS R94, R8 ;  /* 0x00000008005e7213 */ /* 0x000fe20000000000 */
[--C-:B------:R-:W-:Y:S01]  /*1720*/  @!P5 IMAD.IADD R86, R86, 0x1, -R2.reuse ;  /* 0x000000015656d824 */ /* 0x100fe200078e0a02 */
[----:B------:R-:W-:Y:S01]  /*1730*/  ISETP.GT.U32.AND P5, PT, R2, R88, PT ;  /* 0x000000580200720c */ /* 0x000fe20003fa4070 */
[----:B------:R-:W-:Y:S01]  /*1740*/  @!P0 IMAD.IADD R82, R82, 0x1, -R2 ;  /* 0x0000000152528824 */ /* 0x000fe200078e0a02 */
[----:B------:R-:W-:Y:S01]  /*1750*/  IABS R96, R10 ;  /* 0x0000000a00607213 */ /* 0x000fe20000000000 */
[----:B------:R-:W-:Y:S01]  /*1760*/  @!P6 IMAD.MOV R86, RZ, RZ, -R86 ;  /* 0x000000ffff56e224 */ /* 0x000fe200078e0a56 */
[----:B------:R-:W-:Y:S01]  /*1770*/  ISETP.GT.U32.AND P4, PT, R2, R90, PT ;  /* 0x0000005a0200720c */ /* 0x000fe20003f84070 */
[----:B------:R-:W-:Y:S01]  /*1780*/  @!P1 IMAD.MOV R82, RZ, RZ, -R82 ;  /* 0x000000ffff529224 */ /* 0x000fe200078e0a52 */
[----:B------:R-:W-:Y:S01]  /*1790*/  ISETP.GE.AND P0, PT, R7, RZ, PT ;  /* 0x000000ff0700720c */ /* 0x000fe20003f06270 */
[----:B------:R-:W-:Y:S01]  /*17a0*/  IMAD.HI.U32 R7, R5, R92, RZ ;  /* 0x0000005c05077227 */ /* 0x000fe200078e00ff */
[----:B------:R-:W-:-:S02]  /*17b0*/  ISETP.GE.AND P1, PT, R8, RZ, PT ;  /* 0x000000ff0800720c */ /* 0x000fc40003f26270 */
[----:B------:R-:W-:Y:S01]  /*17c0*/  IABS R104, R13 ;  /* 0x0000000d00687213 */ /* 0x000fe20000000000 */
[----:B------:R-:W-:Y:S01]  /*17d0*/  IMAD.HI.U32 R9, R5, R96, RZ ;  /* 0x0000006005097227 */ /* 0x000fe200078e00ff */
[----:B------:R-:W-:Y:S02]  /*17e0*/  ISETP.GE.AND P6, PT, R10, RZ, PT ;  /* 0x000000ff0a00720c */ /* 0x000fe40003fc6270 */
[----:B------:R-:W-:Y:S01]  /*17f0*/  LOP3.LUT R10, R4, 0x5c, RZ, 0xfc, !PT ;  /* 0x0000005c040a7812 */ /* 0x000fe200078efcff */
[----:B------:R-:W-:Y:S01]  /*1800*/  IMAD.MOV R7, RZ, RZ, -R7 ;  /* 0x000000ffff077224 */ /* 0x000fe200078e0a07 */
[----:B------:R-:W-:Y:S01]  /*1810*/  IABS R202, R15 ;  /* 0x0000000f00ca7213 */ /* 0x000fe20000000000 */
[----:B------:R-:W-:Y:S01]  /*1820*/  IMAD.MOV R9, RZ, RZ, -R9 ;  /* 0x000000ffff097224 */ /* 0x000fe200078e0a09 */
[----:B------:R-:W-:Y:S01]  /*1830*/  IABS R100, R10 ;  /* 0x0000000a00647213 */ /* 0x000fe20000000000 */
[----:B------:R-:W-:Y:S01]  /*1840*/  @!P5 IMAD.IADD R88, R88, 0x1, -R2 ;  /* 0x000000015858d824 */ /* 0x000fe200078e0a02 */
[----:B------:R-:W-:Y:S01]  /*1850*/  IABS R234, R16 ;  /* 0x0000001000ea7213 */ /* 0x000fe20000000000 */
[----:B------:R-:W-:-:S02]  /*1860*/  IMAD R92, R2, R7, R92 ;  /* 0x00000007025c7224 */ /* 0x000fc400078e025c */
[----:B------:R-:W-:Y:S01]  /*1870*/  @!P4 IMAD.IADD R90, R90, 0x1, -R2 ;  /* 0x000000015a5ac824 */ /* 0x000fe200078e0a02 */
[C---:B------:R-:W-:Y:S01]  /*1880*/  ISETP.GT.U32.AND P5, PT, R2.reuse, R88, PT ;  /* 0x000000580200720c */ /* 0x040fe20003fa4070 */
[C---:B------:R-:W-:Y:S01]  /*1890*/  IMAD R96, R2.reuse, R9, R96 ;  /* 0x0000000902607224 */ /* 0x040fe200078e0260 */
[C---:B------:R-:W-:Y:S01]  /*18a0*/  ISETP.GT.U32.AND P4, PT, R2.reuse, R92, PT ;  /* 0x0000005c0200720c */ /* 0x040fe20003f84070 */
[----:B------:R-:W-:Y:S02]  /*18b0*/  @!P2 IMAD.MOV R90, RZ, RZ, -R90 ;  /* 0x000000ffff5aa224 */ /* 0x000fe400078e0a5a */
[----:B------:R-:W-:Y:S01]  /*18c0*/  IMAD.HI.U32 R8, R5, R94, RZ ;  /* 0x0000005e05087227 */ /* 0x000fe200078e00ff */
[----:B------:R-:W-:-:S03]  /*18d0*/  ISETP.GT.U32.AND P2, PT, R2, R96, PT ;  /* 0x000000600200720c */ /* 0x000fc60003f44070 */
[----:B------:R-:W-:Y:S01]  /*18e0*/  IMAD.MOV R11, RZ, RZ, -R8 ;  /* 0x000000ffff0b7224 */ /* 0x000fe200078e0a08 */
[----:B------:R-:W-:Y:S01]  /*18f0*/  LOP3.LUT R8, R4, 0x58, RZ, 0xfc, !PT ;  /* 0x0000005804087812 */ /* 0x000fe200078efcff */
[----:B------:R-:W-:-:S03]  /*1900*/  IMAD.HI.U32 R9, R5, R104, RZ ;  /* 0x0000006805097227 */ /* 0x000fc600078e00ff */
[----:B------:R-:W-:Y:S01]  /*1910*/  IABS R98, R8 ;  /* 0x0000000800627213 */ /* 0x000fe20000000000 */
[--C-:B------:R-:W-:Y:S02]  /*1920*/  @!P5 IMAD.IADD R88, R88, 0x1, -R2.reuse ;  /* 0x000000015858d824 */ /* 0x100fe400078e0a02 */
[--C-:B------:R-:W-:Y:S02]  /*1930*/  @!P4 IMAD.IADD R92, R92, 0x1, -R2.reuse ;  /* 0x000000015c5cc824 */ /* 0x100fe400078e0a02 */
[----:B------:R-:W-:Y:S02]  /*1940*/  @!P2 IMAD.IADD R96, R96, 0x1, -R2 ;  /* 0x000000016060a824 */ /* 0x000fe400078e0a02 */
[----:B------:R-:W-:Y:S01]  /*1950*/  @!P3 IMAD.MOV R88, RZ, RZ, -R88 ;  /* 0x000000ffff58b224 */ /* 0x000fe200078e0a58 */
[----:B------:R-:W-:Y:S01]  /*1960*/  ISETP.GT.U32.AND P4, PT, R2, R92, PT ;  /* 0x0000005c0200720c */ /* 0x000fe20003f84070 */
[----:B------:R-:W-:Y:S01]  /*1970*/  IMAD.HI.U32 R7, R5, R98, RZ ;  /* 0x0000006205077227 */ /* 0x000fe200078e00ff */
[----:B------:R-:W-:-:S02]  /*1980*/  ISETP.GE.AND P3, PT, R8, RZ, PT ;  /* 0x000000ff0800720c */ /* 0x000fc40003f66270 */
[----:B------:R-:W-:Y:S01]  /*1990*/  ISETP.GT.U32.AND P2, PT, R2, R96, PT ;  /* 0x000000600200720c */ /* 0x000fe20003f44070 */
[----:B------:R-:W-:-:S04]  /*19a0*/  IMAD.HI.U32 R8, R5, R102, RZ ;  /* 0x0000006605087227 */ /* 0x000fc800078e00ff */
[C---:B------:R-:W-:Y:S02]  /*19b0*/  IMAD R94, R2.reuse, R11, R94 ;  /* 0x0000000b025e7224 */ /* 0x040fe400078e025e */
[----:B------:R-:W-:Y:S02]  /*19c0*/  IMAD.MOV R7, RZ, RZ, -R7 ;  /* 0x000000ffff077224 */ /* 0x000fe400078e0a07 */
[----:B------:R-:W-:Y:S01]  /*19d0*/  IMAD.MOV R11, RZ, RZ, -R8 ;  /* 0x000000ffff0b7224 */ /* 0x000fe200078e0a08 */
[C---:B------:R-:W-:Y:S01]  /*19e0*/  ISETP.GT.U32.AND P5, PT, R2.reuse, R94, PT ;  /* 0x0000005e0200720c */ /* 0x040fe20003fa4070 */
[----:B------:R-:W-:Y:S01]  /*19f0*/  IMAD R98, R2, R7, R98 ;  /* 0x0000000702627224 */ /* 0x000fe200078e0262 */
[----:B------:R-:W-:Y:S01]  /*1a00*/  LOP3.LUT R8, R4, 0x68, RZ, 0xfc, !PT ;  /* 0x0000006804087812 */ /* 0x000fe200078efcff */
[----:B------:R-:W-:Y:S02]  /*1a10*/  IMAD.MOV R9, RZ, RZ, -R9 ;  /* 0x000000ffff097224 */ /* 0x000fe400078e0a09 */
[----:B------:R-:W-:Y:S01]  /*1a20*/  IMAD R102, R2, R11, R102 ;  /* 0x0000000b02667224 */ /* 0x000fe200078e0266 */
[----:B------:R-:W-:Y:S01]  /*1a30*/  IABS R106, R8 ;  /* 0x00000008006a7213 */ /* 0x000fe20000000000 */
[----:B------:R-:W-:Y:S01]  /*1a40*/  @!P4 IMAD.IADD R92, R92, 0x1, -R2 ;  /* 0x000000015c5cc824 */ /* 0x000fe200078e0a02 */
[C---:B------:R-:W-:Y:S01]  /*1a50*/  ISETP.GT.U32.AND P4, PT, R2.reuse, R98, PT ;  /* 0x000000620200720c */ /* 0x040fe20003f84070 */
[----:B------:R-:W-:Y:S01]  /*1a60*/  IMAD R104, R2, R9, R104 ;  /* 0x0000000902687224 */ /* 0x000fe200078e0268 */
[----:B------:R-:W-:Y:S01]  /*1a70*/  LOP3.LUT R9, R4, 0x6c, RZ, 0xfc, !PT ;  /* 0x0000006c04097812 */ /* 0x000fe200078efcff */
[----:B------:R-:W-:Y:S01]  /*1a80*/  @!P2 IMAD.IADD R96, R96, 0x1, -R2 ;  /* 0x000000016060a824 */ /* 0x000fe200078e0a02 */
[----:B------:R-:W-:Y:S01]  /*1a90*/  ISETP.GT.U32.AND P2, PT, R2, R102, PT ;  /* 0x000000660200720c */ /* 0x000fe20003f44070 */
[----:B------:R-:W-:Y:S01]  /*1aa0*/  IMAD.HI.U32 R7, R5, R100, RZ ;  /* 0x0000006405077227 */ /* 0x000fe200078e00ff */
[----:B------:R-:W-:-:S03]  /*1ab0*/  IABS R108, R9 ;  /* 0x00000009006c7213 */ /* 0x000fc60000000000 */
[----:B------:R-:W-:Y:S01]  /*1ac0*/  @!P6 IMAD.MOV R96, RZ, RZ, -R96 ;  /* 0x000000ffff60e224 */ /* 0x000fe200078e0a60 */
[----:B------:R-:W-:Y:S01]  /*1ad0*/  ISETP.GT.U32.AND P6, PT, R2, R104, PT ;  /* 0x000000680200720c */ /* 0x000fe20003fc4070 */
[----:B------:R-:W-:Y:S02]  /*1ae0*/  IMAD.MOV R7, RZ, RZ, -R7 ;  /* 0x000000ffff077224 */ /* 0x000fe400078e0a07 */
[----:B------:R-:W-:Y:S02]  /*1af0*/  @!P4 IMAD.IADD R98, R98, 0x1, -R2 ;  /* 0x000000016262c824 */ /* 0x000fe400078e0a02 */
[C---:B------:R-:W-:Y:S02]  /*1b00*/  IMAD R100, R2.reuse, R7, R100 ;  /* 0x0000000702647224 */ /* 0x040fe400078e0264 */
[----:B------:R-:W-:Y:S01]  /*1b10*/  IMAD.HI.U32 R7, R5, R106, RZ ;  /* 0x0000006a05077227 */ /* 0x000fe200078e00ff */
[----:B------:R-:W-:-:S03]  /*1b20*/  ISETP.GT.U32.AND P4, PT, R2, R98, PT ;  /* 0x000000620200720c */ /* 0x000fc60003f84070 */
[--C-:B------:R-:W-:Y:S02]  /*1b30*/  @!P2 IMAD.IADD R102, R102, 0x1, -R2.reuse ;  /* 0x000000016666a824 */ /* 0x100fe400078e0a02 */
[--C-:B------:R-:W-:Y:S02]  /*1b40*/  @!P5 IMAD.IADD R94, R94, 0x1, -R2.reuse ;  /* 0x000000015e5ed824 */ /* 0x100fe400078e0a02 */
[----:B------:R-:W-:Y:S02]  /*1b50*/  IMAD.MOV R7, RZ, RZ, -R7 ;  /* 0x000000ffff077224 */ /* 0x000fe400078e0a07 */
[----:B------:R-:W-:Y:S01]  /*1b60*/  @!P6 IMAD.IADD R104, R104, 0x1, -R2 ;  /* 0x000000016868e824 */ /* 0x000fe200078e0a02 */
[C---:B------:R-:W-:Y:S01]  /*1b70*/  ISETP.GT.U32.AND P6, PT, R2.reuse, R102, PT ;  /* 0x000000660200720c */ /* 0x040fe20003fc4070 */
[C---:B------:R-:W-:Y:S01]  /*1b80*/  IMAD R106, R2.reuse, R7, R106 ;  /* 0x00000007026a7224 */ /* 0x040fe200078e026a */
[----:B------:R-:W-:Y:S01]  /*1b90*/  ISETP.GT.U32.AND P5, PT, R2, R94, PT ;  /* 0x0000005e0200720c */ /* 0x000fe20003fa4070 */
[----:B------:R-:W-:-:S04]  /*1ba0*/  IMAD.HI.U32 R7, R5, R108, RZ ;  /* 0x0000006c05077227 */ /* 0x000fc800078e00ff */
[----:B------:R-:W-:Y:S01]  /*1bb0*/  @!P0 IMAD.MOV R92, RZ, RZ, -R92 ;  /* 0x000000ffff5c8224 */ /* 0x000fe200078e0a5c */
[----:B------:R-:W-:Y:S01]  /*1bc0*/  ISETP.GT.U32.AND P0, PT, R2, R100, PT ;  /* 0x000000640200720c */ /* 0x000fe20003f04070 */
[----:B------:R-:W-:Y:S02]  /*1bd0*/  IMAD.MOV R7, RZ, RZ, -R7 ;  /* 0x000000ffff077224 */ /* 0x000fe400078e0a07 */
[----:B------:R-:W-:Y:S01]  /*1be0*/  @!P4 IMAD.IADD R98, R98, 0x1, -R2 ;  /* 0x000000016262c824 */ /* 0x000fe200078e0a02 */
[----:B------:R-:W-:Y:S01]  /*1bf0*/  ISETP.GE.AND P4, PT, R13, RZ, PT ;  /* 0x000000ff0d00720c */ /* 0x000fe20003f86270 */
[----:B------:R-:W-:Y:S01]  /*1c00*/  IMAD R108, R2, R7, R108 ;  /* 0x00000007026c7224 */ /* 0x000fe200078e026c */
[----:B------:R-:W-:Y:S01]  /*1c10*/  LOP3.LUT R13, R4, 0x78, RZ, 0xfc, !PT ;  /* 0x00000078040d7812 */ /* 0x000fe200078efcff */
[--C-:B------:R-:W-:Y:S02]  /*1c20*/  @!P6 IMAD.IADD R102, R102, 0x1, -R2.reuse ;  /* 0x000000016666e824 */ /* 0x100fe400078e0a02 */
[----:B------:R-:W-:Y:S01]  /*1c30*/  @!P5 IMAD.IADD R94, R94, 0x1, -R2 ;  /* 0x000000015e5ed824 */ /* 0x000fe200078e0a02 */
[----:B------:R-:W-:Y:S01]  /*1c40*/  ISETP.GT.U32.AND P6, PT, R2, R108, PT ;  /* 0x0000006c0200720c */ /* 0x000fe20003fc4070 */
[----:B------:R-:W-:Y:S01]  /*1c50*/  @!P3 IMAD.MOV R98, RZ, RZ, -R98 ;  /* 0x000000ffff62b224 */ /* 0x000fe200078e0a62 */
[----:B------:R-:W-:Y:S01]  /*1c60*/  ISETP.GE.AND P5, PT, R10, RZ, PT ;  /* 0x000000ff0a00720c */ /* 0x000fe20003fa6270 */
[----:B------:R-:W-:Y:S01]  /*1c70*/  @!P1 IMAD.MOV R94, RZ, RZ, -R94 ;  /* 0x000000ffff5e9224 */ /* 0x000fe200078e0a5e */
[----:B------:R-:W-:Y:S01]  /*1c80*/  LOP3.LUT R10, R4, 0x70, RZ, 0xfc, !PT ;  /* 0x00000070040a7812 */ /* 0x000fe200078efcff */
[----:B------:R-:W-:Y:S01]  /*1c90*/  @!P0 IMAD.IADD R100, R100, 0x1, -R2 ;  /* 0x0000000164648824 */ /* 0x000fe200078e0a02 */
[----:B------:R-:W-:-:S02]  /*1ca0*/  ISETP.GT.U32.AND P3, PT, R2, R104, PT ;  /* 0x000000680200720c */ /* 0x000fc40003f64070 */
[----:B------:R-:W-:Y:S02]  /*1cb0*/  ISETP.GE.AND P1, PT, R12, RZ, PT ;  /* 0x000000ff0c00720c */ /* 0x000fe40003f26270 */
[----:B------:R-:W-:Y:S02]  /*1cc0*/  LOP3.LUT R12, R4, 0x74, RZ, 0xfc, !PT ;  /* 0x00000074040c7812 */ /* 0x000fe400078efcff */
[----:B------:R-:W-:Y:S01]  /*1cd0*/  IABS R110, R10 ;  /* 0x0000000a006e7213 */ /* 0x000fe20000000000 */
[----:B------:R-:W-:Y:S01]  /*1ce0*/  @!P6 IMAD.IADD R108, R108, 0x1, -R2 ;  /* 0x000000016c6ce824 */ /* 0x000fe200078e0a02 */
[----:B------:R-:W-:Y:S02]  /*1cf0*/  ISETP.GT.U32.AND P2, PT, R2, R100, PT ;  /* 0x000000640200720c */ /* 0x000fe40003f44070 */
[----:B------:R-:W-:Y:S01]  /*1d00*/  IABS R112, R12 ;  /* 0x0000000c00707213 */ /* 0x000fe20000000000 */
[----:B------:R-:W-:Y:S01]  /*1d10*/  IMAD.HI.U32 R7, R5, R110, RZ ;  /* 0x0000006e05077227 */ /* 0x000fe200078e00ff */
[----:B------:R-:W-:-:S02]  /*1d20*/  ISETP.GE.AND P0, PT, R8, RZ, PT ;  /* 0x000000ff0800720c */ /* 0x000fc40003f06270 */
[----:B------:R-:W-:Y:S01]  /*1d30*/  IABS R114, R13 ;  /* 0x0000000d00727213 */ /* 0x000fe20000000000 */
[----:B------:R-:W-:Y:S01]  /*1d40*/  IMAD.HI.U32 R8, R5, R112, RZ ;  /* 0x0000007005087227 */ /* 0x000fe200078e00ff */
[----:B------:R-:W-:-:S03]  /*1d50*/  ISETP.GT.U32.AND P6, PT, R2, R108, PT ;  /* 0x0000006c0200720c */ /* 0x000fc60003fc4070 */
[----:B------:R-:W-:Y:S02]  /*1d60*/  IMAD.MOV R7, RZ, RZ, -R7 ;  /* 0x000000ffff077224 */ /* 0x000fe400078e0a07 */
[----:B------:R-:W-:Y:S01]  /*1d70*/  @!P3 IMAD.IADD R104, R104, 0x1, -R2 ;  /* 0x000000016868b824 */ /* 0x000fe200078e0a02 */
[----:B------:R-:W-:Y:S01]  /*1d80*/  ISETP.GE.AND P3, PT, R9, RZ, PT ;  /* 0x000000ff0900720c */ /* 0x000fe20003f66270 */
[----:B------:R-:W-:-:S04]  /*1d90*/  IMAD.HI.U32 R9, R5, R114, RZ ;  /* 0x0000007205097227 */ /* 0x000fc800078e00ff */
[----:B------:R-:W-:Y:S01]  /*1da0*/  IMAD.MOV R11, RZ, RZ, -R8 ;  /* 0x000000ffff0b7224 */ /* 0x000fe200078e0a08 */
[----:B------:R-:W-:Y:S01]  /*1db0*/  LOP3.LUT R8, R4, 0x7c, RZ, 0xfc, !PT ;  /* 0x0000007c04087812 */ /* 0x000fe200078efcff */
[----:B------:R-:W-:Y:S02]  /*1dc0*/  IMAD R110, R2, R7, R110 ;  /* 0x00000007026e7224 */ /* 0x000fe400078e026e */
[----:B------:R-:W-:Y:S01]  /*1dd0*/  @!P2 IMAD.IADD R100, R100, 0x1, -R2 ;  /* 0x000000016464a824 */ /* 0x000fe200078e0a02 */
[C---:B------:R-:W-:Y:S01]  /*1de0*/  ISETP.GT.U32.AND P2, PT, R2.reuse, R106, PT ;  /* 0x0000006a0200720c */ /* 0x040fe20003f44070 */
[----:B------:R-:W-:Y:S01]  /*1df0*/  IMAD.MOV R9, RZ, RZ, -R9 ;  /* 0x000000ffff097224 */ /* 0x000fe200078e0a09 */
[----:B------:R-:W-:Y:S01]  /*1e00*/  IABS R116, R8 ;  /* 0x0000000800747213 */ /* 0x000fe20000000000 */
[----:B------:R-:W-:Y:S01]  /*1e10*/  IMAD R112, R2, R11, R112 ;  /* 0x0000000b02707224 */ /* 0x000fe200078e0270 */
[----:B------:R-:W-:Y:S01]  /*1e20*/  LOP3.LUT R11, R4, 0x84, RZ, 0xfc, !PT ;  /* 0x00000084040b7812 */ /* 0x000fe200078efcff */
[----:B------:R-:W-:Y:S01]  /*1e30*/  @!P1 IMAD.MOV R102, RZ, RZ, -R102 ;  /* 0x000000ffff669224 */ /* 0x000fe200078e0a66 */
[C---:B------:R-:W-:Y:S01]  /*1e40*/  ISETP.GT.U32.AND P1, PT, R2.reuse, R110, PT ;  /* 0x0000006e0200720c */ /* 0x040fe20003f24070 */
[C---:B------:R-:W-:Y:S01]  /*1e50*/  IMAD R114, R2.reuse, R9, R114 ;  /* 0x0000000902727224 */ /* 0x040fe200078e0272 */
[----:B------:R-:W-:Y:S01]  /*1e60*/  IABS R124, R11 ;  /* 0x0000000b007c7213 */ /* 0x000fe20000000000 */
[----:B------:R-:W-:Y:S01]  /*1e70*/  @!P4 IMAD.MOV R104, RZ, RZ, -R104 ;  /* 0x000000ffff68c224 */ /* 0x000fe200078e0a68 */
[----:B------:R-:W-:Y:S01]  /*1e80*/  ISETP.GT.U32.AND P4, PT, R2, R112, PT ;  /* 0x000000700200720c */ /* 0x000fe20003f84070 */
[--C-:B------:R-:W-:Y:S01]  /*1e90*/  @!P6 IMAD.IADD R108, R108, 0x1, -R2.reuse ;  /* 0x000000016c6ce824 */ /* 0x100fe200078e0a02 */
[----:B------:R-:W-:Y:S01]  /*1ea0*/  ISETP.GT.U32.AND P6, PT, R2, R114, PT ;  /* 0x000000720200720c */ /* 0x000fe20003fc4070 */
[----:B------:R-:W-:Y:S01]  /*1eb0*/  @!P2 IMAD.IADD R106, R106, 0x1, -R2 ;  /* 0x000000016a6aa824 */ /* 0x000fe200078e0a02 */
[----:B------:R-:W-:Y:S01]  /*1ec0*/  ISETP.GE.AND P2, PT, R10, RZ, PT ;  /* 0x000000ff0a00720c */ /* 0x000fe20003f46270 */
[----:B------:R-:W-:Y:S01]  /*1ed0*/  IMAD.HI.U32 R7, R5, R116, RZ ;  /* 0x0000007405077227 */ /* 0x000fe200078e00ff */
[----:B------:R-:W-:-:S03]  /*1ee0*/  LOP3.LUT R10, R4, 0x80, RZ, 0xfc, !PT ;  /* 0x00000080040a7812 */ /* 0x000fc600078efcff */
[--C-:B------:R-:W-:Y:S01]  /*1ef0*/  @!P1 IMAD.IADD R110, R110, 0x1, -R2.reuse ;  /* 0x000000016e6e9824 */ /* 0x100fe200078e0a02 */
[----:B------:R-:W-:Y:S01]  /*1f00*/  IABS R122, R10 ;  /* 0x0000000a007a7213 */ /* 0x000fe20000000000 */
[----:B------:R-:W-:Y:S01]  /*1f10*/  IMAD.MOV R9, RZ, RZ, -R7 ;  /* 0x000000ffff097224 */ /* 0x000fe200078e0a07 */
[----:B------:R-:W-:Y:S01]  /*1f20*/  ISETP.GE.AND P1, PT, R13, RZ, PT ;  /* 0x000000ff0d00720c */ /* 0x000fe20003f26270 */
[--C-:B------:R-:W-:Y:S01]  /*1f30*/  @!P4 IMAD.IADD R112, R112, 0x1, -R2.reuse ;  /* 0x000000017070c824 */ /* 0x100fe200078e0a02 */
[----:B------:R-:W-:Y:S01]  /*1f40*/  ISETP.GT.U32.AND P4, PT, R2, R110, PT ;  /* 0x0000006e0200720c */ /* 0x000fe20003f84070 */
[----:B------:R-:W-:Y:S01]  /*1f50*/  @!P6 IMAD.IADD R114, R114, 0x1, -R2 ;  /* 0x000000017272e824 */ /* 0x000fe200078e0a02 */
[----:B------:R-:W-:Y:S01]  /*1f60*/  LOP3.LUT R13, R4, 0x8c, RZ, 0xfc, !PT ;  /* 0x0000008c040d7812 */ /* 0x000fe200078efcff */
[----:B------:R-:W-:Y:S01]  /*1f70*/  IMAD.HI.U32 R7, R5, R122, RZ ;  /* 0x0000007a05077227 */ /* 0x000fe200078e00ff */
[C---:B------:R-:W-:Y:S02]  /*1f80*/  ISETP.GT.U32.AND P6, PT, R2.reuse, R112, PT ;  /* 0x000000700200720c */ /* 0x040fe40003fc4070 */
[----:B------:R-:W-:Y:S01]  /*1f90*/  IABS R128, R13 ;  /* 0x0000000d00807213 */ /* 0x000fe20000000000 */
[----:B------:R-:W-:Y:S01]  /*1fa0*/  @!P5 IMAD.MOV R100, RZ, RZ, -R100 ;  /* 0x000000ffff64d224 */ /* 0x000fe200078e0a64 */
[C---:B------:R-:W-:Y:S01]  /*1fb0*/  ISETP.GT.U32.AND P5, PT, R2.reuse, R106, PT ;  /* 0x0000006a0200720c */ /* 0x040fe20003fa4070 */
[----:B------:R-:W-:-:S02]  /*1fc0*/  IMAD R116, R2, R9, R116 ;  /* 0x0000000902747224 */ /* 0x000fc400078e0274 */
[----:B------:R-:W-:Y:S02]  /*1fd0*/  IMAD.MOV R7, RZ, RZ, -R7 ;  /* 0x000000ffff077224 */ /* 0x000fe400078e0a07 */
[----:B------:R-:W-:Y:S01]  /*1fe0*/  @!P4 IMAD.IADD R110, R110, 0x1, -R2 ;  /* 0x000000016e6ec824 */ /* 0x000fe200078e0a02 */
[C---:B------:R-:W-:Y:S01]  /*1ff0*/  ISETP.GT.U32.AND P4, PT, R2.reuse, R116, PT ;  /* 0x000000740200720c */ /* 0x040fe20003f84070 */
[----:B------:R-:W-:Y:S02]  /*2000*/  IMAD R122, R2, R7, R122 ;  /* 0x00000007027a7224 */ /* 0x000fe400078e027a */
[----:B------:R-:W-:Y:S02]  /*2010*/  @!P6 IMAD.IADD R112, R112, 0x1, -R2 ;  /* 0x000000017070e824 */ /* 0x000fe400078e0a02 */
[----:B------:R-:W-:Y:S01]  /*2020*/  IMAD.HI.U32 R7, R5, R124, RZ ;  /* 0x0000007c05077227 */ /* 0x000fe200078e00ff */
[----:B------:R-:W-:-:S03]  /*2030*/  ISETP.GT.U32.AND P6, PT, R2, R122, PT ;  /* 0x0000007a0200720c */ /* 0x000fc60003fc4070 */
[--C-:B------:R-:W-:Y:S01]  /*2040*/  @!P5 IMAD.IADD R106, R106, 0x1, -R2.reuse ;  /* 0x000000016a6ad824 */ /* 0x100fe200078e0a02 */
[----:B------:R-:W-:Y:S01]  /*2050*/  ISETP.GE.AND P5, PT, R12, RZ, PT ;  /* 0x000000ff0c00720c */ /* 0x000fe20003fa6270 */
[----:B------:R-:W-:Y:S01]  /*2060*/  IMAD.MOV R9, RZ, RZ, -R7 ;  /* 0x000000ffff097224 */ /* 0x000fe200078e0a07 */
[----:B------:R-:W-:Y:S01]  /*2070*/  LOP3.LUT R12, R4, 0x88, RZ, 0xfc, !PT ;  /* 0x00000088040c7812 */ /* 0x000fe200078efcff */
[----:B------:R-:W-:Y:S01]  /*2080*/  @!P4 IMAD.IADD R116, R116, 0x1, -R2 ;  /* 0x000000017474c824 */ /* 0x000fe200078e0a02 */
[----:B------:R-:W-:Y:S01]  /*2090*/  ISETP.GE.AND P4, PT, R10, RZ, PT ;  /* 0x000000ff0a00720c */ /* 0x000fe20003f86270 */
[----:B------:R-:W-:Y:S01]  /*20a0*/  @!P0 IMAD.MOV R106, RZ, RZ, -R106 ;  /* 0x000000ffff6a8224 */ /* 0x000fe200078e0a6a */
[----:B------:R-:W-:Y:S01]  /*20b0*/  IABS R126, R12 ;  /* 0x0000000c007e7213 */ /* 0x000fe20000000000 */
[C---:B------:R-:W-:Y:S01]  /*20c0*/  IMAD R124, R2.reuse, R9, R124 ;  /* 0x00000009027c7224 */ /* 0x040fe200078e027c */
[----:B------:R-:W-:Y:S01]  /*20d0*/  ISETP.GT.U32.AND P0, PT, R2, R114, PT ;  /* 0x000000720200720c */ /* 0x000fe20003f04070 */
[----:B------:R-:W-:Y:S01]  /*20e0*/  @!P6 IMAD.IADD R122, R122, 0x1, -R2 ;  /* 0x000000017a7ae824 */ /* 0x000fe200078e0a02 */
[----:B------:R-:W-:Y:S01]  /*20f0*/  ISETP.GT.U32.AND P6, PT, R2, R116, PT ;  /* 0x000000740200720c */ /* 0x000fe20003fc4070 */
[----:B------:R-:W-:Y:S01]  /*2100*/  IMAD.HI.U32 R7, R5, R126, RZ ;  /* 0x0000007e05077227 */ /* 0x000fe200078e00ff */
[----:B------:R-:W-:-:S03]  /*2110*/  LOP3.LUT R10, R4, 0x98, RZ, 0xfc, !PT ;  /* 0x00000098040a7812 */ /* 0x000fc600078efcff */
[----:B------:R-:W-:Y:S01]  /*2120*/  IMAD.MOV R9, RZ, RZ, -R7 ;  /* 0x000000ffff097224 */ /* 0x000fe200078e0a07 */
[----:B------:R-:W-:Y:S01]  /*2130*/  IABS R136, R10 ;  /* 0x0000000a00887213 */ /* 0x000fe20000000000 */
[----:B------:R-:W-:Y:S01]  /*2140*/  @!P3 IMAD.MOV R108, RZ, RZ, -R108 ;  /* 0x000000ffff6cb224 */ /* 0x000fe200078e0a6c */
[C---:B------:R-:W-:Y:S01]  /*2150*/  ISETP.GT.U32.AND P3, PT, R2.reuse, R124, PT ;  /* 0x0000007c0200720c */ /* 0x040fe20003f64070 */
[----:B------:R-:W-:Y:S01]  /*2160*/  @!P2 IMAD.MOV R110, RZ, RZ, -R110 ;  /* 0x000000ffff6ea224 */ /* 0x000fe200078e0a6e */
[C---:B------:R-:W-:Y:S01]  /*2170*/  ISETP.GT.U32.AND P2, PT, R2.reuse, R122, PT ;  /* 0x0000007a0200720c */ /* 0x040fe20003f44070 */
[----:B------:R-:W-:Y:S01]  /*2180*/  IMAD R126, R2, R9, R126 ;  /* 0x00000009027e7224 */ /* 0x000fe200078e027e */
[----:B------:R-:W-:Y:S01]  /*2190*/  LOP3.LUT R9, R4, 0x94, RZ, 0xfc, !PT ;  /* 0x0000009404097812 */ /* 0x000fe200078efcff */
[----:B------:R-:W-:Y:S02]  /*21a0*/  @!P6 IMAD.IADD R116, R116, 0x1, -R2 ;  /* 0x000000017474e824 */ /* 0x000fe400078e0a02 */
[----:B------:R-:W-:Y:S01]  /*21b0*/  IMAD.HI.U32 R7, R5, R128, RZ ;  /* 0x0000008005077227 */ /* 0x000fe200078e00ff */
[----:B------:R-:W-:-:S02]  /*21c0*/  ISETP.GT.U32.AND P6, PT, R2, R126, PT ;  /* 0x0000007e0200720c */ /* 0x000fc40003fc4070 */
[----:B------:R-:W-:Y:S01]  /*21d0*/  IABS R132, R9 ;  /* 0x0000000900847213 */ /* 0x000fe20000000000 */
[--C-:B------:R-:W-:Y:S01]  /*21e0*/  @!P0 IMAD.IADD R114, R114, 0x1, -R2.reuse ;  /* 0x0000000172728824 */ /* 0x100fe200078e0a02 */
[----:B------:R-:W-:Y:S01]  /*21f0*/  ISETP.GE.AND P0, PT, R8, RZ, PT ;  /* 0x000000ff0800720c */ /* 0x000fe20003f06270 */
[----:B------:R-:W-:Y:S01]  /*2200*/  IMAD.MOV R7, RZ, RZ, -R7 ;  /* 0x000000ffff077224 */ /* 0x000fe200078e0a07 */
[----:B------:R-:W-:Y:S01]  /*2210*/  LOP3.LUT R8, R4, 0x90, RZ, 0xfc, !PT ;  /* 0x0000009004087812 */ /* 0x000fe200078efcff */
[--C-:B------:R-:W-:Y:S01]  /*2220*/  @!P2 IMAD.IADD R122, R122, 0x1, -R2.reuse ;  /* 0x000000017a7aa824 */ /* 0x100fe200078e0a02 */
[----:B------:R-:W-:Y:S01]  /*2230*/  ISETP.GE.AND P2, PT, R13, RZ, PT ;  /* 0x000000ff0d00720c */ /* 0x000fe20003f46270 */
[----:B------:R-:W-:Y:S01]  /*2240*/  @!P3 IMAD.IADD R124, R124, 0x1, -R2 ;  /* 0x000000017c7cb824 */ /* 0x000fe200078e0a02 */
[----:B------:R-:W-:Y:S01]  /*2250*/  IABS R130, R8 ;  /* 0x0000000800827213 */ /* 0x000fe20000000000 */
[----:B------:R-:W-:Y:S01]  /*2260*/  IMAD R128, R2, R7, R128 ;  /* 0x0000000702807224 */ /* 0x000fe200078e0280 */
[----:B------:R-:W-:Y:S01]  /*2270*/  ISETP.GE.AND P3, PT, R8, RZ, PT ;  /* 0x000000ff0800720c */ /* 0x000fe20003f66270 */
[----:B------:R-:W-:Y:S01]  /*2280*/  @!P6 IMAD.IADD R126, R126, 0x1, -R2 ;  /* 0x000000017e7ee824 */ /* 0x000fe200078e0a02 */
[C---:B------:R-:W-:Y:S01]  /*2290*/  ISETP.GT.U32.AND P6, PT, R2.reuse, R124, PT ;  /* 0x0000007c0200720c */ /* 0x040fe20003fc4070 */
[----:B------:R-:W-:Y:S01]  /*22a0*/  @!P4 IMAD.MOV R122, RZ, RZ, -R122 ;  /* 0x000000ffff7ac224 */ /* 0x000fe200078e0a7a */
[----:B------:R-:W-:Y:S01]  /*22b0*/  ISETP.GT.U32.AND P4, PT, R2, R128, PT ;  /* 0x000000800200720c */ /* 0x000fe20003f84070 */
[----:B------:R-:W-:Y:S01]  /*22c0*/  IMAD.HI.U32 R7, R5, R130, RZ ;  /* 0x0000008205077227 */ /* 0x000fe200078e00ff */
[----:B------:R-:W-:-:S03]  /*22d0*/  LOP3.LUT R13, R4, 0xa8, RZ, 0xfc, !PT ;  /* 0x000000a8040d7812 */ /* 0x000fc600078efcff */
[----:B------:R-:W-:Y:S01]  /*22e0*/  @!P5 IMAD.MOV R112, RZ, RZ, -R112 ;  /* 0x000000ffff70d224 */ /* 0x000fe200078e0a70 */
[----:B------:R-:W-:Y:S01]  /*22f0*/  ISETP.GE.AND P5, PT, R11, RZ, PT ;  /* 0x000000ff0b00720c */ /* 0x000fe20003fa6270 */
[----:B------:R-:W-:Y:S01]  /*2300*/  @!P0 IMAD.MOV R116, RZ, RZ, -R116 ;  /* 0x000000ffff748224 */ /* 0x000fe200078e0a74 */
[----:B------:R-:W-:Y:S01]  /*2310*/  ISETP.GT.U32.AND P0, PT, R2, R126, PT ;  /* 0x0000007e0200720c */ /* 0x000fe20003f04070 */
[----:B------:R-:W-:Y:S01]  /*2320*/  IMAD.MOV R7, RZ, RZ, -R7 ;  /* 0x000000ffff077224 */ /* 0x000fe200078e0a07 */
[----:B------:R-:W-:Y:S01]  /*2330*/  IABS R142, R13 ;  /* 0x0000000d008e7213 */ /* 0x000fe20000000000 */
[----:B------:R-:W-:Y:S01]  /*2340*/  @!P1 IMAD.MOV R114, RZ, RZ, -R114 ;  /* 0x000000ffff729224 */ /* 0x000fe200078e0a72 */
[----:B------:R-:W-:Y:S01]  /*2350*/  ISETP.GE.AND P1, PT, R12, RZ, PT ;  /* 0x000000ff0c00720c */ /* 0x000fe20003f26270 */
[----:B------:R-:W-:Y:S01]  /*2360*/  IMAD R130, R2, R7, R130 ;  /* 0x0000000702827224 */ /* 0x000fe200078e0282 */
[----:B------:R-:W-:Y:S01]  /*2370*/  LOP3.LUT R12, R4, 0x9c, RZ, 0xfc, !PT ;  /* 0x0000009c040c7812 */ /* 0x000fe200078efcff */
[----:B------:R-:W-:-:S02]  /*2380*/  @!P6 IMAD.IADD R124, R124, 0x1, -R2 ;  /* 0x000000017c7ce824 */ /* 0x000fc400078e0a02 */
[--C-:B------:R-:W-:Y:S01]  /*2390*/  @!P4 IMAD.IADD R128, R128, 0x1, -R2.reuse ;  /* 0x000000018080c824 */ /* 0x100fe200078e0a02 */
[----:B------:R-:W-:Y:S01]  /*23a0*/  ISETP.GT.U32.AND P6, PT, R2, R130, PT ;  /* 0x000000820200720c */ /* 0x000fe20003fc4070 */
[----:B------:R-:W-:Y:S01]  /*23b0*/  IMAD.HI.U32 R7, R5, R132, RZ ;  /* 0x0000008405077227 */ /* 0x000fe200078e00ff */
[----:B------:R-:W-:Y:S02]  /*23c0*/  IABS R138, R12 ;  /* 0x0000000c008a7213 */ /* 0x000fe40000000000 */
[----:B------:R-:W-:Y:S01]  /*23d0*/  ISETP.GE.AND P4, PT, R10, RZ, PT ;  /* 0x000000ff0a00720c */ /* 0x000fe20003f86270 */
[----:B------:R-:W-:Y:S01]  /*23e0*/  @!P0 IMAD.IADD R126, R126, 0x1, -R2 ;  /* 0x000000017e7e8824 */ /* 0x000fe200078e0a02 */
[----:B------:R-:W-:Y:S01]  /*23f0*/  ISETP.GE.AND P0, PT, R9, RZ, PT ;  /* 0x000000ff0900720c */ /* 0x000fe20003f06270 */
[----:B------:R-:W-:Y:S01]  /*2400*/  @!P5 IMAD.MOV R124, RZ, RZ, -R124 ;  /* 0x000000ffff7cd224 */ /* 0x000fe200078e0a7c */
[----:B------:R-:W-:Y:S01]  /*2410*/  ISETP.GT.U32.AND P5, PT, R2, R128, PT ;  /* 0x000000800200720c */ /* 0x000fe20003fa4070 */
[----:B------:R-:W-:Y:S01]  /*2420*/  IMAD.HI.U32 R8, R5, R136, RZ ;  /* 0x0000008805087227 */ /* 0x000fe200078e00ff */
[----:B------:R-:W-:-:S03]  /*2430*/  LOP3.LUT R10, R4, 0xa0, RZ, 0xfc, !PT ;  /* 0x000000a0040a7812 */ /* 0x000fc600078efcff */
[----:B------:R-:W-:Y:S01]  /*2440*/  IMAD.MOV R9, RZ, RZ, -R7 ;  /* 0x000000ffff097224 */ /* 0x000fe200078e0a07 */
[----:B------:R-:W-:Y:S01]  /*2450*/  IABS R140, R10 ;  /* 0x0000000a008c7213 */ /* 0x000fe20000000000 */
[----:B------:R-:W-:Y:S02]  /*2460*/  IMAD.MOV R11, RZ, RZ, -R8 ;  /* 0x000000ffff0b7224 */ /* 0x000fe400078e0a08 */
[C---:B------:R-:W-:Y:S02]  /*2470*/  IMAD R132, R2.reuse, R9, R132 ;  /* 0x0000000902847224 */ /* 0x040fe400078e0284 */
[----:B------:R-:W-:Y:S01]  /*2480*/  IMAD R136, R2, R11, R136 ;  /* 0x0000000b02887224 */ /* 0x000fe200078e0288 */
[----:B------:R-:W-:Y:S01]  /*2490*/  LOP3.LUT R11, R4, 0xa4, RZ, 0xfc, !PT ;  /* 0x000000a4040b7812 */ /* 0x000fe200078efcff */
[----:B------:R-:W-:Y:S02]  /*24a0*/  @!P6 IMAD.IADD R130, R130, 0x1, -R2 ;  /* 0x000000018282e824 */ /* 0x000fe400078e0a02 */
[----:B------:R-:W-:Y:S01]  /*24b0*/  @!P1 IMAD.MOV R126, RZ, RZ, -R126 ;  /* 0x000000ffff7e9224 */ /* 0x000fe200078e0a7e */
[----:B------:R-:W-:Y:S01]  /*24c0*/  ISETP.GT.U32.AND P1, PT, R2, R132, PT ;  /* 0x000000840200720c */ /* 0x000fe20003f24070 */
[----:B------:R-:W-:Y:S01]  /*24d0*/  @!P5 IMAD.IADD R128, R128, 0x1, -R2 ;  /* 0x000000018080d824 */ /* 0x000fe200078e0a02 */
[C---:B------:R-:W-:Y:S01]  /*24e0*/  ISETP.GT.U32.AND P6, PT, R2.reuse, R130, PT ;  /* 0x000000820200720c */ /* 0x040fe20003fc4070 */
[----:B------:R-:W-:Y:S01]  /*24f0*/  IMAD.HI.U32 R7, R5, R138, RZ ;  /* 0x0000008a05077227 */ /* 0x000fe200078e00ff */
[----:B------:R-:W-:-:S02]  /*2500*/  ISETP.GT.U32.AND P5, PT, R2, R136, PT ;  /* 0x000000880200720c */ /* 0x000fc40003fa4070 */
[----:B------:R-:W-:Y:S01]  /*2510*/  IABS R146, R11 ;  /* 0x0000000b00927213 */ /* 0x000fe20000000000 */
[----:B------:R-:W-:Y:S02]  /*2520*/  IMAD.MOV R7, RZ, RZ, -R7 ;  /* 0x000000ffff077224 */ /* 0x000fe400078e0a07 */
[----:B------:R-:W-:Y:S02]  /*2530*/  @!P2 IMAD.MOV R128, RZ, RZ, -R128 ;  /* 0x000000ffff80a224 */ /* 0x000fe400078e0a80 */
[----:B------:R-:W-:Y:S02]  /*2540*/  IMAD R138, R2, R7, R138 ;  /* 0x00000007028a7224 */ /* 0x000fe400078e028a */
[--C-:B------:R-:W-:Y:S01]  /*2550*/  @!P1 IMAD.IADD R132, R132, 0x1, -R2.reuse ;  /* 0x0000000184849824 */ /* 0x100fe200078e0a02 */
[----:B------:R-:W-:Y:S01]  /*2560*/  ISETP.GE.AND P1, PT, R12, RZ, PT ;  /* 0x000000ff0c00720c */ /* 0x000fe20003f26270 */
[--C-:B------:R-:W-:Y:S01]  /*2570*/  @!P6 IMAD.IADD R130, R130, 0x1, -R2.reuse ;  /* 0x000000018282e824 */ /* 0x100fe200078e0a02 */
[----:B------:R-:W-:Y:S01]  /*2580*/  ISETP.GT.U32.AND P6, PT, R2, R138, PT ;  /* 0x0000008a0200720c */ /* 0x000fe20003fc4070 */
[----:B------:R-:W-:Y:S01]  /*2590*/  @!P5 IMAD.IADD R136, R136, 0x1, -R2 ;  /* 0x000000018888d824 */ /* 0x000fe200078e0a02 */
[----:B------:R-:W-:Y:S01]  /*25a0*/  ISETP.GT.U32.AND P5, PT, R2, R132, PT ;  /* 0x000000840200720c */ /* 0x000fe20003fa4070 */
[----:B------:R-:W-:Y:S01]  /*25b0*/  IMAD.HI.U32 R7, R5, R140, RZ ;  /* 0x0000008c05077227 */ /* 0x000fe200078e00ff */
[----:B------:R-:W-:-:S03]  /*25c0*/  LOP3.LUT R12, R4, 0xd0, RZ, 0xfc, !PT ;  /* 0x000000d0040c7812 */ /* 0x000fc600078efcff */
[----:B------:R-:W-:Y:S01]  /*25d0*/  IMAD.MOV R7, RZ, RZ, -R7 ;  /* 0x000000ffff077224 */ /* 0x000fe200078e0a07 */
[----:B------:R-:W-:Y:S01]  /*25e0*/  IABS R164, R12 ;  /* 0x0000000c00a47213 */ /* 0x000fe20000000000 */
[----:B------:R-:W-:-:S04]  /*25f0*/  IMAD.HI.U32 R8, R5, R146, RZ ;  /* 0x0000009205087227 */ /* 0x000fc800078e00ff */
[----:B------:R-:W-:Y:S02]  /*2600*/  IMAD R140, R2, R7, R140 ;  /* 0x00000007028c7224 */ /* 0x000fe400078e028c */
[--C-:B------:R-:W-:Y:S01]  /*2610*/  @!P6 IMAD.IADD R138, R138, 0x1, -R2.reuse ;  /* 0x000000018a8ae824 */ /* 0x100fe200078e0a02 */
[----:B------:R-:W-:Y:S01]  /*2620*/  ISETP.GT.U32.AND P6, PT, R2, R136, PT ;  /* 0x000000880200720c */ /* 0x000fe20003fc4070 */
[----:B------:R-:W-:Y:S01]  /*2630*/  @!P5 IMAD.IADD R132, R132, 0x1, -R2 ;  /* 0x000000018484d824 */ /* 0x000fe200078e0a02 */
[C---:B------:R-:W-:Y:S01]  /*2640*/  ISETP.GT.U32.AND P5, PT, R2.reuse, R140, PT ;  /* 0x0000008c0200720c */ /* 0x040fe20003fa4070 */
[----:B------:R-:W-:Y:S01]  /*2650*/  IMAD.MOV R9, RZ, RZ, -R8 ;  /* 0x000000ffff097224 */ /* 0x000fe200078e0a08 */
[----:B------:R-:W-:Y:S01]  /*2660*/  ISETP.GT.U32.AND P2, PT, R2, R138, PT ;  /* 0x0000008a0200720c */ /* 0x000fe20003f44070 */
[----:B------:R-:W-:-:S04]  /*2670*/  IMAD.HI.U32 R8, R5, R144, RZ ;  /* 0x0000009005087227 */ /* 0x000fc800078e00ff */
[----:B------:R-:W-:Y:S02]  /*2680*/  IMAD R146, R2, R9, R146 ;  /* 0x0000000902927224 */ /* 0x000fe400078e0292 */
[----:B------:R-:W-:Y:S01]  /*2690*/  IMAD.MOV R9, RZ, RZ, -R8 ;  /* 0x000000ffff097224 */ /* 0x000fe200078e0a08 */
[----:B------:R-:W-:Y:S01]  /*26a0*/  LOP3.LUT R8, R4, 0xb4, RZ, 0xfc, !PT ;  /* 0x000000b404087812 */ /* 0x000fe200078efcff */
[----:B------:R-:W-:Y:S01]  /*26b0*/  @!P6 IMAD.IADD R136, R136, 0x1, -R2 ;  /* 0x000000018888e824 */ /* 0x000fe200078e0a02 */
[C---:B------:R-:W-:Y:S01]  /*26c0*/  ISETP.GT.U32.AND P6, PT, R2.reuse, R146, PT ;  /* 0x000000920200720c */ /* 0x040fe20003fc4070 */
[----:B------:R-:W-:Y:S01]  /*26d0*/  IMAD R144, R2, R9, R144 ;  /* 0x0000000902907224 */ /* 0x000fe200078e0290 */
[----:B------:R-:W-:Y:S01]  /*26e0*/  IABS R150, R8 ;  /* 0x0000000800967213 */ /* 0x000fe20000000000 */
[----:B------:R-:W-:Y:S01]  /*26f0*/  @!P5 IMAD.IADD R140, R140, 0x1, -R2 ;  /* 0x000000018c8cd824 */ /* 0x000fe200078e0a02 */
[----:B------:R-:W-:Y:S01]  /*2700*/  LOP3.LUT R9, R4, 0xc0, RZ, 0xfc, !PT ;  /* 0x000000c004097812 */ /* 0x000fe200078efcff */
[----:B------:R-:W-:Y:S01]  /*2710*/  @!P3 IMAD.MOV R130, RZ, RZ, -R130 ;  /* 0x000000ffff82b224 */ /* 0x000fe200078e0a82 */
[----:B------:R-:W-:Y:S01]  /*2720*/  ISETP.GE.AND P3, PT, R10, RZ, PT ;  /* 0x000000ff0a00720c */ /* 0x000fe20003f66270 */
[----:B------:R-:W-:Y:S01]  /*2730*/  @!P0 IMAD.MOV R132, RZ, RZ, -R132 ;  /* 0x000000ffff848224 */ /* 0x000fe200078e0a84 */
[C---:B------:R-:W-:Y:S01]  /*2740*/  ISETP.GT.U32.AND P0, PT, R2.reuse, R140, PT ;  /* 0x0000008c0200720c */ /* 0x040fe20003f04070 */
[----:B------:R-:W-:Y:S01]  /*2750*/  @!P4 IMAD.MOV R136, RZ, RZ, -R136 ;  /* 0x000000ffff88c224 */ /* 0x000fe200078e0a88 */
[----:B------:R-:W-:Y:S01]  /*2760*/  ISETP.GT.U32.AND P4, PT, R2, R144, PT ;  /* 0x000000900200720c */ /* 0x000fe20003f84070 */
[----:B------:R-:W-:Y:S01]  /*2770*/  IMAD.HI.U32 R7, R5, R142, RZ ;  /* 0x0000008e05077227 */ /* 0x000fe200078e00ff */
[----:B------:R-:W-:-:S02]  /*2780*/  LOP3.LUT R10, R4, 0xb0, RZ, 0xfc, !PT ;  /* 0x000000b0040a7812 */ /* 0x000fc400078efcff */
[----:B------:R-:W-:Y:S01]  /*2790*/  IABS R154, R9 ;  /* 0x00000009009a7213 */ /* 0x000fe20000000000 */
[----:B------:R-:W-:Y:S01]  /*27a0*/  IMAD.MOV R7, RZ, RZ, -R7 ;  /* 0x000000ffff077224 */ /* 0x000fe200078e0a07 */
[----:B------:R-:W-:Y:S01]  /*27b0*/  IABS R148, R10 ;  /* 0x0000000a00947213 */ /* 0x000fe20000000000 */
[----:B------:R-:W-:Y:S02]  /*27c0*/  @!P6 IMAD.IADD R146, R146, 0x1, -R2 ;  /* 0x000000019292e824 */ /* 0x000fe400078e0a02 */
[C---:B------:R-:W-:Y:S02]  /*27d0*/  IMAD R142, R2.reuse, R7, R142 ;  /* 0x00000007028e7224 */ /* 0x040fe400078e028e */
[C---:B------:R-:W-:Y:S01]  /*27e0*/  IMAD.HI.U32 R7, R5.reuse, R148, RZ ;  /* 0x0000009405077227 */ /* 0x040fe200078e00ff */
[C---:B------:R-:W-:Y:S02]  /*27f0*/  ISETP.GT.U32.AND P6, PT, R2.reuse, R146, PT ;  /* 0x000000920200720c */ /* 0x040fe40003fc4070 */
[----:B------:R-:W-:Y:S01]  /*2800*/  ISETP.GT.U32.AND P5, PT, R2, R142, PT ;  /* 0x0000008e0200720c */ /* 0x000fe20003fa4070 */
[--C-:B------:R-:W-:Y:S01]  /*2810*/  @!P0 IMAD.IADD R140, R140, 0x1, -R2.reuse ;  /* 0x000000018c8c8824 */ /* 0x100fe200078e0a02 */
[----:B------:R-:W-:Y:S01]  /*2820*/  ISETP.GE.AND P0, PT, R14, RZ, PT ;  /* 0x000000ff0e00720c */ /* 0x000fe20003f06270 */
[----:B------:R-:W-:Y:S01]  /*2830*/  @!P4 IMAD.IADD R144, R144, 0x1, -R2 ;  /* 0x000000019090c824 */ /* 0x000fe200078e0a02 */
[----:B------:R-:W-:Y:S01]  /*2840*/  ISETP.GE.AND P4, PT, R10, RZ, PT ;  /* 0x000000ff0a00720c */ /* 0x000fe20003f86270 */
[----:B------:R-:W-:Y:S01]  /*2850*/  IMAD.MOV R7, RZ, RZ, -R7 ;  /* 0x000000ffff077224 */ /* 0x000fe200078e0a07 */
[----:B------:R-:W-:Y:S01]  /*2860*/  LOP3.LUT R10, R4, 0xc4, RZ, 0xfc, !PT ;  /* 0x000000c4040a7812 */ /* 0x000fe200078efcff */
[----:B------:R-:W-:Y:S01]  /*2870*/  @!P3 IMAD.MOV R140, RZ, RZ, -R140 ;  /* 0x000000ffff8cb224 */ /* 0x000fe200078e0a8c */
[C---:B------:R-:W-:Y:S01]  /*2880*/  ISETP.GT.U32.AND P3, PT, R2.reuse, R144, PT ;  /* 0x000000900200720c */ /* 0x040fe20003f64070 */
[----:B------:R-:W-:Y:S01]  /*2890*/  IMAD R148, R2, R7, R148 ;  /* 0x0000000702947224 */ /* 0x000fe200078e0294 */
[----:B------:R-:W-:Y:S01]  /*28a0*/  IABS R158, R10 ;  /* 0x0000000a009e7213 */ /* 0x000fe20000000000 */
[----:B------:R-:W-:Y:S01]  /*28b0*/  IMAD.HI.U32 R7, R5, R150, RZ ;  /* 0x0000009605077227 */ /* 0x000fe200078e00ff */
[----:B------:R-:W-:-:S03]  /*28c0*/  LOP3.LUT R14, R4, 0xd8, RZ, 0xfc, !PT ;  /* 0x000000d8040e7812 */ /* 0x000fc600078efcff */
[----:B------:R-:W-:Y:S01]  /*28d0*/  IMAD.MOV R7, RZ, RZ, -R7 ;  /* 0x000000ffff077224 */ /* 0x000fe200078e0a07 */
[----:B------:R-:W-:Y:S01]  /*28e0*/  IABS R168, R14 ;  /* 0x0000000e00a87213 */ /* 0x000fe20000000000 */
[----:B------:R-:W-:Y:S01]  /*28f0*/  @!P6 IMAD.IADD R146, R146, 0x1, -R2 ;  /* 0x000000019292e824 */ /* 0x000fe200078e0a02 */
[C---:B------:R-:W-:Y:S01]  /*2900*/  ISETP.GT.U32.AND P6, PT, R2.reuse, R148, PT ;  /* 0x000000940200720c */ /* 0x040fe20003fc4070 */
[----:B------:R-:W-:Y:S01]  /*2910*/  IMAD R150, R2, R7, R150 ;  /* 0x0000000702967224 */ /* 0x000fe200078e0296 */
[----:B------:R-:W-:Y:S01]  /*2920*/  LOP3.LUT R7, R4, 0xb8, RZ, 0xfc, !PT ;  /* 0x000000b804077812 */ /* 0x000fe200078efcff */
[--C-:B------:R-:W-:Y:S02]  /*2930*/  @!P5 IMAD.IADD R142, R142, 0x1, -R2.reuse ;  /* 0x000000018e8ed824 */ /* 0x100fe400078e0a02 */
[--C-:B------:R-:W-:Y:S01]  /*2940*/  @!P3 IMAD.IADD R144, R144, 0x1, -R2.reuse ;  /* 0x000000019090b824 */ /* 0x100fe200078e0a02 */
[----:B------:R-:W-:Y:S01]  /*2950*/  ISETP.GT.U32.AND P3, PT, R2, R150, PT ;  /* 0x000000960200720c */ /* 0x000fe20003f64070 */
[----:B------:R-:W-:Y:S01]  /*2960*/  @!P2 IMAD.IADD R138, R138, 0x1, -R2 ;  /* 0x000000018a8aa824 */ /* 0x000fe200078e0a02 */
[----:B------:R-:W-:Y:S01]  /*2970*/  ISETP.GT.U32.AND P5, PT, R2, R142, PT ;  /* 0x0000008e0200720c */ /* 0x000fe20003fa4070 */
[----:B------:R-:W-:Y:S01]  /*2980*/  @!P0 IMAD.MOV R144, RZ, RZ, -R144 ;  /* 0x000000ffff908224 */ /* 0x000fe200078e0a90 */
[----:B------:R-:W-:Y:S01]  /*2990*/  ISETP.GE.AND P2, PT, R11, RZ, PT ;  /* 0x000000ff0b00720c */ /* 0x000fe20003f46270 */
[----:B------:R-:W-:Y:S01]  /*29a0*/  @!P1 IMAD.MOV R138, RZ, RZ, -R138 ;  /* 0x000000ffff8a9224 */ /* 0x000fe200078e0a8a */
[----:B------:R-:W-:Y:S01]  /*29b0*/  ISETP.GE.AND P1, PT, R13, RZ, PT ;  /* 0x000000ff0d00720c */ /* 0x000fe20003f26270 */
[----:B------:R-:W-:Y:S01]  /*29c0*/  @!P6 IMAD.IADD R148, R148, 0x1, -R2 ;  /* 0x000000019494e824 */ /* 0x000fe200078e0a02 */
[----:B------:R-:W-:-:S02]  /*29d0*/  IABS R152, R7 ;  /* 0x0000000700987213 */ /* 0x000fc40000000000 */
[----:B------:R-:W-:Y:S02]  /*29e0*/  ISETP.GE.AND P0, PT, R9, RZ, PT ;  /* 0x000000ff0900720c */ /* 0x000fe40003f06270 */
[----:B------:R-:W-:Y:S01]  /*29f0*/  ISETP.GT.U32.AND P6, PT, R2, R148, PT ;  /* 0x000000940200720c */ /* 0x000fe20003fc4070 */
[--C-:B------:R-:W-:Y:S01]  /*2a00*/  @!P3 IMAD.IADD R150, R150, 0x1, -R2.reuse ;  /* 0x000000019696b824 */ /* 0x100fe200078e0a02 */
[----:B------:R-:W-:Y:S01]  /*2a10*/  LOP3.LUT R13, R4, 0xd4, RZ, 0xfc, !PT ;  /* 0x000000d4040d7812 */ /* 0x000fe200078efcff */
[----:B------:R-:W-:Y:S01]  /*2a20*/  @!P5 IMAD.IADD R142, R142, 0x1, -R2 ;  /* 0x000000018e8ed824 */ /* 0x000fe200078e0a02 */
[----:B------:R-:W-:Y:S01]  /*2a30*/  ISETP.GE.AND P5, PT, R8, RZ, PT ;  /* 0x000000ff0800720c */ /* 0x000fe20003fa6270 */
[----:B------:R-:W-:Y:S01]  /*2a40*/  @!P2 IMAD.MOV R146, RZ, RZ, -R146 ;  /* 0x000000ffff92a224 */ /* 0x000fe200078e0a92 */
[----:B------:R-:W-:Y:S01]  /*2a50*/  LOP3.LUT R8, R4, 0xbc, RZ, 0xfc, !PT ;  /* 0x000000bc04087812 */ /* 0x000fe200078efcff */
[----:B------:R-:W-:Y:S01]  /*2a60*/  @!P1 IMAD.MOV R142, RZ, RZ, -R142 ;  /* 0x000000ffff8e9224 */ /* 0x000fe200078e0a8e */
[----:B------:R-:W-:Y:S01]  /*2a70*/  ISETP.GE.AND P2, PT, R7, RZ, PT ;  /* 0x000000ff0700720c */ /* 0x000fe20003f46270 */
[----:B------:R-:W-:Y:S01]  /*2a80*/  IMAD.HI.U32 R7, R5, R152, RZ ;  /* 0x0000009805077227 */ /* 0x000fe200078e00ff */
[----:B------:R-:W-:-:S02]  /*2a90*/  ISETP.GT.U32.AND P3, PT, R2, R150, PT ;  /* 0x000000960200720c */ /* 0x000fc40003f64070 */
[----:B------:R-:W-:Y:S01]  /*2aa0*/  ISETP.GE.AND P1, PT, R8, RZ, PT ;  /* 0x000000ff0800720c */ /* 0x000fe20003f26270 */
[----:B------:R-:W-:Y:S01]  /*2ab0*/  IMAD.MOV R9, RZ, RZ, -R7 ;  /* 0x000000ffff097224 */ /* 0x000fe200078e0a07 */
[----:B------:R-:W-:Y:S01]  /*2ac0*/  IABS R156, R8 ;  /* 0x00000008009c7213 */ /* 0x000fe20000000000 */
[----:B------:R-:W-:Y:S01]  /*2ad0*/  IMAD.HI.U32 R8, R5, R154, RZ ;  /* 0x0000009a05087227 */ /* 0x000fe200078e00ff */
[----:B------:R-:W-:-:S03]  /*2ae0*/  IABS R166, R13 ;  /* 0x0000000d00a67213 */ /* 0x000fc60000000000 */
[----:B------:R-:W-:Y:S01]  /*2af0*/  @!P6 IMAD.IADD R148, R148, 0x1, -R2 ;  /* 0x000000019494e824 */ /* 0x000fe200078e0a02 */
[----:B------:R-:W-:Y:S01]  /*2b00*/  ISETP.GE.AND P6, PT, R10, RZ, PT ;  /* 0x000000ff0a00720c */ /* 0x000fe20003fc6270 */
[----:B------:R-:W-:Y:S01]  /*2b10*/  IMAD R152, R2, R9, R152 ;  /* 0x0000000902987224 */ /* 0x000fe200078e0298 */
[----:B------:R-:W-:Y:S01]  /*2b20*/  LOP3.LUT R10, R4, 0xc8, RZ, 0xfc, !PT ;  /* 0x000000c8040a7812 */ /* 0x000fe200078efcff */
[----:B------:R-:W-:Y:S02]  /*2b30*/  IMAD.MOV R11, RZ, RZ, -R8 ;  /* 0x000000ffff0b7224 */ /* 0x000fe400078e0a08 */
[----:B------:R-:W-:Y:S01]  /*2b40*/  @!P4 IMAD.MOV R148, RZ, RZ, -R148 ;  /* 0x000000ffff94c224 */ /* 0x000fe200078e0a94 */
[----:B------:R-:W-:Y:S01]  /*2b50*/  ISETP.GT.U32.AND P4, PT, R2, R152, PT ;  /* 0x000000980200720c */ /* 0x000fe20003f84070 */
[----:B------:R-:W-:Y:S01]  /*2b60*/  @!P3 IMAD.IADD R150, R150, 0x1, -R2 ;  /* 0x000000019696b824 */ /* 0x000fe200078e0a02 */
[----:B------:R-:W-:Y:S01]  /*2b70*/  IABS R160, R10 ;  /* 0x0000000a00a07213 */ /* 0x000fe20000000000 */
[----:B------:R-:W-:Y:S01]  /*2b80*/  IMAD R154, R2, R11, R154 ;  /* 0x0000000b029a7224 */ /* 0x000fe200078e029a */
[----:B------:R-:W-:Y:S01]  /*2b90*/  LOP3.LUT R11, R4, 0xcc, RZ, 0xfc, !PT ;  /* 0x000000cc040b7812 */ /* 0x000fe200078efcff */
[----:B------:R-:W-:-:S02]  /*2ba0*/  @!P5 IMAD.MOV R150, RZ, RZ, -R150 ;  /* 0x000000ffff96d224 */ /* 0x000fc400078e0a96 */
[C---:B------:R-:W-:Y:S01]  /*2bb0*/  IMAD.HI.U32 R7, R5.reuse, R156, RZ ;  /* 0x0000009c05077227 */ /* 0x040fe200078e00ff */
[----:B------:R-:W-:Y:S02]  /*2bc0*/  ISETP.GT.U32.AND P5, PT, R2, R154, PT ;  /* 0x0000009a0200720c */ /* 0x000fe40003fa4070 */
[----:B------:R-:W-:Y:S01]  /*2bd0*/  IABS R162, R11 ;  /* 0x0000000b00a27213 */ /* 0x000fe20000000000 */
[----:B------:R-:W-:Y:S02]  /*2be0*/  IMAD.MOV R9, RZ, RZ, -R7 ;  /* 0x000000ffff097224 */ /* 0x000fe400078e0a07 */
[----:B------:R-:W-:Y:S02]  /*2bf0*/  @!P4 IMAD.IADD R152, R152, 0x1, -R2 ;  /* 0x000000019898c824 */ /* 0x000fe400078e0a02 */
[----:B------:R-:W-:-:S03]  /*2c00*/  IMAD.HI.U32 R7, R5, R158, RZ ;  /* 0x0000009e05077227 */ /* 0x000fc600078e00ff */
[C---:B------:R-:W-:Y:S01]  /*2c10*/  ISETP.GT.U32.AND P4, PT, R2.reuse, R152, PT ;  /* 0x000000980200720c */ /* 0x040fe20003f84070 */
[----:B------:R-:W-:Y:S02]  /*2c20*/  IMAD R156, R2, R9, R156 ;  /* 0x00000009029c7224 */ /* 0x000fe400078e029c */
[----:B------:R-:W-:Y:S02]  /*2c30*/  @!P5 IMAD.IADD R154, R154, 0x1, -R2 ;  /* 0x000000019a9ad824 */ /* 0x000fe400078e0a02 */
[----:B------:R-:W-:Y:S01]  /*2c40*/  IMAD.MOV R7, RZ, RZ, -R7 ;  /* 0x000000ffff077224 */ /* 0x000fe200078e0a07 */
[C---:B------:R-:W-:Y:S01]  /*2c50*/  ISETP.GT.U32.AND P3, PT, R2.reuse, R156, PT ;  /* 0x0000009c0200720c */ /* 0x040fe20003f64070 */
[----:B------:R-:W-:Y:S01]  /*2c60*/  IMAD.HI.U32 R8, R5, R162, RZ ;  /* 0x000000a205087227 */ /* 0x000fe200078e00ff */
[----:B------:R-:W-:-:S03]  /*2c70*/  ISETP.GT.U32.AND P5, PT, R2, R154, PT ;  /* 0x0000009a0200720c */ /* 0x000fc60003fa4070 */
[----:B------:R-:W-:Y:S02]  /*2c80*/  IMAD R158, R2, R7, R158 ;  /* 0x00000007029e7224 */ /* 0x000fe400078e029e */
[----:B------:R-:W-:Y:S02]  /*2c90*/  IMAD.MOV R9, RZ, RZ, -R8 ;  /* 0x000000ffff097224 */ /* 0x000fe400078e0a08 */
[----:B------:R-:W-:Y:S01]  /*2ca0*/  @!P4 IMAD.IADD R152, R152, 0x1, -R2 ;  /* 0x000000019898c824 */ /* 0x000fe200078e0a02 */
[C---:B------:R-:W-:Y:S01]  /*2cb0*/  ISETP.GT.U32.AND P4, PT, R2.reuse, R158, PT ;  /* 0x0000009e0200720c */ /* 0x040fe20003f84070 */
[----:B------:R-:W-:Y:S02]  /*2cc0*/  IMAD R162, R2, R9, R162 ;  /* 0x0000000902a27224 */ /* 0x000fe400078e02a2 */
[----:B------:R-:W-:-:S04]  /*2cd0*/  IMAD.HI.U32 R7, R5, R160, RZ ;  /* 0x000000a005077227 */ /* 0x000fc800078e00ff */
[--C-:B------:R-:W-:Y:S01]  /*2ce0*/  @!P5 IMAD.IADD R154, R154, 0x1, -R2.reuse ;  /* 0x000000019a9ad824 */ /* 0x100fe200078e0a02 */
[----:B------:R-:W-:Y:S01]  /*2cf0*/  ISETP.GT.U32.AND P5, PT, R2, R162, PT ;  /* 0x000000a20200720c */ /* 0x000fe20003fa4070 */
[--C-:B------:R-:W-:Y:S02]  /*2d00*/  @!P3 IMAD.IADD R156, R156, 0x1, -R2.reuse ;  /* 0x000000019c9cb824 */ /* 0x100fe400078e0a02 */
[----:B------:R-:W-:Y:S02]  /*2d10*/  IMAD.MOV R7, RZ, RZ, -R7 ;  /* 0x000000ffff077224 */ /* 0x000fe400078e0a07 */
[----:B------:R-:W-:Y:S01]  /*2d20*/  @!P4 IMAD.IADD R158, R158, 0x1, -R2 ;  /* 0x000000019e9ec824 */ /* 0x000fe200078e0a02 */
[C---:B------:R-:W-:Y:S01]  /*2d30*/  ISETP.GT.U32.AND P3, PT, R2.reuse, R156, PT ;  /* 0x0000009c0200720c */ /* 0x040fe20003f64070 */
[C---:B------:R-:W-:Y:S02]  /*2d40*/  IMAD R160, R2.reuse, R7, R160 ;  /* 0x0000000702a07224 */ /* 0x040fe400078e02a0 */
[----:B------:R-:W-:Y:S01]  /*2d50*/  IMAD.HI.U32 R7, R5, R164, RZ ;  /* 0x000000a405077227 */ /* 0x000fe200078e00ff */
[----:B------:R-:W-:-:S03]  /*2d60*/  ISETP.GT.U32.AND P4, PT, R2, R158, PT ;  /* 0x0000009e0200720c */ /* 0x000fc60003f84070 */
[----:B------:R-:W-:Y:S02]  /*2d70*/  @!P5 IMAD.IADD R162, R162, 0x1, -R2 ;  /* 0x00000001a2a2d824 */ /* 0x000fe400078e0a02 */
[----:B------:R-:W-:Y:S02]  /*2d80*/  IMAD.MOV R7, RZ, RZ, -R7 ;  /* 0x000000ffff077224 */ /* 0x000fe400078e0a07 */
[----:B------:R-:W-:Y:S01]  /*2d90*/  IMAD.HI.U32 R8, R5, R166, RZ ;  /* 0x000000a605087227 */ /* 0x000fe200078e00ff */
[----:B------:R-:W-:-:S03]  /*2da0*/  ISETP.GT.U32.AND P5, PT, R2, R162, PT ;  /* 0x000000a20200720c */ /* 0x000fc60003fa4070 */
[----:B------:R-:W-:Y:S02]  /*2db0*/  IMAD R164, R2, R7, R164 ;  /* 0x0000000702a47224 */ /* 0x000fe400078e02a4 */
[----:B------:R-:W-:-:S04]  /*2dc0*/  IMAD.HI.U32 R7, R5, R168, RZ ;  /* 0x000000a805077227 */ /* 0x000fc800078e00ff */
[----:B------:R-:W-:Y:S01]  /*2dd0*/  @!P3 IMAD.IADD R156, R156, 0x1, -R2 ;  /* 0x000000019c9cb824 */ /* 0x000fe200078e0a02 */
[----:B------:R-:W-:Y:S01]  /*2de0*/  ISETP.GT.U32.AND P3, PT, R2, R160, PT ;  /* 0x000000a00200720c */ /* 0x000fe20003f64070 */
[----:B------:R-:W-:Y:S01]  /*2df0*/  IMAD.MOV R9, RZ, RZ, -R8 ;  /* 0x000000ffff097224 */ /* 0x000fe200078e0a08 */
[----:B------:R-:W-:Y:S01]  /*2e00*/  LOP3.LUT R8, R4, 0xdc, RZ, 0xfc, !PT ;  /* 0x000000dc04087812 */ /* 0x000fe200078efcff */
[----:B------:R-:W-:Y:S02]  /*2e10*/  IMAD.MOV R7, RZ, RZ, -R7 ;  /* 0x000000ffff077224 */ /* 0x000fe400078e0a07 */
[----:B------:R-:W-:Y:S01]  /*2e20*/  IMAD R166, R2, R9, R166 ;  /* 0x0000000902a67224 */ /* 0x000fe200078e02a6 */
[----:B------:R-:W-:Y:S01]  /*2e30*/  IABS R170, R8 ;  /* 0x0000000800aa7213 */ /* 0x000fe20000000000 */
[----:B------:R-:W-:Y:S01]  /*2e40*/  @!P4 IMAD.IADD R158, R158, 0x1, -R2 ;  /* 0x000000019e9ec824 */ /* 0x000fe200078e0a02 */
[C---:B------:R-:W-:Y:S01]  /*2e50*/  ISETP.GT.U32.AND P4, PT, R2.reuse, R164, PT ;  /* 0x000000a40200720c */ /* 0x040fe20003f84070 */
[----:B------:R-:W-:-:S02]  /*2e60*/  IMAD R168, R2, R7, R168 ;  /* 0x0000000702a87224 */ /* 0x000fc400078e02a8 */
[----:B------:R-:W-:Y:S01]  /*2e70*/  @!P6 IMAD.MOV R158, RZ, RZ, -R158 ;  /* 0x000000ffff9ee224 */ /* 0x000fe200078e0a9e */
[----:B------:R-:W-:Y:S01]  /*2e80*/  ISETP.GT.U32.AND P6, PT, R2, R166, PT ;  /* 0x000000a60200720c */ /* 0x000fe20003fc4070 */
[--C-:B------:R-:W-:Y:S01]  /*2e90*/  @!P5 IMAD.IADD R162, R162, 0x1, -R2.reuse ;  /* 0x00000001a2a2d824 */ /* 0x100fe200078e0a02 */
[----:B------:R-:W-:Y:S01]  /*2ea0*/  ISETP.GT.U32.AND P5, PT, R2, R168, PT ;  /* 0x000000a80200720c */ /* 0x000fe20003fa4070 */
[----:B------:R-:W-:Y:S01]  /*2eb0*/  @!P3 IMAD.IADD R160, R160, 0x1, -R2 ;  /* 0x00000001a0a0b824 */ /* 0x000fe200078e0a02 */
[----:B------:R-:W-:Y:S01]  /*2ec0*/  ISETP.GE.AND P3, PT, R11, RZ, PT ;  /* 0x000000ff0b00720c */ /* 0x000fe20003f66270 */
[----:B------:R-:W-:Y:S01]  /*2ed0*/  @!P1 IMAD.MOV R156, RZ, RZ, -R156 ;  /* 0x000000ffff9c9224 */ /* 0x000fe200078e0a9c */
[----:B------:R-:W-:Y:S01]  /*2ee0*/  LOP3.LUT R11, R4, 0xe4, RZ, 0xfc, !PT ;  /* 0x000000e4040b7812 */ /* 0x000fe200078efcff */
[----:B------:R-:W-:Y:S01]  /*2ef0*/  @!P2 IMAD.MOV R152, RZ, RZ, -R152 ;  /* 0x000000ffff98a224 */ /* 0x000fe200078e0a98 */
[----:B------:R-:W-:Y:S01]  /*2f00*/  ISETP.GT.U32.AND P1, PT, R2, R160, PT ;  /* 0x000000a00200720c */ /* 0x000fe20003f24070 */
[----:B------:R-:W-:Y:S01]  /*2f10*/  @!P4 IMAD.IADD R164, R164, 0x1, -R2 ;  /* 0x00000001a4a4c824 */ /* 0x000fe200078e0a02 */
[----:B------:R-:W-:Y:S01]  /*2f20*/  ISETP.GE.AND P2, PT, R10, RZ, PT ;  /* 0x000000ff0a00720c */ /* 0x000fe20003f46270 */
[----:B------:R-:W-:Y:S01]  /*2f30*/  IMAD.HI.U32 R7, R5, R170, RZ ;  /* 0x000000aa05077227 */ /* 0x000fe200078e00ff */
[----:B------:R-:W-:-:S02]  /*2f40*/  LOP3.LUT R10, R4, 0xe0, RZ, 0xfc, !PT ;  /* 0x000000e0040a7812 */ /* 0x000fc400078efcff */
[----:B------:R-:W-:Y:S01]  /*2f50*/  IABS R174, R11 ;  /* 0x0000000b00ae7213 */ /* 0x000fe20000000000 */
[--C-:B------:R-:W-:Y:S01]  /*2f60*/  @!P6 IMAD.IADD R166, R166, 0x1, -R2.reuse ;  /* 0x00000001a6a6e824 */ /* 0x100fe200078e0a02 */
[----:B------:R-:W-:Y:S01]  /*2f70*/  IABS R172, R10 ;  /* 0x0000000a00ac7213 */ /* 0x000fe20000000000 */
[--C-:B------:R-:W-:Y:S01]  /*2f80*/  @!P5 IMAD.IADD R168, R168, 0x1, -R2.reuse ;  /* 0x00000001a8a8d824 */ /* 0x100fe200078e0a02 */
[----:B------:R-:W-:Y:S01]  /*2f90*/  ISETP.GT.U32.AND P6, PT, R2, R164, PT ;  /* 0x000000a40200720c */ /* 0x000fe20003fc4070 */
[----:B------:R-:W-:Y:S01]  /*2fa0*/  IMAD.MOV R9, RZ, RZ, -R7 ;  /* 0x000000ffff097224 */ /* 0x000fe200078e0a07 */
[----:B------:R-:W-:Y:S01]  /*2fb0*/  ISETP.GE.AND P4, PT, R14, RZ, PT ;  /* 0x000000ff0e00720c */ /* 0x000fe20003f86270 */
[----:B------:R-:W-:Y:S01]  /*2fc0*/  IMAD.HI.U32 R7, R5, R172, RZ ;  /* 0x000000ac05077227 */ /* 0x000fe200078e00ff */
[----:B------:R-:W-:Y:S02]  /*2fd0*/  ISETP.GT.U32.AND P5, PT, R2, R168, PT ;  /* 0x000000a80200720c */ /* 0x000fe40003fa4070 */
[----:B------:R-:W-:Y:S01]  /*2fe0*/  LOP3.LUT R14, R4, 0x10c, RZ, 0xfc, !PT ;  /* 0x0000010c040e7812 */ /* 0x000fe200078efcff */
[----:B------:R-:W-:Y:S01]  /*2ff0*/  @!P1 IMAD.IADD R160, R160, 0x1, -R2 ;  /* 0x00000001a0a09824 */ /* 0x000fe200078e0a02 */
[----:B------:R-:W-:Y:S01]  /*3000*/  ISETP.GE.AND P1, PT, R13, RZ, PT ;  /* 0x000000ff0d00720c */ /* 0x000fe20003f26270 */
[----:B------:R-:W-:Y:S01]  /*3010*/  IMAD R170, R2, R9, R170 ;  /* 0x0000000902aa7224 */ /* 0x000fe200078e02aa */
[----:B------:R-:W-:Y:S01]  /*3020*/  LOP3.LUT R13, R4, 0xec, RZ, 0xfc, !PT ;  /* 0x000000ec040d7812 */ /* 0x000fe200078efcff */
[----:B------:R-:W-:Y:S01]  /*3030*/  IMAD.MOV R7, RZ, RZ, -R7 ;  /* 0x000000ffff077224 */ /* 0x000fe200078e0a07 */
[----:B------:R-:W-:Y:S01]  /*3040*/  IABS R194, R14 ;  /* 0x0000000e00c27213 */ /* 0x000fe20000000000 */
[----:B------:R-:W-:Y:S01]  /*3050*/  @!P2 IMAD.MOV R160, RZ, RZ, -R160 ;  /* 0x000000ffffa0a224 */ /* 0x000fe200078e0aa0 */
[----:B------:R-:W-:Y:S01]  /*3060*/  ISETP.GT.U32.AND P2, PT, R2, R166, PT ;  /* 0x000000a60200720c */ /* 0x000fe20003f44070 */
[----:B------:R-:W-:Y:S01]  /*3070*/  @!P6 IMAD.IADD R164, R164, 0x1, -R2 ;  /* 0x00000001a4a4e824 */ /* 0x000fe200078e0a02 */
[C---:B------:R-:W-:Y:S01]  /*3080*/  ISETP.GT.U32.AND P6, PT, R2.reuse, R170, PT ;  /* 0x000000aa0200720c */ /* 0x040fe20003fc4070 */
[----:B------:R-:W-:Y:S01]  /*3090*/  IMAD R172, R2, R7, R172 ;  /* 0x0000000702ac7224 */ /* 0x000fe200078e02ac */
[----:B------:R-:W-:Y:S01]  /*30a0*/  IABS R182, R13 ;  /* 0x0000000d00b67213 */ /* 0x000fe20000000000 */
[----:B------:R-:W-:Y:S01]  /*30b0*/  @!P0 IMAD.MOV R154, RZ, RZ, -R154 ;  /* 0x000000ffff9a8224 */ /* 0x000fe200078e0a9a */
[----:B------:R-:W-:Y:S01]  /*30c0*/  ISETP.GE.AND P0, PT, R12, RZ, PT ;  /* 0x000000ff0c00720c */ /* 0x000fe20003f06270 */
[----:B------:R-:W-:Y:S01]  /*30d0*/  @!P5 IMAD.IADD R168, R168, 0x1, -R2 ;  /* 0x00000001a8a8d824 */ /* 0x000fe200078e0a02 */
[----:B------:R-:W-:Y:S01]  /*30e0*/  LOP3.LUT R12, R4, 0xe8, RZ, 0xfc, !PT ;  /* 0x000000e8040c7812 */ /* 0x000fe200078efcff */
[----:B------:R-:W-:Y:S01]  /*30f0*/  IMAD.HI.U32 R7, R5, R174, RZ ;  /* 0x000000ae05077227 */ /* 0x000fe200078e00ff */
[----:B------:R-:W-:-:S02]  /*3100*/  ISETP.GT.U32.AND P5, PT, R2, R172, PT ;  /* 0x000000ac0200720c */ /* 0x000fc40003fa4070 */
[----:B------:R-:W-:Y:S01]  /*3110*/  IABS R176, R12 ;  /* 0x0000000c00b07213 */ /* 0x000fe20000000000 */
[--C-:B------:R-:W-:Y:S01]  /*3120*/  @!P2 IMAD.IADD R166, R166, 0x1, -R2.reuse ;  /* 0x00000001a6a6a824 */ /* 0x100fe200078e0a02 */
[----:B------:R-:W-:Y:S01]  /*3130*/  ISETP.GE.AND P2, PT, R8, RZ, PT ;  /* 0x000000ff0800720c */ /* 0x000fe20003f46270 */
[----:B------:R-:W-:Y:S01]  /*3140*/  @!P6 IMAD.IADD R170, R170, 0x1, -R2 ;  /* 0x00000001aaaae824 */ /* 0x000fe200078e0a02 */
[----:B------:R-:W-:Y:S01]  /*3150*/  ISETP.GE.AND P6, PT, R10, RZ, PT ;  /* 0x000000ff0a00720c */ /* 0x000fe20003fc6270 */
[----:B------:R-:W-:Y:S01]  /*3160*/  IMAD.HI.U32 R8, R5, R176, RZ ;  /* 0x000000b005087227 */ /* 0x000fe200078e00ff */
[----:B------:R-:W-:-:S03]  /*3170*/  LOP3.LUT R10, R4, 0xf0, RZ, 0xfc, !PT ;  /* 0x000000f0040a7812 */ /* 0x000fc600078efcff */
[----:B------:R-:W-:Y:S01]  /*3180*/  IMAD.MOV R9, RZ, RZ, -R8 ;  /* 0x000000ffff097224 */ /* 0x000fe200078e0a08 */
[----:B------:R-:W-:Y:S01]  /*3190*/  IABS R180, R10 ;  /* 0x0000000a00b47213 */ /* 0x000fe20000000000 */
[----:B------:R-:W-:Y:S02]  /*31a0*/  @!P5 IMAD.IADD R172, R172, 0x1, -R2 ;  /* 0x00000001acacd824 */ /* 0x000fe400078e0a02 */
[----:B------:R-:W-:Y:S01]  /*31b0*/  @!P3 IMAD.MOV R162, RZ, RZ, -R162 ;  /* 0x000000ffffa2b224 */ /* 0x000fe200078e0aa2 */
[C---:B------:R-:W-:Y:S01]  /*31c0*/  ISETP.GT.U32.AND P3, PT, R2.reuse, R170, PT ;  /* 0x000000aa0200720c */ /* 0x040fe20003f64070 */
[----:B------:R-:W-:Y:S02]  /*31d0*/  IMAD.MOV R7, RZ, RZ, -R7 ;  /* 0x000000ffff077224 */ /* 0x000fe400078e0a07 */
[C---:B------:R-:W-:Y:S02]  /*31e0*/  IMAD R176, R2.reuse, R9, R176 ;  /* 0x0000000902b07224 */ /* 0x040fe400078e02b0 */
[----:B------:R-:W-:Y:S01]  /*31f0*/  @!P0 IMAD.MOV R164, RZ, RZ, -R164 ;  /* 0x000000ffffa48224 */ /* 0x000fe200078e0aa4 */
[C---:B------:R-:W-:Y:S01]  /*3200*/  ISETP.GT.U32.AND P0, PT, R2.reuse, R172, PT ;  /* 0x000000ac0200720c */ /* 0x040fe20003f04070 */
[----:B------:R-:W-:-:S02]  /*3210*/  IMAD R174, R2, R7, R174 ;  /* 0x0000000702ae7224 */ /* 0x000fc400078e02ae */
[----:B------:R-:W-:-:S03]  /*3220*/  IMAD.HI.U32 R7, R5, R182, RZ ;  /* 0x000000b605077227 */ /* 0x000fc600078e00ff */
[C---:B------:R-:W-:Y:S01]  /*3230*/  ISETP.GT.U32.AND P5, PT, R2.reuse, R174, PT ;  /* 0x000000ae0200720c */ /* 0x040fe20003fa4070 */
[----:B------:R-:W-:Y:S01]  /*3240*/  @!P1 IMAD.MOV R166, RZ, RZ, -R166 ;  /* 0x000000ffffa69224 */ /* 0x000fe200078e0aa6 */
[----:B------:R-:W-:Y:S01]  /*3250*/  ISETP.GT.U32.AND P1, PT, R2, R176, PT ;  /* 0x000000b00200720c */ /* 0x000fe20003f24070 */
[----:B------:R-:W-:-:S04]  /*3260*/  IMAD.HI.U32 R8, R5, R180, RZ ;  /* 0x000000b405087227 */ /* 0x000fc800078e00ff */
[----:B------:R-:W-:Y:S02]  /*3270*/  IMAD.MOV R7, RZ, RZ, -R7 ;  /* 0x000000ffff077224 */ /* 0x000fe400078e0a07 */
[----:B------:R-:W-:Y:S01]  /*3280*/  @!P3 IMAD.IADD R170, R170, 0x1, -R2 ;  /* 0x00000001aaaab824 */ /* 0x000fe200078e0a02 */
[----:B------:R-:W-:Y:S01]  /*3290*/  ISETP.GE.AND P3, PT, R12, RZ, PT ;  /* 0x000000ff0c00720c */ /* 0x000fe20003f66270 */
[----:B------:R-:W-:Y:S01]  /*32a0*/  IMAD.MOV R9, RZ, RZ, -R8 ;  /* 0x000000ffff097224 */ /* 0x000fe200078e0a08 */
[----:B------:R-:W-:Y:S01]  /*32b0*/  LOP3.LUT R8, R4, 0xf4, RZ, 0xfc, !PT ;  /* 0x000000f404087812 */ /* 0x000fe200078efcff */
[----:B------:R-:W-:Y:S01]  /*32c0*/  IMAD R182, R2, R7, R182 ;  /* 0x0000000702b67224 */ /* 0x000fe200078e02b6 */
[----:B------:R-:W-:Y:S01]  /*32d0*/  LOP3.LUT R12, R4, 0x104, RZ, 0xfc, !PT ;  /* 0x00000104040c7812 */ /* 0x000fe200078efcff */
[----:B------:R-:W-:Y:S01]  /*32e0*/  @!P0 IMAD.IADD R172, R172, 0x1, -R2 ;  /* 0x00000001acac8824 */ /* 0x000fe200078e0a02 */
[----:B------:R-:W-:Y:S01]  /*32f0*/  IABS R178, R8 ;  /* 0x0000000800b27213 */ /* 0x000fe20000000000 */
[C---:B------:R-:W-:Y:S01]  /*3300*/  IMAD R180, R2.reuse, R9, R180 ;  /* 0x0000000902b47224 */ /* 0x040fe200078e02b4 */
[----:B------:R-:W-:Y:S01]  /*3310*/  ISETP.GE.AND P0, PT, R13, RZ, PT ;  /* 0x000000ff0d00720c */ /* 0x000fe20003f06270 */
[----:B------:R-:W-:Y:S01]  /*3320*/  @!P2 IMAD.MOV R170, RZ, RZ, -R170 ;  /* 0x000000ffffaaa224 */ /* 0x000fe200078e0aaa */
[----:B------:R-:W-:Y:S01]  /*3330*/  ISETP.GT.U32.AND P2, PT, R2, R182, PT ;  /* 0x000000b60200720c */ /* 0x000fe20003f44070 */
[----:B------:R-:W-:Y:S01]  /*3340*/  @!P1 IMAD.IADD R176, R176, 0x1, -R2 ;  /* 0x00000001b0b09824 */ /* 0x000fe200078e0a02 */
[----:B------:R-:W-:Y:S01]  /*3350*/  LOP3.LUT R13, R4, 0x108, RZ, 0xfc, !PT ;  /* 0x00000108040d7812 */ /* 0x000fe200078efcff */
[----:B------:R-:W-:Y:S01]  /*3360*/  @!P6 IMAD.MOV R172, RZ, RZ, -R172 ;  /* 0x000000fffface224 */ /* 0x000fe200078e0aac */
[C---:B------:R-:W-:Y:S01]  /*3370*/  ISETP.GT.U32.AND P6, PT, R2.reuse, R180, PT ;  /* 0x000000b40200720c */ /* 0x040fe20003fc4070 */
[----:B------:R-:W-:Y:S01]  /*3380*/  @!P4 IMAD.MOV R168, RZ, RZ, -R168 ;  /* 0x000000ffffa8c224 */ /* 0x000fe200078e0aa8 */
[----:B------:R-:W-:Y:S01]  /*3390*/  ISETP.GT.U32.AND P1, PT, R2, R176, PT ;  /* 0x000000b00200720c */ /* 0x000fe20003f24070 */
[----:B------:R-:W-:Y:S01]  /*33a0*/  @!P5 IMAD.IADD R174, R174, 0x1, -R2 ;  /* 0x00000001aeaed824 */ /* 0x000fe200078e0a02 */
[----:B------:R-:W-:Y:S01]  /*33b0*/  ISETP.GE.AND P4, PT, R11, RZ, PT ;  /* 0x000000ff0b00720c */ /* 0x000fe20003f86270 */
[----:B------:R-:W-:Y:S01]  /*33c0*/  IMAD.HI.U32 R7, R5, R178, RZ ;  /* 0x000000b205077227 */ /* 0x000fe200078e00ff */
[----:B------:R-:W-:-:S02]  /*33d0*/  LOP3.LUT R11, R4, 0xf8, RZ, 0xfc, !PT ;  /* 0x000000f8040b7812 */ /* 0x000fc400078efcff */
[----:B------:R-:W-:Y:S01]  /*33e0*/  ISETP.GT.U32.AND P5, PT, R2, R174, PT ;  /* 0x000000ae0200720c */ /* 0x000fe20003fa4070 */
[--C-:B------:R-:W-:Y:S01]  /*33f0*/  @!P2 IMAD.IADD R182, R182, 0x1, -R2.reuse ;  /* 0x00000001b6b6a824 */ /* 0x100fe200078e0a02 */
[----:B------:R-:W-:Y:S01]  /*3400*/  IABS R184, R11 ;  /* 0x0000000b00b87213 */ /* 0x000fe20000000000 */
[----:B------:R-:W-:Y:S01]  /*3410*/  IMAD.MOV R7, RZ, RZ, -R7 ;  /* 0x000000ffff077224 */ /* 0x000fe200078e0a07 */
[----:B------:R-:W-:Y:S01]  /*3420*/  IABS R186, R13 ;  /* 0x0000000d00ba7213 */ /* 0x000fe20000000000 */
[--C-:B------:R-:W-:Y:S01]  /*3430*/  @!P6 IMAD.IADD R180, R180, 0x1, -R2.reuse ;  /* 0x00000001b4b4e824 */ /* 0x100fe200078e0a02 */
[----:B------:R-:W-:Y:S01]  /*3440*/  ISETP.GT.U32.AND P2, PT, R2, R182, PT ;  /* 0x000000b60200720c */ /* 0x000fe20003f44070 */
[----:B------:R-:W-:Y:S01]  /*3450*/  @!P1 IMAD.IADD R176, R176, 0x1, -R2 ;  /* 0x00000001b0b09824 */ /* 0x000fe200078e0a02 */
[----:B------:R-:W-:Y:S01]  /*3460*/  ISETP.GE.AND P1, PT, R8, RZ, PT ;  /* 0x000000ff0800720c */ /* 0x000fe20003f26270 */
[----:B------:R-:W-:Y:S01]  /*3470*/  IMAD.HI.U32 R8, R5, R184, RZ ;  /* 0x000000b805087227 */ /* 0x000fe200078e00ff */
[----:B------:R-:W-:-:S02]  /*3480*/  ISETP.GT.U32.AND P6, PT, R2, R180, PT ;  /* 0x000000b40200720c */ /* 0x000fc40003fc4070 */
[----:B------:R-:W-:Y:S01]  /*3490*/  IABS R188, R12 ;  /* 0x0000000c00bc7213 */ /* 0x000fe20000000000 */
[----:B------:R-:W-:Y:S02]  /*34a0*/  IMAD.MOV R9, RZ, RZ, -R8 ;  /* 0x000000ffff097224 */ /* 0x000fe400078e0a08 */
[----:B------:R-:W-:Y:S02]  /*34b0*/  IMAD R178, R2, R7, R178 ;  /* 0x0000000702b27224 */ /* 0x000fe400078e02b2 */
[----:B------:R-:W-:Y:S01]  /*34c0*/  @!P5 IMAD.IADD R174, R174, 0x1, -R2 ;  /* 0x00000001aeaed824 */ /* 0x000fe200078e0a02 */
[----:B------:R-:W-:Y:S01]  /*34d0*/  ISETP.GE.AND P5, PT, R10, RZ, PT ;  /* 0x000000ff0a00720c */ /* 0x000fe20003fa6270 */
[----:B------:R-:W-:Y:S01]  /*34e0*/  IMAD R184, R2, R9, R184 ;  /* 0x0000000902b87224 */ /* 0x000fe200078e02b8 */
[----:B------:R-:W-:Y:S01]  /*34f0*/  LOP3.LUT R10, R4, 0xfc, RZ, 0xfc, !PT ;  /* 0x000000fc040a7812 */ /* 0x000fe200078efcff */
[--C-:B------:R-:W-:Y:S01]  /*3500*/  @!P2 IMAD.IADD R182, R182, 0x1, -R2.reuse ;  /* 0x00000001b6b6a824 */ /* 0x100fe200078e0a02 */
[----:B------:R-:W-:Y:S01]  /*3510*/  ISETP.GT.U32.AND P2, PT, R2, R178, PT ;  /* 0x000000b20200720c */ /* 0x000fe20003f44070 */
[----:B------:R-:W-:Y:S01]  /*3520*/  @!P6 IMAD.IADD R180, R180, 0x1, -R2 ;  /* 0x00000001b4b4e824 */ /* 0x000fe200078e0a02 */
[----:B------:R-:W-:Y:S01]  /*3530*/  IABS R192, R10 ;  /* 0x0000000a00c07213 */ /* 0x000fe20000000000 */
[----:B------:R-:W-:Y:S01]  /*3540*/  @!P4 IMAD.MOV R174, RZ, RZ, -R174 ;  /* 0x000000ffffaec224 */ /* 0x000fe200078e0aae */
[----:B------:R-:W-:Y:S01]  /*3550*/  ISETP.GT.U32.AND P6, PT, R2, R184, PT ;  /* 0x000000b80200720c */ /* 0x000fe20003fc4070 */
[----:B------:R-:W-:Y:S01]  /*3560*/  IMAD.HI.U32 R8, R5, R188, RZ ;  /* 0x000000bc05087227 */ /* 0x000fe200078e00ff */
[----:B------:R-:W-:-:S02]  /*3570*/  ISETP.GE.AND P4, PT, R11, RZ, PT ;  /* 0x000000ff0b00720c */ /* 0x000fc40003f86270 */
[----:B------:R-:W-:Y:S01]  /*3580*/  LOP3.LUT R11, R4, 0x100, RZ, 0xfc, !PT ;  /* 0x00000100040b7812 */ /* 0x000fe200078efcff */
[----:B------:R-:W-:-:S03]  /*3590*/  IMAD.HI.U32 R7, R5, R192, RZ ;  /* 0x000000c005077227 */ /* 0x000fc600078e00ff */
[----:B------:R-:W-:Y:S01]  /*35a0*/  IABS R190, R11 ;  /* 0x0000000b00be7213 */ /* 0x000fe20000000000 */
[----:B------:R-:W-:Y:S02]  /*35b0*/  IMAD.MOV R7, RZ, RZ, -R7 ;  /* 0x000000ffff077224 */ /* 0x000fe400078e0a07 */
[----:B------:R-:W-:Y:S02]  /*35c0*/  @!P2 IMAD.IADD R178, R178, 0x1, -R2 ;  /* 0x00000001b2b2a824 */ /* 0x000fe400078e0a02 */
[----:B------:R-:W-:Y:S02]  /*35d0*/  IMAD R192, R2, R7, R192 ;  /* 0x0000000702c07224 */ /* 0x000fe400078e02c0 */
[----:B------:R-:W-:Y:S01]  /*35e0*/  @!P6 IMAD.IADD R184, R184, 0x1, -R2 ;  /* 0x00000001b8b8e824 */ /* 0x000fe200078e0a02 */
[C---:B------:R-:W-:Y:S01]  /*35f0*/  ISETP.GT.U32.AND P6, PT, R2.reuse, R178, PT ;  /* 0x000000b20200720c */ /* 0x040fe20003fc4070 */
[----:B------:R-:W-:Y:S01]  /*3600*/  IMAD.HI.U32 R7, R5, R190, RZ ;  /* 0x000000be05077227 */ /* 0x000fe200078e00ff */
[----:B------:R-:W-:-:S03]  /*3610*/  ISETP.GT.U32.AND P2, PT, R2, R192, PT ;  /* 0x000000c00200720c */ /* 0x000fc60003f44070 */
[----:B------:R-:W-:Y:S02]  /*3620*/  IMAD.MOV R7, RZ, RZ, -R7 ;  /* 0x000000ffff077224 */ /* 0x000fe400078e0a07 */
[----:B------:R-:W-:Y:S02]  /*3630*/  IMAD.MOV R9, RZ, RZ, -R8 ;  /* 0x000000ffff097224 */ /* 0x000fe400078e0a08 */
[----:B------:R-:W-:Y:S02]  /*3640*/  IMAD R190, R2, R7, R190 ;  /* 0x0000000702be7224 */ /* 0x000fe400078e02be */
[----:B------:R-:W-:-:S04]  /*3650*/  IMAD.HI.U32 R7, R5, R186, RZ ;  /* 0x000000ba05077227 */ /* 0x000fc800078e00ff */
[--C-:B------:R-:W-:Y:S01]  /*3660*/  @!P6 IMAD.IADD R178, R178, 0x1, -R2.reuse ;  /* 0x00000001b2b2e824 */ /* 0x100fe200078e0a02 */
[----:B------:R-:W-:Y:S01]  /*3670*/  ISETP.GT.U32.AND P6, PT, R2, R190, PT ;  /* 0x000000be0200720c */ /* 0x000fe20003fc4070 */
[----:B------:R-:W-:Y:S01]  /*3680*/  @!P2 IMAD.IADD R192, R192, 0x1, -R2 ;  /* 0x00000001c0c0a824 */ /* 0x000fe200078e0a02 */
[C---:B------:R-:W-:Y:S01]  /*3690*/  ISETP.GT.U32.AND P2, PT, R2.reuse, R184, PT ;  /* 0x000000b80200720c */ /* 0x040fe20003f44070 */
[----:B------:R-:W-:Y:S02]  /*36a0*/  IMAD.MOV R7, RZ, RZ, -R7 ;  /* 0x000000ffff077224 */ /* 0x000fe400078e0a07 */
[C---:B------:R-:W-:Y:S02]  /*36b0*/  IMAD R188, R2.reuse, R9, R188 ;  /* 0x0000000902bc7224 */ /* 0x040fe400078e02bc */
[C---:B------:R-:W-:Y:S02]  /*36c0*/  IMAD R186, R2.reuse, R7, R186 ;  /* 0x0000000702ba7224 */ /* 0x040fe400078e02ba */
[----:B------:R-:W-:Y:S01]  /*36d0*/  @!P0 IMAD.MOV R182, RZ, RZ, -R182 ;  /* 0x000000ffffb68224 */ /* 0x000fe200078e0ab6 */
[C---:B------:R-:W-:Y:S01]  /*36e0*/  ISETP.GT.U32.AND P0, PT, R2.reuse, R192, PT ;  /* 0x000000c00200720c */ /* 0x040fe20003f04070 */
[----:B------:R-:W-:Y:S01]  /*36f0*/  @!P1 IMAD.MOV R178, RZ, RZ, -R178 ;  /* 0x000000ffffb29224 */ /* 0x000fe200078e0ab2 */
[----:B------:R-:W-:Y:S01]  /*3700*/  ISETP.GT.U32.AND P1, PT, R2, R188, PT ;  /* 0x000000bc0200720c */ /* 0x000fe20003f24070 */
[--C-:B------:R-:W-:Y:S01]  /*3710*/  @!P6 IMAD.IADD R190, R190, 0x1, -R2.reuse ;  /* 0x00000001bebee824 */ /* 0x100fe200078e0a02 */
[----:B------:R-:W-:Y:S01]  /*3720*/  ISETP.GT.U32.AND P6, PT, R2, R186, PT ;  /* 0x000000ba0200720c */ /* 0x000fe20003fc4070 */
[----:B------:R-:W-:Y:S01]  /*3730*/  @!P2 IMAD.IADD R184, R184, 0x1, -R2 ;  /* 0x00000001b8b8a824 */ /* 0x000fe200078e0a02 */
[----:B------:R-:W-:Y:S01]  /*3740*/  ISETP.GE.AND P2, PT, R12, RZ, PT ;  /* 0x000000ff0c00720c */ /* 0x000fe20003f46270 */
[----:B------:R-:W-:Y:S01]  /*3750*/  @!P3 IMAD.MOV R176, RZ, RZ, -R176 ;  /* 0x000000ffffb0b224 */ /* 0x000fe200078e0ab0 */
[----:B------:R-:W-:Y:S01]  /*3760*/  ISETP.GE.AND P3, PT, R10, RZ, PT ;  /* 0x000000ff0a00720c */ /* 0x000fe20003f66270 */
[----:B------:R-:W-:Y:S01]  /*3770*/  @!P4 IMAD.MOV R184, RZ, RZ, -R184 ;  /* 0x000000ffffb8c224 */ /* 0x000fe200078e0ab8 */
[----:B------:R-:W-:Y:S01]  /*3780*/  ISETP.GT.U32.AND P4, PT, R2, R190, PT ;  /* 0x000000be0200720c */ /* 0x000fe20003f84070 */
[----:B------:R-:W-:Y:S01]  /*3790*/  IMAD.HI.U32 R8, R5, R194, RZ ;  /* 0x000000c205087227 */ /* 0x000fe200078e00ff */
[----:B------:R-:W-:-:S02]  /*37a0*/  LOP3.LUT R10, R4, 0x110, RZ, 0xfc, !PT ;  /* 0x00000110040a7812 */ /* 0x000fc400078efcff */
[----:B------:R-:W-:Y:S01]  /*37b0*/  LOP3.LUT R12, R4, 0x114, RZ, 0xfc, !PT ;  /* 0x00000114040c7812 */ /* 0x000fe200078efcff */
[----:B------:R-:W-:Y:S01]  /*37c0*/  IMAD.MOV R9, RZ, RZ, -R8 ;  /* 0x000000ffff097224 */ /* 0x000fe200078e0a08 */
[----:B------:R-:W-:Y:S01]  /*37d0*/  IABS R196, R10 ;  /* 0x0000000a00c47213 */ /* 0x000fe20000000000 */
[--C-:B------:R-:W-:Y:S01]  /*37e0*/  @!P6 IMAD.IADD R186, R186, 0x1, -R2.reuse ;  /* 0x00000001babae824 */ /* 0x100fe200078e0a02 */
[----:B------:R-:W-:Y:S01]  /*37f0*/  IABS R198, R12 ;  /* 0x0000000c00c67213 */ /* 0x000fe20000000000 */
[----:B------:R-:W-:Y:S01]  /*3800*/  @!P0 IMAD.IADD R192, R192, 0x1, -R2 ;  /* 0x00000001c0c08824 */ /* 0x000fe200078e0a02 */
[----:B------:R-:W-:Y:S01]  /*3810*/  ISETP.GE.AND P0, PT, R13, RZ, PT ;  /* 0x000000ff0d00720c */ /* 0x000fe20003f06270 */
[----:B------:R-:W-:Y:S01]  /*3820*/  IMAD R194, R2, R9, R194 ;  /* 0x0000000902c27224 */ /* 0x000fe200078e02c2 */
[----:B------:R-:W-:Y:S01]  /*3830*/  LOP3.LUT R13, R4, 0x118, RZ, 0xfc, !PT ;  /* 0x00000118040d7812 */ /* 0x000fe200078efcff */
[----:B------:R-:W-:Y:S01]  /*3840*/  @!P1 IMAD.IADD R188, R188, 0x1, -R2 ;  /* 0x00000001bcbc9824 */ /* 0x000fe200078e0a02 */
[----:B------:R-:W-:Y:S01]  /*3850*/  ISETP.GT.U32.AND P6, PT, R2, R186, PT ;  /* 0x000000ba0200720c */ /* 0x000fe20003fc4070 */
[----:B------:R-:W-:Y:S01]  /*3860*/  IMAD.HI.U32 R7, R5, R196, RZ ;  /* 0x000000c405077227 */ /* 0x000fe200078e00ff */
[----:B------:R-:W-:-:S02]  /*3870*/  IABS R200, R13 ;  /* 0x0000000d00c87213 */ /* 0x000fc40000000000 */
[----:B------:R-:W-:Y:S01]  /*3880*/  ISETP.GT.U32.AND P1, PT, R2, R188, PT ;  /* 0x000000bc0200720c */ /* 0x000fe20003f24070 */
[----:B------:R-:W-:Y:S01]  /*3890*/  @!P4 IMAD.IADD R190, R190, 0x1, -R2 ;  /* 0x00000001bebec824 */ /* 0x000fe200078e0a02 */
[----:B------:R-:W-:Y:S01]  /*38a0*/  ISETP.GT.U32.AND P4, PT, R2, R194, PT ;  /* 0x000000c20200720c */ /* 0x000fe20003f84070 */
[----:B------:R-:W-:Y:S02]  /*38b0*/  IMAD.MOV R7, RZ, RZ, -R7 ;  /* 0x000000ffff077224 */ /* 0x000fe400078e0a07 */
[----:B------:R-:W-:-:S04]  /*38c0*/  IMAD.HI.U32 R8, R5, R200, RZ ;  /* 0x000000c805087227 */ /* 0x000fc800078e00ff */
[----:B------:R-:W-:Y:S02]  /*38d0*/  IMAD R196, R2, R7, R196 ;  /* 0x0000000702c47224 */ /* 0x000fe400078e02c4 */
[----:B------:R-:W-:Y:S01]  /*38e0*/  @!P5 IMAD.MOV R180, RZ, RZ, -R180 ;  /* 0x000000ffffb4d224 */ /* 0x000fe200078e0ab4 */
[----:B------:R-:W-:Y:S01]  /*38f0*/  ISETP.GE.AND P5, PT, R11, RZ, PT ;  /* 0x000000ff0b00720c */ /* 0x000fe20003fa6270 */
[----:B------:R-:W-:Y:S01]  /*3900*/  @!P6 IMAD.IADD R186, R186, 0x1, -R2 ;  /* 0x00000001babae824 */ /* 0x000fe200078e0a02 */
[----:B------:R-:W-:Y:S01]  /*3910*/  ISETP.GT.U32.AND P6, PT, R2, R196, PT ;  /* 0x000000c40200720c */ /* 0x000fe20003fc4070 */
[----:B------:R-:W-:Y:S01]  /*3920*/  IMAD.MOV R11, RZ, RZ, -R8 ;  /* 0x000000ffff0b7224 */ /* 0x000fe200078e0a08 */
[----:B------:R-:W-:Y:S01]  /*3930*/  LOP3.LUT R8, R4, 0x120, RZ, 0xfc, !PT ;  /* 0x0000012004087812 */ /* 0x000fe200078efcff */
[--C-:B------:R-:W-:Y:S01]  /*3940*/  @!P1 IMAD.IADD R188, R188, 0x1, -R2.reuse ;  /* 0x00000001bcbc9824 */ /* 0x100fe200078e0a02 */
[----:B------:R-:W-:Y:S01]  /*3950*/  ISETP.GE.AND P1, PT, R14, RZ, PT ;  /* 0x000000ff0e00720c */ /* 0x000fe20003f26270 */
[----:B------:R-:W-:Y:S01]  /*3960*/  @!P4 IMAD.IADD R194, R194, 0x1, -R2 ;  /* 0x00000001c2c2c824 */ /* 0x000fe200078e0a02 */
[----:B------:R-:W-:Y:S01]  /*3970*/  ISETP.GE.AND P4, PT, R10, RZ, PT ;  /* 0x000000ff0a00720c */ /* 0x000fe20003f86270 */
[C---:B------:R-:W-:Y:S01]  /*3980*/  IMAD R200, R2.reuse, R11, R200 ;  /* 0x0000000b02c87224 */ /* 0x040fe200078e02c8 */
[----:B------:R-:W-:Y:S01]  /*3990*/  IABS R204, R8 ;  /* 0x0000000800cc7213 */ /* 0x000fe20000000000 */
[----:B------:R-:W-:Y:S01]  /*39a0*/  @!P3 IMAD.MOV R192, RZ, RZ, -R192 ;  /* 0x000000ffffc0b224 */ /* 0x000fe200078e0ac0 */
[C---:B------:R-:W-:Y:S01]  /*39b0*/  ISETP.GT.U32.AND P3, PT, R2.reuse, R194, PT ;  /* 0x000000c20200720c */ /* 0x040fe20003f64070 */
[----:B------:R-:W-:Y:S01]  /*39c0*/  @!P2 IMAD.MOV R188, RZ, RZ, -R188 ;  /* 0x000000ffffbca224 */ /* 0x000fe200078e0abc */
[----:B------:R-:W-:Y:S01]  /*39d0*/  ISETP.GT.U32.AND P2, PT, R2, R200, PT ;  /* 0x000000c80200720c */ /* 0x000fe20003f44070 */
[----:B------:R-:W-:Y:S01]  /*39e0*/  IMAD.HI.U32 R7, R5, R198, RZ ;  /* 0x000000c605077227 */ /* 0x000fe200078e00ff */
[----:B------:R-:W-:-:S02]  /*39f0*/  LOP3.LUT R10, R4, 0x124, RZ, 0xfc, !PT ;  /* 0x00000124040a7812 */ /* 0x000fc400078efcff */
[----:B------:R-:W-:Y:S01]  /*3a00*/  LOP3.LUT R11, R4, 0x12c, RZ, 0xfc, !PT ;  /* 0x0000012c040b7812 */ /* 0x000fe200078efcff */
[----:B------:R-:W-:Y:S01]  /*3a10*/  IMAD.MOV R7, RZ, RZ, -R7 ;  /* 0x000000ffff077224 */ /* 0x000fe200078e0a07 */
[----:B------:R-:W-:Y:S01]  /*3a20*/  IABS R206, R10 ;  /* 0x0000000a00ce7213 */ /* 0x000fe20000000000 */
[----:B------:R-:W-:Y:S01]  /*3a30*/  @!P6 IMAD.IADD R196, R196, 0x1, -R2 ;  /* 0x00000001c4c4e824 */ /* 0x000fe200078e0a02 */
[----:B------:R-:W-:Y:S01]  /*3a40*/  IABS R210, R11 ;  /* 0x0000000b00d27213 */ /* 0x000fe20000000000 */
[----:B------:R-:W-:Y:S01]  /*3a50*/  IMAD.HI.U32 R9, R5, R202, RZ ;  /* 0x000000ca05097227 */ /* 0x000fe200078e00ff */
[----:B------:R-:W-:Y:S02]  /*3a60*/  LOP3.LUT R14, R4, 0x150, RZ, 0xfc, !PT ;  /* 0x00000150040e7812 */ /* 0x000fe400078efcff */
[C---:B------:R-:W-:Y:S01]  /*3a70*/  ISETP.GT.U32.AND P6, PT, R2.reuse, R196, PT ;  /* 0x000000c40200720c */ /* 0x040fe20003fc4070 */
[----:B------:R-:W-:Y:S01]  /*3a80*/  IMAD R198, R2, R7, R198 ;  /* 0x0000000702c67224 */ /* 0x000fe200078e02c6 */
[----:B------:R-:W-:Y:S01]  /*3a90*/  IABS R228, R14 ;  /* 0x0000000e00e47213 */ /* 0x000fe20000000000 */
[----:B------:R-:W-:-:S02]  /*3aa0*/  IMAD.MOV R9, RZ, RZ, -R9 ;  /* 0x000000ffff097224 */ /* 0x000fc400078e0a09 */
[----:B------:R-:W-:Y:S01]  /*3ab0*/  @!P5 IMAD.MOV R190, RZ, RZ, -R190 ;  /* 0x000000ffffbed224 */ /* 0x000fe200078e0abe */
[----:B------:R-:W-:Y:S01]  /*3ac0*/  ISETP.GT.U32.AND P5, PT, R2, R198, PT ;  /* 0x000000c60200720c */ /* 0x000fe20003fa4070 */
[--C-:B------:R-:W-:Y:S02]  /*3ad0*/  @!P3 IMAD.IADD R194, R194, 0x1, -R2.reuse ;  /* 0x00000001c2c2b824 */ /* 0x100fe400078e0a02 */
[----:B------:R-:W-:Y:S02]  /*3ae0*/  @!P2 IMAD.IADD R200, R200, 0x1, -R2 ;  /* 0x00000001c8c8a824 */ /* 0x000fe400078e0a02 */
[----:B------:R-:W-:-:S04]  /*3af0*/  IMAD.HI.U32 R7, R5, R204, RZ ;  /* 0x000000cc05077227 */ /* 0x000fc800078e00ff */
[C---:B------:R-:W-:Y:S02]  /*3b00*/  IMAD R202, R2.reuse, R9, R202 ;  /* 0x0000000902ca7224 */ /* 0x040fe400078e02ca */
[----:B------:R-:W-:Y:S01]  /*3b10*/  @!P1 IMAD.MOV R194, RZ, RZ, -R194 ;  /* 0x000000ffffc29224 */ /* 0x000fe200078e0ac2 */
[C---:B------:R-:W-:Y:S01]  /*3b20*/  ISETP.GT.U32.AND P1, PT, R2.reuse, R200, PT ;  /* 0x000000c80200720c */ /* 0x040fe20003f24070 */
[----:B------:R-:W-:Y:S01]  /*3b30*/  IMAD.MOV R9, RZ, RZ, -R7 ;  /* 0x000000ffff097224 */ /* 0x000fe200078e0a07 */
[----:B------:R-:W-:Y:S01]  /*3b40*/  ISETP.GT.U32.AND P3, PT, R2, R202, PT ;  /* 0x000000ca0200720c */ /* 0x000fe20003f64070 */
[----:B------:R-:W-:-:S04]  /*3b50*/  IMAD.HI.U32 R7, R5, R206, RZ ;  /* 0x000000ce05077227 */ /* 0x000fc800078e00ff */
[----:B------:R-:W-:Y:S01]  /*3b60*/  @!P6 IMAD.IADD R196, R196, 0x1, -R2 ;  /* 0x00000001c4c4e824 */ /* 0x000fe200078e0a02 */
[----:B------:R-:W-:Y:S01]  /*3b70*/  ISETP.GE.AND P6, PT, R13, RZ, PT ;  /* 0x000000ff0d00720c */ /* 0x000fe20003fc6270 */
[----:B------:R-:W-:Y:S01]  /*3b80*/  IMAD R204, R2, R9, R204 ;  /* 0x0000000902cc7224 */ /* 0x000fe200078e02cc */
[C---:B------:R-:W-:Y:S01]  /*3b90*/  LOP3.LUT R9, R4.reuse, 0x128, RZ, 0xfc, !PT ;  /* 0x0000012804097812 */ /* 0x040fe200078efcff */
[----:B------:R-:W-:Y:S01]  /*3ba0*/  IMAD.MOV R7, RZ, RZ, -R7 ;  /* 0x000000ffff077224 */ /* 0x000fe200078e0a07 */
[----:B------:R-:W-:Y:S01]  /*3bb0*/  LOP3.LUT R13, R4, 0x14c, RZ, 0xfc, !PT ;  /* 0x0000014c040d7812 */ /* 0x000fe200078efcff */
[----:B------:R-:W-:Y:S01]  /*3bc0*/  @!P5 IMAD.IADD R198, R198, 0x1, -R2 ;  /* 0x00000001c6c6d824 */ /* 0x000fe200078e0a02 */
[----:B------:R-:W-:Y:S01]  /*3bd0*/  IABS R208, R9 ;  /* 0x0000000900d07213 */ /* 0x000fe20000000000 */
[C---:B------:R-:W-:Y:S01]  /*3be0*/  IMAD R206, R2.reuse, R7, R206 ;  /* 0x0000000702ce7224 */ /* 0x040fe200078e02ce */
[----:B------:R-:W-:Y:S01]  /*3bf0*/  ISETP.GE.AND P5, PT, R15, RZ, PT ;  /* 0x000000ff0f00720c */ /* 0x000fe20003fa6270 */
[----:B------:R-:W-:Y:S01]  /*3c00*/  @!P4 IMAD.MOV R196, RZ, RZ, -R196 ;  /* 0x000000ffffc4c224 */ /* 0x000fe200078e0ac4 */
[----:B------:R-:W-:Y:S01]  /*3c10*/  ISETP.GT.U32.AND P4, PT, R2, R204, PT ;  /* 0x000000cc0200720c */ /* 0x000fe20003f84070 */
[--C-:B------:R-:W-:Y:S01]  /*3c20*/  @!P1 IMAD.IADD R200, R200, 0x1, -R2.reuse ;  /* 0x00000001c8c89824 */ /* 0x100fe200078e0a02 */
[----:B------:R-:W-:Y:S01]  /*3c30*/  ISETP.GT.U32.AND P2, PT, R2, R198, PT ;  /* 0x000000c60200720c */ /* 0x000fe20003f44070 */
[----:B------:R-:W-:Y:S01]  /*3c40*/  @!P3 IMAD.IADD R202, R202, 0x1, -R2 ;  /* 0x00000001cacab824 */ /* 0x000fe200078e0a02 */
[----:B------:R-:W-:Y:S01]  /*3c50*/  ISETP.GT.U32.AND P1, PT, R2, R206, PT ;  /* 0x000000ce0200720c */ /* 0x000fe20003f24070 */
[----:B------:R-:W-:Y:S01]  /*3c60*/  @!P0 IMAD.MOV R186, RZ, RZ, -R186 ;  /* 0x000000ffffba8224 */ /* 0x000fe200078e0aba */
[----:B------:R-:W-:Y:S01]  /*3c70*/  ISETP.GE.AND P0, PT, R12, RZ, PT ;  /* 0x000000ff0c00720c */ /* 0x000fe20003f06270 */
[----:B------:R-:W-:Y:S01]  /*3c80*/  IMAD.HI.U32 R7, R5, R208, RZ ;  /* 0x000000d005077227 */ /* 0x000fe200078e00ff */
[----:B------:R-:W-:-:S02]  /*3c90*/  ISETP.GT.U32.AND P3, PT, R2, R202, PT ;  /* 0x000000ca0200720c */ /* 0x000fc40003f64070 */
[----:B------:R-:W-:Y:S01]  /*3ca0*/  LOP3.LUT R12, R4, 0x13c, RZ, 0xfc, !PT ;  /* 0x0000013c040c7812 */ /* 0x000fe200078efcff */
[----:B------:R-:W-:Y:S01]  /*3cb0*/  IMAD.MOV R7, RZ, RZ, -R7 ;  /* 0x000000ffff077224 */ /* 0x000fe200078e0a07 */
[----:B------:R-:W-:Y:S01]  /*3cc0*/  IABS R226, R13 ;  /* 0x0000000d00e27213 */ /* 0x000fe20000000000 */
[--C-:B------:R-:W-:Y:S01]  /*3cd0*/  @!P4 IMAD.IADD R204, R204, 0x1, -R2.reuse ;  /* 0x00000001ccccc824 */ /* 0x100fe200078e0a02 */
[----:B------:R-:W-:Y:S01]  /*3ce0*/  ISETP.GE.AND P4, PT, R9, RZ, PT ;  /* 0x000000ff0900720c */ /* 0x000fe20003f86270 */
[--C-:B------:R-:W-:Y:S01]  /*3cf0*/  @!P2 IMAD.IADD R198, R198, 0x1, -R2.reuse ;  /* 0x00000001c6c6a824 */ /* 0x100fe200078e0a02 */
[----:B------:R-:W-:Y:S01]  /*3d00*/  ISETP.GE.AND P2, PT, R8, RZ, PT ;  /* 0x000000ff0800720c */ /* 0x000fe20003f46270 */
[----:B------:R-:W-:Y:S01]  /*3d10*/  @!P1 IMAD.IADD R206, R206, 0x1, -R2 ;  /* 0x00000001cece9824 */ /* 0x000fe200078e0a02 */
[----:B------:R-:W-:Y:S01]  /*3d20*/  ISETP.GT.U32.AND P1, PT, R2, R204, PT ;  /* 0x000000cc0200720c */ /* 0x000fe20003f24070 */
[----:B------:R-:W-:Y:S01]  /*3d30*/  IMAD.HI.U32 R8, R5, R210, RZ ;  /* 0x000000d205087227 */ /* 0x000fe200078e00ff */
[----:B------:R-:W-:-:S02]  /*3d40*/  IABS R222, R12 ;  /* 0x0000000c00de7213 */ /* 0x000fc40000000000 */
[----:B------:R-:W-:Y:S01]  /*3d50*/  LOP3.LUT R15, R4, 0x158, RZ, 0xfc, !PT ;  /* 0x00000158040f7812 */ /* 0x000fe200078efcff */
[----:B------:R-:W-:Y:S02]  /*3d60*/  IMAD.MOV R9, RZ, RZ, -R8 ;  /* 0x000000ffff097224 */ /* 0x000fe400078e0a08 */
[----:B------:R-:W-:Y:S01]  /*3d70*/  @!P3 IMAD.IADD R202, R202, 0x1, -R2 ;  /* 0x00000001cacab824 */ /* 0x000fe200078e0a02 */
[----:B------:R-:W-:Y:S01]  /*3d80*/  ISETP.GE.AND P3, PT, R10, RZ, PT ;  /* 0x000000ff0a00720c */ /* 0x000fe20003f66270 */
[----:B------:R-:W-:Y:S01]  /*3d90*/  IMAD R210, R2, R9, R210 ;  /* 0x0000000902d27224 */ /* 0x000fe200078e02d2 */
[----:B------:R-:W-:Y:S01]  /*3da0*/  LOP3.LUT R10, R4, 0x130, RZ, 0xfc, !PT ;  /* 0x00000130040a7812 */ /* 0x000fe200078efcff */
[----:B------:R-:W-:Y:S01]  /*3db0*/  IMAD R208, R2, R7, R208 ;  /* 0x0000000702d07224 */ /* 0x000fe200078e02d0 */
[----:B------:R-:W-:Y:S01]  /*3dc0*/  IABS R232, R15 ;  /* 0x0000000f00e87213 */ /* 0x000fe20000000000 */
[----:B------:R-:W-:Y:S01]  /*3dd0*/  @!P1 IMAD.IADD R204, R204, 0x1, -R2 ;  /* 0x00000001cccc9824 */ /* 0x000fe200078e0a02 */
[----:B------:R-:W-:Y:S01]  /*3de0*/  IABS R212, R10 ;  /* 0x0000000a00d47213 */ /* 0x000fe20000000000 */
[----:B------:R-:W-:Y:S01]  /*3df0*/  @!P6 IMAD.MOV R200, RZ, RZ, -R200 ;  /* 0x000000ffffc8e224 */ /* 0x000fe200078e0ac8 */
[C---:B------:R-:W-:Y:S01]  /*3e00*/  ISETP.GT.U32.AND P1, PT, R2.reuse, R210, PT ;  /* 0x000000d20200720c */ /* 0x040fe20003f24070 */
[----:B------:R-:W-:Y:S01]  /*3e10*/  @!P0 IMAD.MOV R198, RZ, RZ, -R198 ;  /* 0x000000ffffc68224 */ /* 0x000fe200078e0ac6 */
[C---:B------:R-:W-:Y:S01]  /*3e20*/  ISETP.GT.U32.AND P6, PT, R2.reuse, R208, PT ;  /* 0x000000d00200720c */ /* 0x040fe20003fc4070 */
[----:B------:R-:W-:Y:S01]  /*3e30*/  IMAD.HI.U32 R7, R5, R212, RZ ;  /* 0x000000d405077227 */ /* 0x000fe200078e00ff */
[----:B------:R-:W-:-:S03]  /*3e40*/  ISETP.GT.U32.AND P0, PT, R2, R206, PT ;  /* 0x000000ce0200720c */ /* 0x000fc60003f04070 */
[----:B------:R-:W-:Y:S02]  /*3e50*/  IMAD.MOV R7, RZ, RZ, -R7 ;  /* 0x000000ffff077224 */ /* 0x000fe400078e0a07 */
[----:B------:R-:W-:Y:S01]  /*3e60*/  @!P5 IMAD.MOV R202, RZ, RZ, -R202 ;  /* 0x000000ffffcad224 */ /* 0x000fe200078e0aca */
[----:B------:R-:W-:Y:S01]  /*3e70*/  ISETP.GE.AND P5, PT, R11, RZ, PT ;  /* 0x000000ff0b00720c */ /* 0x000fe20003fa6270 */
[----:B------:R-:W-:Y:S01]  /*3e80*/  IMAD R212, R2, R7, R212 ;  /* 0x0000000702d47224 */ /* 0x000fe200078e02d4 */
[----:B------:R-:W-:Y:S01]  /*3e90*/  LOP3.LUT R7, R4, 0x134, RZ, 0xfc, !PT ;  /* 0x0000013404077812 */ /* 0x000fe200078efcff */
[--C-:B------:R-:W-:Y:S02]  /*3ea0*/  @!P1 IMAD.IADD R210, R210, 0x1, -R2.reuse ;  /* 0x00000001d2d29824 */ /* 0x100fe400078e0a02 */
[--C-:B------:R-:W-:Y:S01]  /*3eb0*/  @!P6 IMAD.IADD R208, R208, 0x1, -R2.reuse ;  /* 0x00000001d0d0e824 */ /* 0x100fe200078e0a02 */
[----:B------:R-:W-:Y:S01]  /*3ec0*/  IABS R214, R7 ;  /* 0x0000000700d67213 */ /* 0x000fe20000000000 */
[----:B------:R-:W-:Y:S01]  /*3ed0*/  @!P0 IMAD.IADD R206, R206, 0x1, -R2 ;  /* 0x00000001cece8824 */ /* 0x000fe200078e0a02 */
[C---:B------:R-:W-:Y:S01]  /*3ee0*/  ISETP.GT.U32.AND P1, PT, R2.reuse, R210, PT ;  /* 0x000000d20200720c */ /* 0x040fe20003f24070 */
[----:B------:R-:W-:Y:S01]  /*3ef0*/  @!P2 IMAD.MOV R204, RZ, RZ, -R204 ;  /* 0x000000ffffcca224 */ /* 0x000fe200078e0acc */
[----:B------:R-:W-:Y:S01]  /*3f00*/  ISETP.GE.AND P6, PT, R7, RZ, PT ;  /* 0x000000ff0700720c */ /* 0x000fe20003fc6270 */
[----:B------:R-:W-:Y:S01]  /*3f10*/  IMAD.HI.U32 R7, R5, R214, RZ ;  /* 0x000000d605077227 */ /* 0x000fe200078e00ff */
[----:B------:R-:W-:-:S02]  /*3f20*/  ISETP.GT.U32.AND P2, PT, R2, R208, PT ;  /* 0x000000d00200720c */ /* 0x000fc40003f44070 */
[----:B------:R-:W-:Y:S01]  /*3f30*/  ISETP.GE.AND P0, PT, R10, RZ, PT ;  /* 0x000000ff0a00720c */ /* 0x000fe20003f06270 */
[----:B------:R-:W-:Y:S01]  /*3f40*/  @!P3 IMAD.MOV R206, RZ, RZ, -R206 ;  /* 0x000000ffffceb224 */ /* 0x000fe200078e0ace */
[----:B------:R-:W-:Y:S01]  /*3f50*/  ISETP.GT.U32.AND P3, PT, R2, R212, PT ;  /* 0x000000d40200720c */ /* 0x000fe20003f64070 */
[----:B------:R-:W-:Y:S01]  /*3f60*/  IMAD.MOV R7, RZ, RZ, -R7 ;  /* 0x000000ffff077224 */ /* 0x000fe200078e0a07 */
[----:B------:R-:W-:Y:S01]  /*3f70*/  LOP3.LUT R10, R4, 0x138, RZ, 0xfc, !PT ;  /* 0x00000138040a7812 */ /* 0x000fe200078efcff */
[----:B------:R-:W-:-:S03]  /*3f80*/  IMAD.HI.U32 R9, R5, R222, RZ ;  /* 0x000000de05097227 */ /* 0x000fc600078e00ff */
[----:B------:R-:W-:Y:S01]  /*3f90*/  IABS R216, R10 ;  /* 0x0000000a00d87213 */ /* 0x000fe20000000000 */
[----:B------:R-:W-:Y:S01]  /*3fa0*/  @!P1 IMAD.IADD R210, R210, 0x1, -R2 ;  /* 0x00000001d2d29824 */ /* 0x000fe200078e0a02 */
[----:B------:R-:W-:Y:S01]  /*3fb0*/  ISETP.GE.AND P1, PT, R12, RZ, PT ;  /* 0x000000ff0c00720c */ /* 0x000fe20003f26270 */
[----:B------:R-:W-:Y:S01]  /*3fc0*/  IMAD R214, R2, R7, R214 ;  /* 0x0000000702d67224 */ /* 0x000fe200078e02d6 */
[C---:B------:R-:W-:Y:S01]  /*3fd0*/  LOP3.LUT R7, R4.reuse, 0x140, RZ, 0xfc, !PT ;  /* 0x0000014004077812 */ /* 0x040fe200078efcff */
[----:B------:R-:W-:Y:S01]  /*3fe0*/  @!P5 IMAD.MOV R210, RZ, RZ, -R210 ;  /* 0x000000ffffd2d224 */ /* 0x000fe200078e0ad2 */
[----:B------:R-:W-:Y:S01]  /*3ff0*/  LOP3.LUT R12, R4, 0x148, RZ, 0xfc, !PT ;  /* 0x00000148040c7812 */ /* 0x000fe200078efcff */
[--C-:B------:R-:W-:Y:S01]  /*4000*/  @!P3 IMAD.IADD R212, R212, 0x1, -R2.reuse ;  /* 0x00000001d4d4b824 */ /* 0x100fe200078e0a02 */
[----:B------:R-:W-:Y:S01]  /*4010*/  ISETP.GT.U32.AND P5, PT, R2, R214, PT ;  /* 0x000000d60200720c */ /* 0x000fe20003fa4070 */
[----:B------:R-:W-:Y:S01]  /*4020*/  @!P2 IMAD.IADD R208, R208, 0x1, -R2 ;  /* 0x00000001d0d0a824 */ /* 0x000fe200078e0a02 */
[----:B------:R-:W-:Y:S01]  /*4030*/  IABS R218, R7 ;  /* 0x0000000700da7213 */ /* 0x000fe20000000000 */
[----:B------:R-:W-:Y:S01]  /*4040*/  IMAD.MOV R9, RZ, RZ, -R9 ;  /* 0x000000ffff097224 */ /* 0x000fe200078e0a09 */
[----:B------:R-:W-:Y:S01]  /*4050*/  ISETP.GT.U32.AND P3, PT, R2, R212, PT ;  /* 0x000000d40200720c */ /* 0x000fe20003f64070 */
[----:B------:R-:W-:Y:S01]  /*4060*/  @!P4 IMAD.MOV R208, RZ, RZ, -R208 ;  /* 0x000000ffffd0c224 */ /* 0x000fe200078e0ad0 */
[----:B------:R-:W-:Y:S01]  /*4070*/  ISETP.GE.AND P4, PT, R7, RZ, PT ;  /* 0x000000ff0700720c */ /* 0x000fe20003f86270 */
[----:B------:R-:W-:Y:S01]  /*4080*/  IMAD.HI.U32 R7, R5, R218, RZ ;  /* 0x000000da05077227 */ /* 0x000fe200078e00ff */
[----:B------:R-:W-:-:S02]  /*4090*/  IABS R224, R12 ;  /* 0x0000000c00e07213 */ /* 0x000fc40000000000 */
[----:B------:R-:W-:Y:S01]  /*40a0*/  ISETP.GE.AND P2, PT, R10, RZ, PT ;  /* 0x000000ff0a00720c */ /* 0x000fe20003f46270 */
[----:B------:R-:W-:Y:S01]  /*40b0*/  IMAD.HI.U32 R8, R5, R216, RZ ;  /* 0x000000d805087227 */ /* 0x000fe200078e00ff */
[----:B------:R-:W-:-:S03]  /*40c0*/  LOP3.LUT R10, R4, 0x144, RZ, 0xfc, !PT ;  /* 0x00000144040a7812 */ /* 0x000fc600078efcff */
[----:B------:R-:W-:Y:S01]  /*40d0*/  @!P5 IMAD.IADD R214, R214, 0x1, -R2 ;  /* 0x00000001d6d6d824 */ /* 0x000fe200078e0a02 */
[----:B------:R-:W-:Y:S01]  /*40e0*/  IABS R220, R10 ;  /* 0x0000000a00dc7213 */ /* 0x000fe20000000000 */
[----:B------:R-:W-:Y:S02]  /*40f0*/  IMAD R222, R2, R9, R222 ;  /* 0x0000000902de7224 */ /* 0x000fe400078e02de */
[----:B------:R-:W-:Y:S01]  /*4100*/  @!P3 IMAD.IADD R212, R212, 0x1, -R2 ;  /* 0x00000001d4d4b824 */ /* 0x000fe200078e0a02 */
[C---:B------:R-:W-:Y:S01]  /*4110*/  ISETP.GT.U32.AND P5, PT, R2.reuse, R214, PT ;  /* 0x000000d60200720c */ /* 0x040fe20003fa4070 */
[----:B------:R-:W-:Y:S02]  /*4120*/  IMAD.MOV R7, RZ, RZ, -R7 ;  /* 0x000000ffff077224 */ /* 0x000fe400078e0a07 */
[----:B------:R-:W-:Y:S02]  /*4130*/  IMAD.MOV R11, RZ, RZ, -R8 ;  /* 0x000000ffff0b7224 */ /* 0x000fe400078e0a08 */
[----:B------:R-:W-:Y:S01]  /*4140*/  @!P0 IMAD.MOV R212, RZ, RZ, -R212 ;  /* 0x000000ffffd48224 */ /* 0x000fe200078e0ad4 */
[C---:B------:R-:W-:Y:S01]  /*4150*/  ISETP.GT.U32.AND P0, PT, R2.reuse, R222, PT ;  /* 0x000000de0200720c */ /* 0x040fe20003f04070 */
[----:B------:R-:W-:-:S02]  /*4160*/  IMAD R218, R2, R7, R218 ;  /* 0x0000000702da7224 */ /* 0x000fc400078e02da */
[----:B------:R-:W-:Y:S02]  /*4170*/  IMAD R216, R2, R11, R216 ;  /* 0x0000000b02d87224 */ /* 0x000fe400078e02d8 */
[----:B------:R-:W-:-:S03]  /*4180*/  IMAD.HI.U32 R9, R5, R224, RZ ;  /* 0x000000e005097227 */ /* 0x000fc600078e00ff */
[----:B------:R-:W-:Y:S01]  /*4190*/  ISETP.GT.U32.AND P3, PT, R2, R216, PT ;  /* 0x000000d80200720c */ /* 0x000fe20003f64070 */
[--C-:B------:R-:W-:Y:S01]  /*41a0*/  @!P5 IMAD.IADD R214, R214, 0x1, -R2.reuse ;  /* 0x00000001d6d6d824 */ /* 0x100fe200078e0a02 */
[----:B------:R-:W-:Y:S01]  /*41b0*/  ISETP.GT.U32.AND P5, PT, R2, R218, PT ;  /* 0x000000da0200720c */ /* 0x000fe20003fa4070 */
[----:B------:R-:W-:Y:S02]  /*41c0*/  IMAD.MOV R9, RZ, RZ, -R9 ;  /* 0x000000ffff097224 */ /* 0x000fe400078e0a09 */
[----:B------:R-:W-:Y:S02]  /*41d0*/  @!P0 IMAD.IADD R222, R222, 0x1, -R2 ;  /* 0x00000001dede8824 */ /* 0x000fe400078e0a02 */
[----:B------:R-:W-:Y:S02]  /*41e0*/  IMAD R224, R2, R9, R224 ;  /* 0x0000000902e07224 */ /* 0x000fe400078e02e0 */
[----:B------:R-:W-:-:S03]  /*41f0*/  IMAD.HI.U32 R7, R5, R226, RZ ;  /* 0x000000e205077227 */ /* 0x000fc600078e00ff */
[----:B------:R-:W-:Y:S01]  /*4200*/  ISETP.GT.U32.AND P0, PT, R2, R224, PT ;  /* 0x000000e00200720c */ /* 0x000fe20003f04070 */
[--C-:B------:R-:W-:Y:S02]  /*4210*/  @!P3 IMAD.IADD R216, R216, 0x1, -R2.reuse ;  /* 0x00000001d8d8b824 */ /* 0x100fe400078e0a02 */
[----:B------:R-:W-:Y:S01]  /*4220*/  @!P5 IMAD.IADD R218, R218, 0x1, -R2 ;  /* 0x00000001dadad824 */ /* 0x000fe200078e0a02 */
[C---:B------:R-:W-:Y:S01]  /*4230*/  ISETP.GT.U32.AND P5, PT, R2.reuse, R222, PT ;  /* 0x000000de0200720c */ /* 0x040fe20003fa4070 */
[----:B------:R-:W-:Y:S01]  /*4240*/  IMAD.HI.U32 R8, R5, R220, RZ ;  /* 0x000000dc05087227 */ /* 0x000fe200078e00ff */
[----:B------:R-:W-:-:S03]  /*4250*/  ISETP.GT.U32.AND P3, PT, R2, R216, PT ;  /* 0x000000d80200720c */ /* 0x000fc60003f64070 */
[----:B------:R-:W-:Y:S02]  /*4260*/  IMAD.MOV R7, RZ, RZ, -R7 ;  /* 0x000000ffff077224 */ /* 0x000fe400078e0a07 */
[----:B------:R-:W-:Y:S02]  /*4270*/  IMAD.MOV R11, RZ, RZ, -R8 ;  /* 0x000000ffff0b7224 */ /* 0x000fe400078e0a08 */
[C---:B------:R-:W-:Y:S02]  /*4280*/  IMAD R226, R2.reuse, R7, R226 ;  /* 0x0000000702e27224 */ /* 0x040fe400078e02e2 */
[----:B------:R-:W-:Y:S01]  /*4290*/  IMAD R220, R2, R11, R220 ;  /* 0x0000000b02dc7224 */ /* 0x000fe200078e02dc */
[----:B------:R-:W-:Y:S01]  /*42a0*/  LOP3.LUT R11, R4, 0x154, RZ, 0xfc, !PT ;  /* 0x00000154040b7812 */ /* 0x000fe200078efcff */
[--C-:B------:R-:W-:Y:S01]  /*42b0*/  @!P5 IMAD.IADD R222, R222, 0x1, -R2.reuse ;  /* 0x00000001deded824 */ /* 0x100fe200078e0a02 */
[----:B------:R-:W-:Y:S01]  /*42c0*/  ISETP.GT.U32.AND P5, PT, R2, R226, PT ;  /* 0x000000e20200720c */ /* 0x000fe20003fa4070 */
[--C-:B------:R-:W-:Y:S01]  /*42d0*/  @!P0 IMAD.IADD R224, R224, 0x1, -R2.reuse ;  /* 0x00000001e0e08824 */ /* 0x100fe200078e0a02 */
[----:B------:R-:W-:Y:S01]  /*42e0*/  IABS R230, R11 ;  /* 0x0000000b00e67213 */ /* 0x000fe20000000000 */
[----:B------:R-:W-:Y:S01]  /*42f0*/  @!P3 IMAD.IADD R216, R216, 0x1, -R2 ;  /* 0x00000001d8d8b824 */ /* 0x000fe200078e0a02 */
[C---:B------:R-:W-:Y:S01]  /*4300*/  ISETP.GT.U32.AND P3, PT, R2.reuse, R220, PT ;  /* 0x000000dc0200720c */ /* 0x040fe20003f64070 */
[----:B------:R-:W-:Y:S01]  /*4310*/  IMAD.HI.U32 R8, R5, R228, RZ ;  /* 0x000000e405087227 */ /* 0x000fe200078e00ff */
[----:B------:R-:W-:-:S03]  /*4320*/  ISETP.GT.U32.AND P0, PT, R2, R224, PT ;  /* 0x000000e00200720c */ /* 0x000fc60003f04070 */
[----:B------:R-:W-:-:S04]  /*4330*/  IMAD.HI.U32 R7, R5, R230, RZ ;  /* 0x000000e605077227 */ /* 0x000fc800078e00ff */
[----:B------:R-:W-:Y:S02]  /*4340*/  IMAD.MOV R7, RZ, RZ, -R7 ;  /* 0x000000ffff077224 */ /* 0x000fe400078e0a07 */
[----:B------:R-:W-:Y:S01]  /*4350*/  @!P5 IMAD.IADD R226, R226, 0x1, -R2 ;  /* 0x00000001e2e2d824 */ /* 0x000fe200078e0a02 */
[----:B------:R-:W-:Y:S01]  /*4360*/  ISETP.GE.AND P5, PT, R12, RZ, PT ;  /* 0x000000ff0c00720c */ /* 0x000fe20003fa6270 */
[----:B------:R-:W-:Y:S01]  /*4370*/  IMAD.MOV R9, RZ, RZ, -R8 ;  /* 0x000000ffff097224 */ /* 0x000fe200078e0a08 */
[----:B------:R-:W-:Y:S01]  /*4380*/  LOP3.LUT R12, R4, 0x174, RZ, 0xfc, !PT ;  /* 0x00000174040c7812 */ /* 0x000fe200078efcff */
[----:B------:R-:W-:-:S03]  /*4390*/  IMAD.HI.U32 R8, R5, R234, RZ ;  /* 0x000000ea05087227 */ /* 0x000fc600078e00ff */
[----:B------:R-:W-:Y:S01]  /*43a0*/  IABS R246, R12 ;  /* 0x0000000c00f67213 */ /* 0x000fe20000000000 */
[C---:B------:R-:W-:Y:S02]  /*43b0*/  IMAD R230, R2.reuse, R7, R230 ;  /* 0x0000000702e67224 */ /* 0x040fe400078e02e6 */
[----:B------:R-:W-:Y:S02]  /*43c0*/  IMAD R228, R2, R9, R228 ;  /* 0x0000000902e47224 */ /* 0x000fe400078e02e4 */
[----:B------:R-:W-:Y:S01]  /*43d0*/  @!P3 IMAD.IADD R220, R220, 0x1, -R2 ;  /* 0x00000001dcdcb824 */ /* 0x000fe200078e0a02 */
[----:B------:R-:W-:Y:S01]  /*43e0*/  ISETP.GT.U32.AND P3, PT, R2, R218, PT ;  /* 0x000000da0200720c */ /* 0x000fe20003f64070 */
[----:B------:R-:W-:Y:S01]  /*43f0*/  IMAD.MOV R9, RZ, RZ, -R8 ;  /* 0x000000ffff097224 */ /* 0x000fe200078e0a08 */
[----:B------:R-:W-:Y:S01]  /*4400*/  LOP3.LUT R8, R4, 0x168, RZ, 0xfc, !PT ;  /* 0x0000016804087812 */ /* 0x000fe200078efcff */
[----:B------:R-:W-:Y:S01]  /*4410*/  @!P0 IMAD.IADD R224, R224, 0x1, -R2 ;  /* 0x00000001e0e08824 */ /* 0x000fe200078e0a02 */
[C---:B------:R-:W-:Y:S01]  /*4420*/  ISETP.GT.U32.AND P0, PT, R2.reuse, R230, PT ;  /* 0x000000e60200720c */ /* 0x040fe20003f04070 */
[----:B------:R-:W-:Y:S01]  /*4430*/  @!P6 IMAD.MOV R214, RZ, RZ, -R214 ;  /* 0x000000ffffd6e224 */ /* 0x000fe200078e0ad6 */
[C---:B------:R-:W-:Y:S01]  /*4440*/  ISETP.GT.U32.AND P6, PT, R2.reuse, R220, PT ;  /* 0x000000dc0200720c */ /* 0x040fe20003fc4070 */
[----:B------:R-:W-:Y:S01]  /*4450*/  IMAD R234, R2, R9, R234 ;  /* 0x0000000902ea7224 */ /* 0x000fe200078e02ea */
[----:B------:R-:W-:Y:S01]  /*4460*/  IABS R240, R8 ;  /* 0x0000000800f07213 */ /* 0x000fe20000000000 */
[----:B------:R-:W-:Y:S01]  /*4470*/  @!P5 IMAD.MOV R224, RZ, RZ, -R224 ;  /* 0x000000ffffe0d224 */ /* 0x000fe200078e0ae0 */
[----:B------:R-:W-:Y:S01]  /*4480*/  LOP3.LUT R9, R4, 0x16c, RZ, 0xfc, !PT ;  /* 0x0000016c04097812 */ /* 0x000fe200078efcff */
[----:B------:R-:W-:Y:S01]  /*4490*/  IMAD.HI.U32 R7, R5, R232, RZ ;  /* 0x000000e805077227 */ /* 0x000fe200078e00ff */
[----:B------:R-:W-:-:S02]  /*44a0*/  ISETP.GT.U32.AND P5, PT, R2, R234, PT ;  /* 0x000000ea0200720c */ /* 0x000fc40003fa4070 */
[----:B------:R-:W-:Y:S01]  /*44b0*/  IABS R242, R9 ;  /* 0x0000000900f27213 */ /* 0x000fe20000000000 */
[--C-:B------:R-:W-:Y:S01]  /*44c0*/  @!P3 IMAD.IADD R218, R218, 0x1, -R2.reuse ;  /* 0x00000001dadab824 */ /* 0x100fe200078e0a02 */
[----:B------:R-:W-:Y:S01]  /*44d0*/  ISETP.GT.U32.AND P3, PT, R2, R228, PT ;  /* 0x000000e40200720c */ /* 0x000fe20003f64070 */
[--C-:B------:R-:W-:Y:S01]  /*44e0*/  @!P0 IMAD.IADD R230, R230, 0x1, -R2.reuse ;  /* 0x00000001e6e68824 */ /* 0x100fe200078e0a02 */
        /* <DEDUP_REMOVED lines=8> */
[----:B------:R-:W-:Y:S01]  /*4570*/  IABS R236, R10 ;  /* 0x0000000a00ec7213 */ /* 0x000fe20000000000 */
[----:B------:R-:W-:-:S02]  /*4580*/  IMAD R232, R2, R7, R232 ;  /* 0x0000000702e87224 */ /* 0x000fc400078e02e8 */
[----:B------:R-:W-:Y:S01]  /*4590*/  @!P2 IMAD.MOV R216, RZ, RZ, -R216 ;  /* 0x000000ffffd8a224 */ /* 0x000fe200078e0ad8 */
[C---:B------:R-:W-:Y:S01]  /*45a0*/  ISETP.GT.U32.AND P5, PT, R2.reuse, R234, PT ;  /* 0x000000ea0200720c */ /* 0x040fe20003fa4070 */
[----:B------:R-:W-:Y:S01]  /*45b0*/  IMAD.HI.U32 R7, R5, R236, RZ ;  /* 0x000000ec05077227 */ /* 0x000fe200078e00ff */
[----:B------:R-:W-:-:S03]  /*45c0*/  ISETP.GT.U32.AND P2, PT, R2, R232, PT ;  /* 0x000000e80200720c */ /* 0x000fc60003f44070 */
[--C-:B------:R-:W-:Y:S01]  /*45d0*/  @!P0 IMAD.IADD R226, R226, 0x1, -R2.reuse ;  /* 0x00000001e2e28824 */ /* 0x100fe200078e0a02 */
[----:B------:R-:W-:Y:S01]  /*45e0*/  ISETP.GE.AND P0, PT, R11, RZ, PT ;  /* 0x000000ff0b00720c */ /* 0x000fe20003f06270 */
[----:B------:R-:W-:Y:S02]  /*45f0*/  IMAD.MOV R7, RZ, RZ, -R7 ;  /* 0x000000ffff077224 */ /* 0x000fe400078e0a07 */
[----:B------:R-:W-:Y:S01]  /*4600*/  @!P3 IMAD.IADD R228, R228, 0x1, -R2 ;  /* 0x00000001e4e4b824 */ /* 0x000fe200078e0a02 */
[----:B------:R-:W-:Y:S01]  /*4610*/  ISETP.GE.AND P3, PT, R13, RZ, PT ;  /* 0x000000ff0d00720c */ /* 0x000fe20003f66270 */
[----:B------:R-:W-:Y:S01]  /*4620*/  IMAD R236, R2, R7, R236 ;  /* 0x0000000702ec7224 */ /* 0x000fe200078e02ec */
[----:B------:R-:W-:Y:S01]  /*4630*/  LOP3.LUT R7, R4, 0x164, RZ, 0xfc, !PT ;  /* 0x0000016404077812 */ /* 0x000fe200078efcff */
[----:B------:R-:W-:Y:S01]  /*4640*/  @!P1 IMAD.MOV R222, RZ, RZ, -R222 ;  /* 0x000000ffffde9224 */ /* 0x000fe200078e0ade */
[----:B------:R-:W-:Y:S01]  /*4650*/  ISETP.GT.U32.AND P1, PT, R2, R228, PT ;  /* 0x000000e40200720c */ /* 0x000fe20003f24070 */
[--C-:B------:R-:W-:Y:S01]  /*4660*/  @!P4 IMAD.IADD R230, R230, 0x1, -R2.reuse ;  /* 0x00000001e6e6c824 */ /* 0x100fe200078e0a02 */
[----:B------:R-:W-:Y:S01]  /*4670*/  ISETP.GE.AND P4, PT, R16, RZ, PT ;  /* 0x000000ff1000720c */ /* 0x000fe20003f86270 */
[----:B------:R-:W-:Y:S01]  /*4680*/  @!P5 IMAD.IADD R234, R234, 0x1, -R2 ;  /* 0x00000001eaead824 */ /* 0x000fe200078e0a02 */
[----:B------:R-:W-:Y:S01]  /*4690*/  ISETP.GT.U32.AND P5, PT, R2, R236, PT ;  /* 0x000000ec0200720c */ /* 0x000fe20003fa4070 */
[----:B------:R-:W-:Y:S01]  /*46a0*/  @!P6 IMAD.MOV R220, RZ, RZ, -R220 ;  /* 0x000000ffffdce224 */ /* 0x000fe200078e0adc */
[----:B------:R-:W-:Y:S01]  /*46b0*/  ISETP.GE.AND P6, PT, R14, RZ, PT ;  /* 0x000000ff0e00720c */ /* 0x000fe20003fc6270 */
[----:B------:R-:W-:Y:S01]  /*46c0*/  @!P2 IMAD.IADD R232, R232, 0x1, -R2 ;  /* 0x00000001e8e8a824 */ /* 0x000fe200078e0a02 */
[----:B------:R-:W-:Y:S01]  /*46d0*/  IABS R238, R7 ;  /* 0x0000000700ee7213 */ /* 0x000fe20000000000 */
[----:B------:R-:W-:Y:S01]  /*46e0*/  @!P0 IMAD.MOV R230, RZ, RZ, -R230 ;  /* 0x000000ffffe68224 */ /* 0x000fe200078e0ae6 */
[----:B------:R-:W-:Y:S01]  /*46f0*/  ISETP.GE.AND P0, PT, R8, RZ, PT ;  /* 0x000000ff0800720c */ /* 0x000fe20003f06270 */
[----:B------:R-:W-:Y:S01]  /*4700*/  IMAD.HI.U32 R8, R5, R240, RZ ;  /* 0x000000f005087227 */ /* 0x000fe200078e00ff */
[----:B------:R-:W-:-:S02]  /*4710*/  ISETP.GE.AND P2, PT, R10, RZ, PT ;  /* 0x000000ff0a00720c */ /* 0x000fc40003f46270 */
[----:B------:R-:W-:Y:S01]  /*4720*/  LOP3.LUT R10, R4, 0x170, RZ, 0xfc, !PT ;  /* 0x00000170040a7812 */ /* 0x000fe200078efcff */
[----:B------:R-:W-:Y:S01]  /*4730*/  @!P3 IMAD.MOV R226, RZ, RZ, -R226 ;  /* 0x000000ffffe2b224 */ /* 0x000fe200078e0ae2 */
[----:B------:R-:W-:Y:S01]  /*4740*/  ISETP.GT.U32.AND P3, PT, R2, R232, PT ;  /* 0x000000e80200720c */ /* 0x000fe20003f64070 */
[----:B------:R-:W-:Y:S01]  /*4750*/  IMAD.MOV R11, RZ, RZ, -R8 ;  /* 0x000000ffff0b7224 */ /* 0x000fe200078e0a08 */
[----:B------:R-:W-:Y:S01]  /*4760*/  IABS R244, R10 ;  /* 0x0000000a00f47213 */ /* 0x000fe20000000000 */
[----:B------:R-:W-:Y:S01]  /*4770*/  @!P1 IMAD.IADD R228, R228, 0x1, -R2 ;  /* 0x00000001e4e49824 */ /* 0x000fe200078e0a02 */
[----:B------:R-:W-:Y:S01]  /*4780*/  ISETP.GE.AND P1, PT, R15, RZ, PT ;  /* 0x000000ff0f00720c */ /* 0x000fe20003f26270 */
[----:B------:R-:W-:Y:S01]  /*4790*/  IMAD R240, R2, R11, R240 ;  /* 0x0000000b02f07224 */ /* 0x000fe200078e02f0 */
[----:B------:R-:W-:Y:S01]  /*47a0*/  LOP3.LUT R11, R4, 0x178, RZ, 0xfc, !PT ;  /* 0x00000178040b7812 */ /* 0x000fe200078efcff */
[----:B------:R-:W-:Y:S01]  /*47b0*/  @!P5 IMAD.IADD R236, R236, 0x1, -R2 ;  /* 0x00000001ececd824 */ /* 0x000fe200078e0a02 */
[----:B------:R-:W-:Y:S01]  /*47c0*/  LOP3.LUT R13, R4, 0x17c, RZ, 0xfc, !PT ;  /* 0x0000017c040d7812 */ /* 0x000fe200078efcff */
[----:B------:R-:W-:Y:S01]  /*47d0*/  @!P6 IMAD.MOV R228, RZ, RZ, -R228 ;  /* 0x000000ffffe4e224 */ /* 0x000fe200078e0ae4 */
[----:B------:R-:W-:Y:S01]  /*47e0*/  ISETP.GE.AND P6, PT, R7, RZ, PT ;  /* 0x000000ff0700720c */ /* 0x000fe20003fc6270 */
[----:B------:R-:W-:Y:S01]  /*47f0*/  @!P4 IMAD.MOV R234, RZ, RZ, -R234 ;  /* 0x000000ffffeac224 */ /* 0x000fe200078e0aea */
[C---:B------:R-:W-:Y:S01]  /*4800*/  ISETP.GT.U32.AND P5, PT, R2.reuse, R236, PT ;  /* 0x000000ec0200720c */ /* 0x040fe20003fa4070 */
[----:B------:R-:W-:Y:S01]  /*4810*/  IMAD.HI.U32 R7, R5, R238, RZ ;  /* 0x000000ee05077227 */ /* 0x000fe200078e00ff */
[----:B------:R-:W-:-:S02]  /*4820*/  ISETP.GT.U32.AND P4, PT, R2, R240, PT ;  /* 0x000000f00200720c */ /* 0x000fc40003f84070 */
[----:B------:R-:W-:Y:S01]  /*4830*/  IABS R248, R11 ;  /* 0x0000000b00f87213 */ /* 0x000fe20000000000 */
[----:B------:R-:W-:Y:S01]  /*4840*/  @!P3 IMAD.IADD R232, R232, 0x1, -R2 ;  /* 0x00000001e8e8b824 */ /* 0x000fe200078e0a02 */
[----:B------:R-:W-:Y:S01]  /*4850*/  ISETP.GE.AND P3, PT, R9, RZ, PT ;  /* 0x000000ff0900720c */ /* 0x000fe20003f66270 */
[----:B------:R-:W-:Y:S01]  /*4860*/  IMAD.MOV R9, RZ, RZ, -R7 ;  /* 0x000000ffff097224 */ /* 0x000fe200078e0a07 */
[----:B------:R-:W-:Y:S01]  /*4870*/  IABS R250, R13 ;  /* 0x0000000d00fa7213 */ /* 0x000fe20000000000 */
[C---:B------:R-:W-:Y:S01]  /*4880*/  IMAD.HI.U32 R7, R5.reuse, R242, RZ ;  /* 0x000000f205077227 */ /* 0x040fe200078e00ff */
[C---:B------:R-:W-:Y:S02]  /*4890*/  LOP3.LUT R14, R4.reuse, 0x180, RZ, 0xfc, !PT ;  /* 0x00000180040e7812 */ /* 0x040fe400078efcff */
[----:B------:R-:W-:Y:S01]  /*48a0*/  LOP3.LUT R15, R4, 0x184, RZ, 0xfc, !PT ;  /* 0x00000184040f7812 */ /* 0x000fe200078efcff */
[----:B------:R-:W-:Y:S01]  /*48b0*/  IMAD R238, R2, R9, R238 ;  /* 0x0000000902ee7224 */ /* 0x000fe200078e02ee */
[----:B------:R-:W-:Y:S01]  /*48c0*/  IABS R252, R14 ;  /* 0x0000000e00fc7213 */ /* 0x000fe20000000000 */
[----:B------:R-:W-:Y:S01]  /*48d0*/  IMAD.MOV R9, RZ, RZ, -R7 ;  /* 0x000000ffff097224 */ /* 0x000fe200078e0a07 */
[----:B------:R-:W-:Y:S01]  /*48e0*/  LOP3.LUT R16, R4, 0x19c, RZ, 0xfc, !PT ;  /* 0x0000019c04107812 */ /* 0x000fe200078efcff */
[----:B------:R-:W-:-:S03]  /*48f0*/  IMAD.HI.U32 R7, R5, R244, RZ ;  /* 0x000000f405077227 */ /* 0x000fc600078e00ff */
[----:B------:R-:W-:Y:S01]  /*4900*/  IABS R17, R16 ;  /* 0x0000001000117213 */ /* 0x000fe20000000000 */
[----:B------:R-:W-:Y:S01]  /*4910*/  @!P1 IMAD.MOV R232, RZ, RZ, -R232 ;  /* 0x000000ffffe89224 */ /* 0x000fe200078e0ae8 */
[----:B------:R-:W-:Y:S01]  /*4920*/  ISETP.GT.U32.AND P1, PT, R2, R238, PT ;  /* 0x000000ee0200720c */ /* 0x000fe20003f24070 */
[--C-:B------:R-:W-:Y:S02]  /*4930*/  @!P5 IMAD.IADD R236, R236, 0x1, -R2.reuse ;  /* 0x00000001ececd824 */ /* 0x100fe400078e0a02 */
[----:B------:R-:W-:Y:S02]  /*4940*/  @!P4 IMAD.IADD R240, R240, 0x1, -R2 ;  /* 0x00000001f0f0c824 */ /* 0x000fe400078e0a02 */
[----:B------:R-:W-:Y:S02]  /*4950*/  IMAD.MOV R7, RZ, RZ, -R7 ;  /* 0x000000ffff077224 */ /* 0x000fe400078e0a07 */
[----:B------:R-:W-:Y:S01]  /*4960*/  @!P2 IMAD.MOV R236, RZ, RZ, -R236 ;  /* 0x000000ffffeca224 */ /* 0x000fe200078e0aec */
[C---:B------:R-:W-:Y:S01]  /*4970*/  ISETP.GT.U32.AND P2, PT, R2.reuse, R240, PT ;  /* 0x000000f00200720c */ /* 0x040fe20003f44070 */
[----:B------:R-:W-:-:S02]  /*4980*/  IMAD R244, R2, R7, R244 ;  /* 0x0000000702f47224 */ /* 0x000fc400078e02f4 */
[----:B------:R-:W-:-:S04]  /*4990*/  IMAD.HI.U32 R7, R5, R248, RZ ;  /* 0x000000f805077227 */ /* 0x000fc800078e00ff */
[----:B------:R-:W-:Y:S02]  /*49a0*/  IMAD.MOV R7, RZ, RZ, -R7 ;  /* 0x000000ffff077224 */ /* 0x000fe400078e0a07 */
[----:B------:R-:W-:Y:S01]  /*49b0*/  @!P1 IMAD.IADD R238, R238, 0x1, -R2 ;  /* 0x00000001eeee9824 */ /* 0x000fe200078e0a02 */
[C---:B------:R-:W-:Y:S01]  /*49c0*/  ISETP.GT.U32.AND P1, PT, R2.reuse, R244, PT ;  /* 0x000000f40200720c */ /* 0x040fe20003f24070 */
[----:B------:R-:W-:Y:S02]  /*49d0*/  IMAD R248, R2, R7, R248 ;  /* 0x0000000702f87224 */ /* 0x000fe400078e02f8 */
[----:B------:R-:W-:Y:S01]  /*49e0*/  @!P2 IMAD.IADD R240, R240, 0x1, -R2 ;  /* 0x00000001f0f0a824 */ /* 0x000fe200078e0a02 */
[C---:B------:R-:W-:Y:S01]  /*49f0*/  ISETP.GT.U32.AND P4, PT, R2.reuse, R238, PT ;  /* 0x000000ee0200720c */ /* 0x040fe20003f84070 */
[----:B------:R-:W-:Y:S01]  /*4a00*/  IMAD.HI.U32 R7, R5, R250, RZ ;  /* 0x000000fa05077227 */ /* 0x000fe200078e00ff */
[----:B------:R-:W-:-:S03]  /*4a10*/  ISETP.GT.U32.AND P2, PT, R2, R248, PT ;  /* 0x000000f80200720c */ /* 0x000fc60003f44070 */
[----:B------:R-:W-:Y:S02]  /*4a20*/  IMAD R242, R2, R9, R242 ;  /* 0x0000000902f27224 */ /* 0x000fe400078e02f2 */
[----:B------:R-:W-:-:S03]  /*4a30*/  IMAD.HI.U32 R8, R5, R246, RZ ;  /* 0x000000f605087227 */ /* 0x000fc600078e00ff */
[C---:B------:R-:W-:Y:S01]  /*4a40*/  ISETP.GT.U32.AND P5, PT, R2.reuse, R242, PT ;  /* 0x000000f20200720c */ /* 0x040fe20003fa4070 */
[----:B------:R-:W-:Y:S02]  /*4a50*/  IMAD.MOV R7, RZ, RZ, -R7 ;  /* 0x000000ffff077224 */ /* 0x000fe400078e0a07 */
[----:B------:R-:W-:Y:S02]  /*4a60*/  IMAD.MOV R9, RZ, RZ, -R8 ;  /* 0x000000ffff097224 */ /* 0x000fe400078e0a08 */
[----:B------:R-:W-:Y:S02]  /*4a70*/  IMAD R250, R2, R7, R250 ;  /* 0x0000000702fa7224 */ /* 0x000fe400078e02fa */
[----:B------:R-:W-:-:S04]  /*4a80*/  IMAD.HI.U32 R7, R5, R252, RZ ;  /* 0x000000fc05077227 */ /* 0x000fc800078e00ff */
[----:B------:R-:W-:Y:S01]  /*4a90*/  IMAD R246, R2, R9, R246 ;  /* 0x0000000902f67224 */ /* 0x000fe200078e02f6 */
[----:B------:R-:W-:Y:S01]  /*4aa0*/  IABS R9, R15 ;  /* 0x0000000f00097213 */ /* 0x000fe20000000000 */
[--C-:B------:R-:W-:Y:S02]  /*4ab0*/  @!P1 IMAD.IADD R244, R244, 0x1, -R2.reuse ;  /* 0x00000001f4f49824 */ /* 0x100fe400078e0a02 */
[--C-:B------:R-:W-:Y:S01]  /*4ac0*/  @!P4 IMAD.IADD R238, R238, 0x1, -R2.reuse ;  /* 0x00000001eeeec824 */ /* 0x100fe200078e0a02 */
[----:B------:R-:W-:Y:S01]  /*4ad0*/  ISETP.GT.U32.AND P4, PT, R2, R246, PT ;  /* 0x000000f60200720c */ /* 0x000fe20003f84070 */
[----:B------:R-:W-:Y:S01]  /*4ae0*/  @!P2 IMAD.IADD R248, R248, 0x1, -R2 ;  /* 0x00000001f8f8a824 */ /* 0x000fe200078e0a02 */
[C---:B------:R-:W-:Y:S01]  /*4af0*/  ISETP.GT.U32.AND P1, PT, R2.reuse, R244, PT ;  /* 0x000000f40200720c */ /* 0x040fe20003f24070 */
[----:B------:R-:W-:Y:S01]  /*4b00*/  IMAD.MOV R7, RZ, RZ, -R7 ;  /* 0x000000ffff077224 */ /* 0x000fe200078e0a07 */
[----:B------:R-:W-:Y:S01]  /*4b10*/  ISETP.GE.AND P2, PT, R11, RZ, PT ;  /* 0x000000ff0b00720c */ /* 0x000fe20003f46270 */
[----:B------:R-:W-:Y:S01]  /*4b20*/  @!P6 IMAD.MOV R238, RZ, RZ, -R238 ;  /* 0x000000ffffeee224 */ /* 0x000fe200078e0aee */
[C---:B------:R-:W-:Y:S01]  /*4b30*/  ISETP.GT.U32.AND P6, PT, R2.reuse, R248, PT ;  /* 0x000000f80200720c */ /* 0x040fe20003fc4070 */
[----:B------:R-:W-:-:S02]  /*4b40*/  IMAD R252, R2, R7, R252 ;  /* 0x0000000702fc7224 */ /* 0x000fc400078e02fc */
[----:B------:R-:W-:-:S04]  /*4b50*/  IMAD.HI.U32 R7, R5, R9, RZ ;  /* 0x0000000905077227 */ /* 0x000fc800078e00ff */
[--C-:B------:R-:W-:Y:S02]  /*4b60*/  @!P5 IMAD.IADD R242, R242, 0x1, -R2.reuse ;  /* 0x00000001f2f2d824 */ /* 0x100fe400078e0a02 */
[----:B------:R-:W-:Y:S02]  /*4b70*/  IMAD.MOV R7, RZ, RZ, -R7 ;  /* 0x000000ffff077224 */ /* 0x000fe400078e0a07 */
[--C-:B------:R-:W-:Y:S01]  /*4b80*/  @!P1 IMAD.IADD R244, R244, 0x1, -R2.reuse ;  /* 0x00000001f4f49824 */ /* 0x100fe200078e0a02 */
[C---:B------:R-:W-:Y:S01]  /*4b90*/  ISETP.GT.U32.AND P5, PT, R2.reuse, R242, PT ;  /* 0x000000f20200720c */ /* 0x040fe20003fa4070 */
[C---:B------:R-:W-:Y:S01]  /*4ba0*/  IMAD R7, R2.reuse, R7, R9 ;  /* 0x0000000702077224 */ /* 0x040fe200078e0209 */
[----:B------:R-:W-:Y:S01]  /*4bb0*/  ISETP.GT.U32.AND P1, PT, R2, R250, PT ;  /* 0x000000fa0200720c */ /* 0x000fe20003f24070 */
[--C-:B------:R-:W-:Y:S01]  /*4bc0*/  @!P6 IMAD.IADD R248, R248, 0x1, -R2.reuse ;  /* 0x00000001f8f8e824 */ /* 0x100fe200078e0a02 */
[----:B------:R-:W-:Y:S01]  /*4bd0*/  LOP3.LUT R9, R4, 0x190, RZ, 0xfc, !PT ;  /* 0x0000019004097812 */ /* 0x000fe200078efcff */
[----:B------:R-:W-:Y:S01]  /*4be0*/  @!P4 IMAD.IADD R246, R246, 0x1, -R2 ;  /* 0x00000001f6f6c824 */ /* 0x000fe200078e0a02 */
[----:B------:R-:W-:Y:S01]  /*4bf0*/  ISETP.GT.U32.AND P6, PT, R2, R7, PT ;  /* 0x000000070200720c */ /* 0x000fe20003fc4070 */
[----:B------:R-:W-:Y:S01]  /*4c00*/  @!P2 IMAD.MOV R248, RZ, RZ, -R248 ;  /* 0x000000fffff8a224 */ /* 0x000fe200078e0af8 */
[----:B------:R-:W-:Y:S01]  /*4c10*/  ISETP.GE.AND P4, PT, R12, RZ, PT ;  /* 0x000000ff0c00720c */ /* 0x000fe20003f86270 */
[----:B------:R-:W-:-:S04]  /*4c20*/  @!P0 IMAD.MOV R240, RZ, RZ, -R240 ;  /* 0x000000fffff08224 */ /* 0x000fc800078e0af0 */
[--C-:B------:R-:W-:Y:S01]  /*4c30*/  @!P5 IMAD.IADD R242, R242, 0x1, -R2.reuse ;  /* 0x00000001f2f2d824 */ /* 0x100fe200078e0a02 */
[----:B------:R-:W-:Y:S01]  /*4c40*/  ISETP.GE.AND P5, PT, R10, RZ, PT ;  /* 0x000000ff0a00720c */ /* 0x000fe20003fa6270 */
[----:B------:R-:W-:Y:S01]  /*4c50*/  @!P1 IMAD.IADD R250, R250, 0x1, -R2 ;  /* 0x00000001fafa9824 */ /* 0x000fe200078e0a02 */
[----:B------:R-:W-:Y:S01]  /*4c60*/  LOP3.LUT R10, R4, 0x188, RZ, 0xfc, !PT ;  /* 0x00000188040a7812 */ /* 0x000fe200078efcff */
[----:B------:R-:W-:Y:S01]  /*4c70*/  @!P3 IMAD.MOV R242, RZ, RZ, -R242 ;  /* 0x000000fffff2b224 */ /* 0x000fe200078e0af2 */
[C---:B------:R-:W-:Y:S01]  /*4c80*/  ISETP.GT.U32.AND P1, PT, R2.reuse, R246, PT ;  /* 0x000000f60200720c */ /* 0x040fe20003f24070 */
[----:B------:R-:W-:Y:S01]  /*4c90*/  @!P6 IMAD.IADD R7, R7, 0x1, -R2 ;  /* 0x000000010707e824 */ /* 0x000fe200078e0a02 */
[----:B------:R-:W-:Y:S02]  /*4ca0*/  IABS R27, R10 ;  /* 0x0000000a001b7213 */ /* 0x000fe40000000000 */
[C---:B------:R-:W-:Y:S02]  /*4cb0*/  ISETP.GT.U32.AND P3, PT, R2.reuse, R252, PT ;  /* 0x000000fc0200720c */ /* 0x040fe40003f64070 */
[C---:B------:R-:W-:Y:S01]  /*4cc0*/  ISETP.GT.U32.AND P2, PT, R2.reuse, R7, PT ;  /* 0x000000070200720c */ /* 0x040fe20003f44070 */
[----:B------:R-:W-:Y:S01]  /*4cd0*/  IMAD.HI.U32 R8, R5, R27, RZ ;  /* 0x0000001b05087227 */ /* 0x000fe200078e00ff */
[----:B------:R-:W-:-:S03]  /*4ce0*/  ISETP.GT.U32.AND P0, PT, R2, R250, PT ;  /* 0x000000fa0200720c */ /* 0x000fc60003f04070 */
[----:B------:R-:W-:Y:S02]  /*4cf0*/  IMAD.MOV R8, RZ, RZ, -R8 ;  /* 0x000000ffff087224 */ /* 0x000fe400078e0a08 */
[----:B------:R-:W-:Y:S01]  /*4d00*/  @!P5 IMAD.MOV R244, RZ, RZ, -R244 ;  /* 0x000000fffff4d224 */ /* 0x000fe200078e0af4 */
[----:B------:R-:W-:Y:S01]  /*4d10*/  ISETP.GE.AND P5, PT, R13, RZ, PT ;  /* 0x000000ff0d00720c */ /* 0x000fe20003fa6270 */
[--C-:B------:R-:W-:Y:S01]  /*4d20*/  @!P1 IMAD.IADD R246, R246, 0x1, -R2.reuse ;  /* 0x00000001f6f69824 */ /* 0x100fe200078e0a02 */
[----:B------:R-:W-:Y:S01]  /*4d30*/  IABS R13, R9 ;  /* 0x00000009000d7213 */ /* 0x000fe20000000000 */
[----:B------:R-:W-:Y:S01]  /*4d40*/  @!P3 IMAD.IADD R252, R252, 0x1, -R2 ;  /* 0x00000001fcfcb824 */ /* 0x000fe200078e0a02 */
[----:B------:R-:W-:Y:S01]  /*4d50*/  ISETP.GE.AND P1, PT, R14, RZ, PT ;  /* 0x000000ff0e00720c */ /* 0x000fe20003f26270 */
[----:B------:R-:W-:Y:S01]  /*4d60*/  IMAD R27, R2, R8, R27 ;  /* 0x00000008021b7224 */ /* 0x000fe200078e021b */
[----:B------:R-:W-:Y:S01]  /*4d70*/  LOP3.LUT R8, R4, 0x18c, RZ, 0xfc, !PT ;  /* 0x0000018c04087812 */ /* 0x000fe200078efcff */
[----:B------:R-:W-:Y:S01]  /*4d80*/  @!P4 IMAD.MOV R246, RZ, RZ, -R246 ;  /* 0x000000fffff6c224 */ /* 0x000fe200078e0af6 */
[----:B------:R-:W-:Y:S01]  /*4d90*/  ISETP.GT.U32.AND P4, PT, R2, R252, PT ;  /* 0x000000fc0200720c */ /* 0x000fe20003f84070 */
[--C-:B------:R-:W-:Y:S01]  /*4da0*/  @!P2 IMAD.IADD R7, R7, 0x1, -R2.reuse ;  /* 0x000000010707a824 */ /* 0x100fe200078e0a02 */
[----:B------:R-:W-:Y:S01]  /*4db0*/  IABS R11, R8 ;  /* 0x00000008000b7213 */ /* 0x000fe20000000000 */
[----:B------:R-:W-:Y:S01]  /*4dc0*/  @!P0 IMAD.IADD R250, R250, 0x1, -R2 ;  /* 0x00000001fafa8824 */ /* 0x000fe200078e0a02 */
[----:B------:R-:W-:-:S02]  /*4dd0*/  ISETP.GT.U32.AND P2, PT, R2, R27, PT ;  /* 0x0000001b0200720c */ /* 0x000fc40003f44070 */
[----:B------:R-:W-:Y:S01]  /*4de0*/  ISETP.GE.AND P6, PT, R8, RZ, PT ;  /* 0x000000ff0800720c */ /* 0x000fe20003fc6270 */
[----:B------:R-:W-:Y:S01]  /*4df0*/  IMAD.HI.U32 R8, R5, R11, RZ ;  /* 0x0000000b05087227 */ /* 0x000fe200078e00ff */
[----:B------:R-:W-:Y:S02]  /*4e00*/  ISETP.GE.AND P0, PT, R15, RZ, PT ;  /* 0x000000ff0f00720c */ /* 0x000fe40003f06270 */
[----:B------:R-:W-:Y:S01]  /*4e10*/  ISETP.GE.AND P3, PT, R10, RZ, PT ;  /* 0x000000ff0a00720c */ /* 0x000fe20003f66270 */
[----:B------:R-:W-:Y:S01]  /*4e20*/  @!P5 IMAD.MOV R250, RZ, RZ, -R250 ;  /* 0x000000fffffad224 */ /* 0x000fe200078e0afa */
[----:B------:R-:W-:Y:S01]  /*4e30*/  ISETP.GE.AND P5, PT, R9, RZ, PT ;  /* 0x000000ff0900720c */ /* 0x000fe20003fa6270 */
[----:B------:R-:W-:Y:S01]  /*4e40*/  IMAD.HI.U32 R9, R5, R13, RZ ;  /* 0x0000000d05097227 */ /* 0x000fe200078e00ff */
[C---:B------:R-:W-:Y:S02]  /*4e50*/  LOP3.LUT R10, R4.reuse, 0x194, RZ, 0xfc, !PT ;  /* 0x00000194040a7812 */ /* 0x040fe400078efcff */
[----:B------:R-:W-:Y:S01]  /*4e60*/  LOP3.LUT R14, R4, 0x198, RZ, 0xfc, !PT ;  /* 0x00000198040e7812 */ /* 0x000fe200078efcff */
[----:B------:R-:W-:Y:S01]  /*4e70*/  IMAD.MOV R8, RZ, RZ, -R8 ;  /* 0x000000ffff087224 */ /* 0x000fe200078e0a08 */
[----:B------:R-:W-:Y:S01]  /*4e80*/  IABS R25, R10 ;  /* 0x0000000a00197213 */ /* 0x000fe20000000000 */
[----:B------:R-:W-:Y:S01]  /*4e90*/  IMAD.MOV R12, RZ, RZ, -R9 ;  /* 0x000000ffff0c7224 */ /* 0x000fe200078e0a09 */
[----:B------:R-:W-:Y:S01]  /*4ea0*/  IABS R15, R14 ;  /* 0x0000000e000f7213 */ /* 0x000fe20000000000 */
[----:B------:R-:W-:Y:S01]  /*4eb0*/  @!P4 IMAD.IADD R252, R252, 0x1, -R2 ;  /* 0x00000001fcfcc824 */ /* 0x000fe200078e0a02 */
[----:B------:R-:W-:Y:S01]  /*4ec0*/  ISETP.GE.AND P4, PT, R10, RZ, PT ;  /* 0x000000ff0a00720c */ /* 0x000fe20003f86270 */
[----:B------:R-:W-:-:S02]  /*4ed0*/  IMAD R9, R2, R8, R11 ;  /* 0x0000000802097224 */ /* 0x000fc400078e020b */
[----:B------:R-:W-:Y:S02]  /*4ee0*/  @!P2 IMAD.IADD R27, R27, 0x1, -R2 ;  /* 0x000000011b1ba824 */ /* 0x000fe400078e0a02 */
[----:B------:R-:W-:Y:S01]  /*4ef0*/  IMAD R13, R2, R12, R13 ;  /* 0x0000000c020d7224 */ /* 0x000fe200078e020d */
[----:B------:R-:W-:Y:S01]  /*4f00*/  LOP3.LUT R12, R4, 0x1a0, RZ, 0xfc, !PT ;  /* 0x000001a0040c7812 */ /* 0x000fe200078efcff */
[----:B------:R-:W-:Y:S01]  /*4f10*/  @!P1 IMAD.MOV R252, RZ, RZ, -R252 ;  /* 0x000000fffffc9224 */ /* 0x000fe200078e0afc */
[C---:B------:R-:W-:Y:S01]  /*4f20*/  ISETP.GT.U32.AND P2, PT, R2.reuse, R27, PT ;  /* 0x0000001b0200720c */ /* 0x040fe20003f44070 */
[----:B------:R-:W-:Y:S01]  /*4f30*/  IMAD.HI.U32 R10, R5, R25, RZ ;  /* 0x00000019050a7227 */ /* 0x000fe200078e00ff */
[C---:B------:R-:W-:Y:S02]  /*4f40*/  ISETP.GT.U32.AND P1, PT, R2.reuse, R9, PT ;  /* 0x000000090200720c */ /* 0x040fe40003f24070 */
[----:B------:R-:W-:Y:S01]  /*4f50*/  IABS R11, R12 ;  /* 0x0000000c000b7213 */ /* 0x000fe20000000000 */
[----:B------:R-:W-:Y:S01]  /*4f60*/  @!P0 IMAD.MOV R7, RZ, RZ, -R7 ;  /* 0x000000ffff078224 */ /* 0x000fe200078e0a07 */
[----:B------:R-:W-:Y:S01]  /*4f70*/  ISETP.GT.U32.AND P0, PT, R2, R13, PT ;  /* 0x0000000d0200720c */ /* 0x000fe20003f04070 */
[----:B------:R-:W-:-:S02]  /*4f80*/  IMAD.MOV R10, RZ, RZ, -R10 ;  /* 0x000000ffff0a7224 */ /* 0x000fc400078e0a0a */
[----:B------:R-:W-:-:S04]  /*4f90*/  IMAD.HI.U32 R8, R5, R15, RZ ;  /* 0x0000000f05087227 */ /* 0x000fc800078e00ff */
[----:B------:R-:W-:Y:S02]  /*4fa0*/  IMAD R25, R2, R10, R25 ;  /* 0x0000000a02197224 */ /* 0x000fe400078e0219 */
[----:B------:R-:W-:Y:S02]  /*4fb0*/  IMAD.MOV R8, RZ, RZ, -R8 ;  /* 0x000000ffff087224 */ /* 0x000fe400078e0a08 */
[----:B------:R-:W-:-:S04]  /*4fc0*/  IMAD.HI.U32 R10, R5, R17, RZ ;  /* 0x00000011050a7227 */ /* 0x000fc800078e00ff */
[C---:B------:R-:W-:Y:S02]  /*4fd0*/  IMAD R15, R2.reuse, R8, R15 ;  /* 0x00000008020f7224 */ /* 0x040fe400078e020f */
[--C-:B------:R-:W-:Y:S01]  /*4fe0*/  @!P2 IMAD.IADD R27, R27, 0x1, -R2.reuse ;  /* 0x000000011b1ba824 */ /* 0x100fe200078e0a02 */
[C---:B------:R-:W-:Y:S01]  /*4ff0*/  ISETP.GT.U32.AND P2, PT, R2.reuse, R25, PT ;  /* 0x000000190200720c */ /* 0x040fe20003f44070 */
[----:B------:R-:W-:Y:S02]  /*5000*/  @!P1 IMAD.IADD R9, R9, 0x1, -R2 ;  /* 0x0000000109099824 */ /* 0x000fe400078e0a02 */
[----:B------:R-:W-:Y:S02]  /*5010*/  IMAD.MOV R10, RZ, RZ, -R10 ;  /* 0x000000ffff0a7224 */ /* 0x000fe400078e0a0a */
[----:B------:R-:W-:Y:S01]  /*5020*/  @!P0 IMAD.IADD R13, R13, 0x1, -R2 ;  /* 0x000000010d0d8824 */ /* 0x000fe200078e0a02 */
[C---:B------:R-:W-:Y:S01]  /*5030*/  ISETP.GT.U32.AND P1, PT, R2.reuse, R9, PT ;  /* 0x000000090200720c */ /* 0x040fe20003f24070 */
[----:B------:R-:W-:Y:S01]  /*5040*/  @!P3 IMAD.MOV R27, RZ, RZ, -R27 ;  /* 0x000000ffff1bb224 */ /* 0x000fe200078e0a1b */
[C---:B------:R-:W-:Y:S01]  /*5050*/  ISETP.GT.U32.AND P3, PT, R2.reuse, R15, PT ;  /* 0x0000000f0200720c */ /* 0x040fe20003f64070 */
[C---:B------:R-:W-:Y:S01]  /*5060*/  IMAD R17, R2.reuse, R10, R17 ;  /* 0x0000000a02117224 */ /* 0x040fe200078e0211 */
[----:B------:R-:W-:Y:S01]  /*5070*/  ISETP.GT.U32.AND P0, PT, R2, R13, PT ;  /* 0x0000000d0200720c */ /* 0x000fe20003f04070 */
[----:B------:R-:W-:-:S02]  /*5080*/  IMAD.MOV.U32 R10, RZ, RZ, R11 ;  /* 0x000000ffff0a7224 */ /* 0x000fc400078e000b */
[----:B------:R-:W-:Y:S02]  /*5090*/  @!P2 IMAD.IADD R25, R25, 0x1, -R2 ;  /* 0x000000011919a824 */ /* 0x000fe400078e0a02 */
[----:B------:R-:W-:-:S03]  /*50a0*/  IMAD.HI.U32 R8, R5, R10, RZ ;  /* 0x0000000a05087227 */ /* 0x000fc600078e00ff */
[C---:B------:R-:W-:Y:S01]  /*50b0*/  ISETP.GT.U32.AND P2, PT, R2.reuse, R25, PT ;  /* 0x000000190200720c */ /* 0x040fe20003f44070 */
[----:B------:R-:W-:Y:S02]  /*50c0*/  IMAD.MOV R11, RZ, RZ, -R8 ;  /* 0x000000ffff0b7224 */ /* 0x000fe400078e0a08 */
[----:B------:R-:W-:Y:S01]  /*50d0*/  @!P1 IMAD.IADD R9, R9, 0x1, -R2 ;  /* 0x0000000109099824 */ /* 0x000fe200078e0a02 */
[C---:B------:R-:W-:Y:S01]  /*50e0*/  ISETP.GT.U32.AND P1, PT, R2.reuse, R17, PT ;  /* 0x000000110200720c */ /* 0x040fe20003f24070 */
[----:B------:R-:W-:Y:S02]  /*50f0*/  IMAD R8, R2, R11, R10 ;  /* 0x0000000b02087224 */ /* 0x000fe400078e020a */
[--C-:B------:R-:W-:Y:S01]  /*5100*/  @!P3 IMAD.IADD R15, R15, 0x1, -R2.reuse ;  /* 0x000000010f0fb824 */ /* 0x100fe200078e0a02 */
[----:B------:R-:W-:Y:S01]  /*5110*/  ISETP.GE.AND P3, PT, R14, RZ, PT ;  /* 0x000000ff0e00720c */ /* 0x000fe20003f66270 */
[----:B------:R-:W-:Y:S01]  /*5120*/  @!P0 IMAD.IADD R13, R13, 0x1, -R2 ;  /* 0x000000010d0d8824 */ /* 0x000fe200078e0a02 */
[C---:B------:R-:W-:Y:S01]  /*5130*/  ISETP.GT.U32.AND P0, PT, R2.reuse, R8, PT ;  /* 0x000000080200720c */ /* 0x040fe20003f04070 */
[----:B------:R-:W-:Y:S01]  /*5140*/  @!P6 IMAD.MOV R9, RZ, RZ, -R9 ;  /* 0x000000ffff09e224 */ /* 0x000fe200078e0a09 */
[----:B------:R-:W-:Y:S01]  /*5150*/  ISETP.GT.U32.AND P6, PT, R2, R15, PT ;  /* 0x0000000f0200720c */ /* 0x000fe20003fc4070 */
[----:B------:R-:W-:Y:S01]  /*5160*/  IMAD.HI.U32 R10, R5, R60, RZ ;  /* 0x0000003c050a7227 */ /* 0x000fe200078e00ff */
[----:B------:R-:W-:-:S03]  /*5170*/  LOP3.LUT R14, R4, 0x1b0, RZ, 0xfc, !PT ;  /* 0x000001b0040e7812 */ /* 0x000fc600078efcff */
[----:B------:R-:W-:-:S04]  /*5180*/  IMAD.HI.U32 R11, R5, R58, RZ ;  /* 0x0000003a050b7227 */ /* 0x000fc800078e00ff */
[----:B------:R-:W-:Y:S01]  /*5190*/  IMAD.MOV R19, RZ, RZ, -R10 ;  /* 0x000000ffff137224 */ /* 0x000fe200078e0a0a */
[----:B------:R-:W-:Y:S01]  /*51a0*/  LOP3.LUT R10, R4, 0x1ac, RZ, 0xfc, !PT ;  /* 0x000001ac040a7812 */ /* 0x000fe200078efcff */
[----:B------:R-:W-:Y:S02]  /*51b0*/  IMAD.MOV R11, RZ, RZ, -R11 ;  /* 0x000000ffff0b7224 */ /* 0x000fe400078e0a0b */
[C---:B------:R-:W-:Y:S02]  /*51c0*/  IMAD R60, R2.reuse, R19, R60 ;  /* 0x00000013023c7224 */ /* 0x040fe400078e023c */
[----:B------:R-:W-:Y:S02]  /*51d0*/  IMAD R58, R2, R11, R58 ;  /* 0x0000000b023a7224 */ /* 0x000fe400078e023a */
[--C-:B------:R-:W-:Y:S02]  /*51e0*/  @!P0 IMAD.IADD R8, R8, 0x1, -R2.reuse ;  /* 0x0000000108088824 */ /* 0x100fe400078e0a02 */
[--C-:B------:R-:W-:Y:S01]  /*51f0*/  @!P6 IMAD.IADD R15, R15, 0x1, -R2.reuse ;  /* 0x000000010f0fe824 */ /* 0x100fe200078e0a02 */
[C---:B------:R-:W-:Y:S01]  /*5200*/  ISETP.GT.U32.AND P6, PT, R2.reuse, R60, PT ;  /* 0x0000003c0200720c */ /* 0x040fe20003fc4070 */
[----:B------:R-:W-:Y:S01]  /*5210*/  @!P5 IMAD.MOV R13, RZ, RZ, -R13 ;  /* 0x000000ffff0dd224 */ /* 0x000fe200078e0a0d */
[C---:B------:R-:W-:Y:S01]  /*5220*/  ISETP.GT.U32.AND P5, PT, R2.reuse, R8, PT ;  /* 0x000000080200720c */ /* 0x040fe20003fa4070 */
[----:B------:R-:W-:Y:S01]  /*5230*/  @!P3 IMAD.MOV R15, RZ, RZ, -R15 ;  /* 0x000000ffff0fb224 */ /* 0x000fe200078e0a0f */
[----:B------:R-:W-:Y:S01]  /*5240*/  ISETP.GT.U32.AND P3, PT, R2, R58, PT ;  /* 0x0000003a0200720c */ /* 0x000fe20003f64070 */
[--C-:B------:R-:W-:Y:S01]  /*5250*/  @!P2 IMAD.IADD R25, R25, 0x1, -R2.reuse ;  /* 0x000000011919a824 */ /* 0x100fe200078e0a02 */
[----:B------:R-:W-:Y:S01]  /*5260*/  ISETP.GE.AND P2, PT, R16, RZ, PT ;  /* 0x000000ff1000720c */ /* 0x000fe20003f46270 */
[----:B------:R-:W-:Y:S01]  /*5270*/  @!P1 IMAD.IADD R17, R17, 0x1, -R2 ;  /* 0x0000000111119824 */ /* 0x000fe200078e0a02 */
[----:B------:R-:W-:Y:S01]  /*5280*/  IABS R16, R10 ;  /* 0x0000000a00107213 */ /* 0x000fe20000000000 */
[----:B------:R-:W-:Y:S01]  /*5290*/  @!P4 IMAD.MOV R25, RZ, RZ, -R25 ;  /* 0x000000ffff19c224 */ /* 0x000fe200078e0a19 */
[----:B------:R-:W-:-:S02]  /*52a0*/  ISETP.GE.AND P1, PT, R12, RZ, PT ;  /* 0x000000ff0c00720c */ /* 0x000fc40003f26270 */
[----:B------:R-:W-:Y:S01]  /*52b0*/  ISETP.GT.U32.AND P0, PT, R2, R17, PT ;  /* 0x000000110200720c */ /* 0x000fe20003f04070 */
[--C-:B------:R-:W-:Y:S01]  /*52c0*/  @!P6 IMAD.IADD R60, R60, 0x1, -R2.reuse ;  /* 0x000000013c3ce824 */ /* 0x100fe200078e0a02 */
[----:B------:R-:W-:Y:S01]  /*52d0*/  IABS R12, R14 ;  /* 0x0000000e000c7213 */ /* 0x000fe20000000000 */
[--C-:B------:R-:W-:Y:S01]  /*52e0*/  @!P5 IMAD.IADD R8, R8, 0x1, -R2.reuse ;  /* 0x000000010808d824 */ /* 0x100fe200078e0a02 */
[----:B------:R-:W-:Y:S01]  /*52f0*/  ISETP.GE.AND P5, PT, R10, RZ, PT ;  /* 0x000000ff0a00720c */ /* 0x000fe20003fa6270 */
[----:B------:R-:W-:Y:S01]  /*5300*/  @!P3 IMAD.IADD R58, R58, 0x1, -R2 ;  /* 0x000000013a3ab824 */ /* 0x000fe200078e0a02 */
[----:B------:R-:W-:Y:S01]  /*5310*/  ISETP.GT.U32.AND P3, PT, R2, R60, PT ;  /* 0x0000003c0200720c */ /* 0x000fe20003f64070 */
[----:B------:R-:W-:Y:S01]  /*5320*/  IMAD.HI.U32 R10, R5, R16, RZ ;  /* 0x00000010050a7227 */ /* 0x000fe200078e00ff */
[----:B------:R-:W-:Y:S02]  /*5330*/  ISETP.GE.AND P6, PT, R14, RZ, PT ;  /* 0x000000ff0e00720c */ /* 0x000fe40003fc6270 */
[----:B------:R-:W-:Y:S01]  /*5340*/  ISETP.GE.AND P4, PT, R18, RZ, PT ;  /* 0x000000ff1200720c */ /* 0x000fe20003f86270 */
[----:B------:R-:W-:Y:S01]  /*5350*/  IMAD.MOV R19, RZ, RZ, -R10 ;  /* 0x000000ffff137224 */ /* 0x000fe200078e0a0a */
[----:B------:R-:W-:Y:S01]  /*5360*/  LOP3.LUT R10, R4, 0x1b4, RZ, 0xfc, !PT ;  /* 0x000001b4040a7812 */ /* 0x000fe200078efcff */
[----:B------:R-:W-:Y:S01]  /*5370*/  @!P0 IMAD.IADD R17, R17, 0x1, -R2 ;  /* 0x0000000111118824 */ /* 0x000fe200078e0a02 */
[----:B------:R-:W-:Y:S01]  /*5380*/  ISETP.GE.AND P0, PT, R21, RZ, PT ;  /* 0x000000ff1500720c */ /* 0x000fe20003f06270 */
[----:B------:R-:W-:Y:S01]  /*5390*/  IMAD R16, R2, R19, R16 ;  /* 0x0000001302107224 */ /* 0x000fe200078e0210 */
[----:B------:R-:W-:Y:S01]  /*53a0*/  IABS R14, R10 ;  /* 0x0000000a000e7213 */ /* 0x000fe20000000000 */
[----:B------:R-:W-:Y:S01]  /*53b0*/  IMAD.HI.U32 R11, R5, R12, RZ ;  /* 0x0000000c050b7227 */ /* 0x000fe200078e00ff */
[----:B------:R-:W-:-:S03]  /*53c0*/  LOP3.LUT R18, R4, 0x1bc, RZ, 0xfc, !PT ;  /* 0x000001bc04127812 */ /* 0x000fc600078efcff */
[----:B------:R-:W-:Y:S01]  /*53d0*/  @!P3 IMAD.IADD R60, R60, 0x1, -R2 ;  /* 0x000000013c3cb824 */ /* 0x000fe200078e0a02 */
[C---:B------:R-:W-:Y:S01]  /*53e0*/  ISETP.GT.U32.AND P3, PT, R2.reuse, R16, PT ;  /* 0x000000100200720c */ /* 0x040fe20003f64070 */
        /* <DEDUP_REMOVED lines=8> */
[----:B------:R-:W-:-:S03]  /*5470*/  IMAD.HI.U32 R10, R5, R14, RZ ;  /* 0x0000000e050a7227 */ /* 0x000fc600078e00ff */
[----:B------:R-:W-:Y:S01]  /*5480*/  IABS R56, R11 ;  /* 0x0000000b00387213 */ /* 0x000fe20000000000 */
[--C-:B------:R-:W-:Y:S02]  /*5490*/  @!P3 IMAD.IADD R16, R16, 0x1, -R2.reuse ;  /* 0x000000011010b824 */ /* 0x100fe400078e0a02 */
[----:B------:R-:W-:Y:S01]  /*54a0*/  @!P2 IMAD.IADD R58, R58, 0x1, -R2 ;  /* 0x000000013a3aa824 */ /* 0x000fe200078e0a02 */
[----:B------:R-:W-:Y:S01]  /*54b0*/  ISETP.GE.AND P2, PT, R11, RZ, PT ;  /* 0x000000ff0b00720c */ /* 0x000fe20003f46270 */
[----:B------:R-:W-:Y:S01]  /*54c0*/  IMAD.HI.U32 R11, R5, R56, RZ ;  /* 0x00000038050b7227 */ /* 0x000fe200078e00ff */
[----:B------:R-:W-:-:S03]  /*54d0*/  ISETP.GT.U32.AND P3, PT, R2, R16, PT ;  /* 0x000000100200720c */ /* 0x000fc60003f64070 */
[----:B------:R-:W-:Y:S02]  /*54e0*/  IMAD.MOV R11, RZ, RZ, -R11 ;  /* 0x000000ffff0b7224 */ /* 0x000fe400078e0a0b */
[----:B------:R-:W-:Y:S01]  /*54f0*/  @!P0 IMAD.MOV R58, RZ, RZ, -R58 ;  /* 0x000000ffff3a8224 */ /* 0x000fe200078e0a3a */
[C---:B------:R-:W-:Y:S01]  /*5500*/  ISETP.GT.U32.AND P0, PT, R2.reuse, R12, PT ;  /* 0x0000000c0200720c */ /* 0x040fe20003f04070 */
[----:B------:R-:W-:Y:S02]  /*5510*/  IMAD R56, R2, R11, R56 ;  /* 0x0000000b02387224 */ /* 0x000fe400078e0238 */
[----:B------:R-:W-:Y:S02]  /*5520*/  IMAD.MOV R19, RZ, RZ, -R10 ;  /* 0x000000ffff137224 */ /* 0x000fe400078e0a0a */
[----:B------:R-:W-:-:S04]  /*5530*/  IMAD.HI.U32 R10, R5, R54, RZ ;  /* 0x00000036050a7227 */ /* 0x000fc800078e00ff */
[----:B------:R-:W-:Y:S02]  /*5540*/  @!P3 IMAD.IADD R16, R16, 0x1, -R2 ;  /* 0x000000011010b824 */ /* 0x000fe400078e0a02 */
[C---:B------:R-:W-:Y:S02]  /*5550*/  IMAD R14, R2.reuse, R19, R14 ;  /* 0x00000013020e7224 */ /* 0x040fe400078e020e */
[----:B------:R-:W-:Y:S01]  /*5560*/  @!P5 IMAD.MOV R16, RZ, RZ, -R16 ;  /* 0x000000ffff10d224 */ /* 0x000fe200078e0a10 */
[----:B------:R-:W-:Y:S01]  /*5570*/  ISETP.GT.U32.AND P5, PT, R2, R56, PT ;  /* 0x000000380200720c */ /* 0x000fe20003fa4070 */
[----:B------:R-:W-:Y:S01]  /*5580*/  @!P0 IMAD.IADD R12, R12, 0x1, -R2 ;  /* 0x000000010c0c8824 */ /* 0x000fe200078e0a02 */
[C---:B------:R-:W-:Y:S01]  /*5590*/  ISETP.GT.U32.AND P3, PT, R2.reuse, R14, PT ;  /* 0x0000000e0200720c */ /* 0x040fe20003f64070 */
[----:B------:R-:W-:Y:S02]  /*55a0*/  IMAD.MOV R19, RZ, RZ, -R10 ;  /* 0x000000ffff137224 */ /* 0x000fe400078e0a0a */
[----:B------:R-:W-:Y:S01]  /*55b0*/  IMAD.HI.U32 R10, R5, R52, RZ ;  /* 0x00000034050a7227 */ /* 0x000fe200078e00ff */
[----:B------:R-:W-:-:S03]  /*55c0*/  ISETP.GT.U32.AND P0, PT, R2, R12, PT ;  /* 0x0000000c0200720c */ /* 0x000fc60003f04070 */
[----:B------:R-:W-:Y:S02]  /*55d0*/  IMAD R54, R2, R19, R54 ;  /* 0x0000001302367224 */ /* 0x000fe400078e0236 */
[----:B------:R-:W-:Y:S02]  /*55e0*/  IMAD.MOV R19, RZ, RZ, -R10 ;  /* 0x000000ffff137224 */ /* 0x000fe400078e0a0a */
[----:B------:R-:W-:Y:S02]  /*55f0*/  @!P5 IMAD.IADD R56, R56, 0x1, -R2 ;  /* 0x000000013838d824 */ /* 0x000fe400078e0a02 */
[C---:B------:R-:W-:Y:S02]  /*5600*/  IMAD R52, R2.reuse, R19, R52 ;  /* 0x0000001302347224 */ /* 0x040fe400078e0234 */
[----:B------:R-:W-:Y:S01]  /*5610*/  @!P4 IMAD.MOV R60, RZ, RZ, -R60 ;  /* 0x000000ffff3cc224 */ /* 0x000fe200078e0a3c */
[----:B------:R-:W-:Y:S01]  /*5620*/  ISETP.GT.U32.AND P5, PT, R2, R56, PT ;  /* 0x000000380200720c */ /* 0x000fe20003fa4070 */
[--C-:B------:R-:W-:Y:S01]  /*5630*/  @!P0 IMAD.IADD R12, R12, 0x1, -R2.reuse ;  /* 0x000000010c0c8824 */ /* 0x100fe200078e0a02 */
[----:B------:R-:W-:Y:S01]  /*5640*/  ISETP.GT.U32.AND P0, PT, R2, R54, PT ;  /* 0x000000360200720c */ /* 0x000fe20003f04070 */
[----:B------:R-:W-:Y:S01]  /*5650*/  @!P3 IMAD.IADD R14, R14, 0x1, -R2 ;  /* 0x000000010e0eb824 */ /* 0x000fe200078e0a02 */
[----:B------:R-:W-:Y:S01]  /*5660*/  ISETP.GE.AND P4, PT, R18, RZ, PT ;  /* 0x000000ff1200720c */ /* 0x000fe20003f86270 */
[----:B------:R-:W-:Y:S01]  /*5670*/  IMAD.HI.U32 R10, R5, R50, RZ ;  /* 0x00000032050a7227 */ /* 0x000fe200078e00ff */
[----:B------:R-:W-:-:S02]  /*5680*/  IABS R18, R29 ;  /* 0x0000001d00127213 */ /* 0x000fc40000000000 */
[----:B------:R-:W-:Y:S01]  /*5690*/  ISETP.GT.U32.AND P3, PT, R2, R14, PT ;  /* 0x0000000e0200720c */ /* 0x000fe20003f64070 */
[----:B------:R-:W-:Y:S02]  /*56a0*/  @!P6 IMAD.MOV R12, RZ, RZ, -R12 ;  /* 0x000000ffff0ce224 */ /* 0x000fe400078e0a0c */
[----:B------:R-:W-:-:S04]  /*56b0*/  IMAD.HI.U32 R11, R5, R18, RZ ;  /* 0x00000012050b7227 */ /* 0x000fc800078e00ff */
[--C-:B------:R-:W-:Y:S01]  /*56c0*/  @!P5 IMAD.IADD R56, R56, 0x1, -R2.reuse ;  /* 0x000000013838d824 */ /* 0x100fe200078e0a02 */
[----:B------:R-:W-:Y:S01]  /*56d0*/  ISETP.GT.U32.AND P5, PT, R2, R52, PT ;  /* 0x000000340200720c */ /* 0x000fe20003fa4070 */
[----:B------:R-:W-:Y:S02]  /*56e0*/  @!P0 IMAD.IADD R54, R54, 0x1, -R2 ;  /* 0x0000000136368824 */ /* 0x000fe400078e0a02 */
[----:B------:R-:W-:Y:S02]  /*56f0*/  IMAD.MOV R11, RZ, RZ, -R11 ;  /* 0x000000ffff0b7224 */ /* 0x000fe400078e0a0b */
[----:B------:R-:W-:Y:S01]  /*5700*/  IMAD.MOV R19, RZ, RZ, -R10 ;  /* 0x000000ffff137224 */ /* 0x000fe200078e0a0a */
[C---:B------:R-:W-:Y:S01]  /*5710*/  ISETP.GT.U32.AND P0, PT, R2.reuse, R54, PT ;  /* 0x000000360200720c */ /* 0x040fe20003f04070 */
[----:B------:R-:W-:Y:S02]  /*5720*/  IMAD R11, R2, R11, R18 ;  /* 0x0000000b020b7224 */ /* 0x000fe400078e0212 */
[----:B------:R-:W-:-:S04]  /*5730*/  IMAD.HI.U32 R18, R5, R46, RZ ;  /* 0x0000002e05127227 */ /* 0x000fc800078e00ff */
[----:B------:R-:W-:Y:S02]  /*5740*/  @!P5 IMAD.IADD R52, R52, 0x1, -R2 ;  /* 0x000000013434d824 */ /* 0x000fe400078e0a02 */
[C---:B------:R-:W-:Y:S02]  /*5750*/  IMAD R50, R2.reuse, R19, R50 ;  /* 0x0000001302327224 */ /* 0x040fe400078e0232 */
[----:B------:R-:W-:Y:S01]  /*5760*/  IMAD.MOV R23, RZ, RZ, -R18 ;  /* 0x000000ffff177224 */ /* 0x000fe200078e0a12 */
[----:B------:R-:W-:Y:S01]  /*5770*/  ISETP.GT.U32.AND P6, PT, R2, R52, PT ;  /* 0x000000340200720c */ /* 0x000fe20003fc4070 */
[--C-:B------:R-:W-:Y:S01]  /*5780*/  @!P3 IMAD.IADD R14, R14, 0x1, -R2.reuse ;  /* 0x000000010e0eb824 */ /* 0x100fe200078e0a02 */
[----:B------:R-:W-:Y:S01]  /*5790*/  ISETP.GT.U32.AND P3, PT, R2, R11, PT ;  /* 0x0000000b0200720c */ /* 0x000fe20003f64070 */
[----:B------:R-:W-:Y:S01]  /*57a0*/  @!P0 IMAD.IADD R54, R54, 0x1, -R2 ;  /* 0x0000000136368824 */ /* 0x000fe200078e0a02 */
[C---:B------:R-:W-:Y:S01]  /*57b0*/  ISETP.GT.U32.AND P0, PT, R2.reuse, R50, PT ;  /* 0x000000320200720c */ /* 0x040fe20003f04070 */
[----:B------:R-:W-:-:S02]  /*57c0*/  IMAD R46, R2, R23, R46 ;  /* 0x00000017022e7224 */ /* 0x000fc400078e022e */
[----:B------:R-:W-:-:S04]  /*57d0*/  IMAD.HI.U32 R10, R5, R48, RZ ;  /* 0x00000030050a7227 */ /* 0x000fc800078e00ff */
[----:B------:R-:W-:-:S04]  /*57e0*/  IMAD.HI.U32 R19, R5, R44, RZ ;  /* 0x0000002c05137227 */ /* 0x000fc800078e00ff */
[----:B------:R-:W-:Y:S01]  /*57f0*/  @!P6 IMAD.IADD R52, R52, 0x1, -R2 ;  /* 0x000000013434e824 */ /* 0x000fe200078e0a02 */
[----:B------:R-:W-:Y:S01]  /*5800*/  ISETP.GT.U32.AND P6, PT, R2, R46, PT ;  /* 0x0000002e0200720c */ /* 0x000fe20003fc4070 */
[----:B------:R-:W-:Y:S02]  /*5810*/  IMAD.MOV R21, RZ, RZ, -R10 ;  /* 0x000000ffff157224 */ /* 0x000fe400078e0a0a */
[----:B------:R-:W-:Y:S02]  /*5820*/  IMAD.MOV R19, RZ, RZ, -R19 ;  /* 0x000000ffff137224 */ /* 0x000fe400078e0a13 */
[----:B------:R-:W-:-:S04]  /*5830*/  IMAD.HI.U32 R10, R5, R42, RZ ;  /* 0x0000002a050a7227 */ /* 0x000fc800078e00ff */
[----:B------:R-:W-:Y:S02]  /*5840*/  IMAD R44, R2, R19, R44 ;  /* 0x00000013022c7224 */ /* 0x000fe400078e022c */
[----:B------:R-:W-:Y:S02]  /*5850*/  IMAD.MOV R19, RZ, RZ, -R10 ;  /* 0x000000ffff137224 */ /* 0x000fe400078e0a0a */
[--C-:B------:R-:W-:Y:S01]  /*5860*/  @!P3 IMAD.IADD R11, R11, 0x1, -R2.reuse ;  /* 0x000000010b0bb824 */ /* 0x100fe200078e0a02 */
[----:B------:R-:W-:Y:S01]  /*5870*/  ISETP.GE.AND P3, PT, R29, RZ, PT ;  /* 0x000000ff1d00720c */ /* 0x000fe20003f66270 */
[----:B------:R-:W-:Y:S02]  /*5880*/  @!P0 IMAD.IADD R50, R50, 0x1, -R2 ;  /* 0x0000000132328824 */ /* 0x000fe400078e0a02 */
[C---:B------:R-:W-:Y:S01]  /*5890*/  IMAD R42, R2.reuse, R19, R42 ;  /* 0x00000013022a7224 */ /* 0x040fe200078e022a */
[----:B------:R-:W-:Y:S01]  /*58a0*/  ISETP.GT.U32.AND P5, PT, R2, R11, PT ;  /* 0x0000000b0200720c */ /* 0x000fe20003fa4070 */
[----:B------:R-:W-:Y:S01]  /*58b0*/  @!P6 IMAD.IADD R46, R46, 0x1, -R2 ;  /* 0x000000012e2ee824 */ /* 0x000fe200078e0a02 */
[C---:B------:R-:W-:Y:S01]  /*58c0*/  ISETP.GT.U32.AND P0, PT, R2.reuse, R50, PT ;  /* 0x000000320200720c */ /* 0x040fe20003f04070 */
[----:B------:R-:W-:Y:S01]  /*58d0*/  IMAD.HI.U32 R10, R5, R40, RZ ;  /* 0x00000028050a7227 */ /* 0x000fe200078e00ff */
[----:B------:R-:W-:-:S03]  /*58e0*/  ISETP.GT.U32.AND P6, PT, R2, R42, PT ;  /* 0x0000002a0200720c */ /* 0x000fc60003fc4070 */
[----:B------:R-:W-:Y:S02]  /*58f0*/  IMAD R48, R2, R21, R48 ;  /* 0x0000001502307224 */ /* 0x000fe400078e0230 */
[----:B------:R-:W-:Y:S02]  /*5900*/  IMAD.MOV R21, RZ, RZ, -R10 ;  /* 0x000000ffff157224 */ /* 0x000fe400078e0a0a */
[----:B------:R-:W-:-:S04]  /*5910*/  IMAD.HI.U32 R18, R5, R36, RZ ;  /* 0x0000002405127227 */ /* 0x000fc800078e00ff */
[C---:B------:R-:W-:Y:S02]  /*5920*/  IMAD R40, R2.reuse, R21, R40 ;  /* 0x0000001502287224 */ /* 0x040fe400078e0228 */
[--C-:B------:R-:W-:Y:S01]  /*5930*/  @!P5 IMAD.IADD R11, R11, 0x1, -R2.reuse ;  /* 0x000000010b0bd824 */ /* 0x100fe200078e0a02 */
[----:B------:R-:W-:Y:S01]  /*5940*/  ISETP.GT.U32.AND P5, PT, R2, R48, PT ;  /* 0x000000300200720c */ /* 0x000fe20003fa4070 */
[--C-:B------:R-:W-:Y:S01]  /*5950*/  @!P0 IMAD.IADD R50, R50, 0x1, -R2.reuse ;  /* 0x0000000132328824 */ /* 0x100fe200078e0a02 */
[----:B------:R-:W-:Y:S01]  /*5960*/  ISETP.GT.U32.AND P0, PT, R2, R44, PT ;  /* 0x0000002c0200720c */ /* 0x000fe20003f04070 */
[----:B------:R-:W-:Y:S01]  /*5970*/  @!P6 IMAD.IADD R42, R42, 0x1, -R2 ;  /* 0x000000012a2ae824 */ /* 0x000fe200078e0a02 */
[----:B------:R-:W-:Y:S01]  /*5980*/  ISETP.GT.U32.AND P6, PT, R2, R40, PT ;  /* 0x000000280200720c */ /* 0x000fe20003fc4070 */
[----:B------:R-:W-:Y:S02]  /*5990*/  IMAD.MOV R23, RZ, RZ, -R18 ;  /* 0x000000ffff177224 */ /* 0x000fe400078e0a12 */
[----:B------:R-:W-:-:S04]  /*59a0*/  IMAD.HI.U32 R4, R5, R38, RZ ;  /* 0x0000002605047227 */ /* 0x000fc800078e00ff */
[----:B------:R-:W-:Y:S02]  /*59b0*/  IMAD R36, R2, R23, R36 ;  /* 0x0000001702247224 */ /* 0x000fe400078e0224 */
[--C-:B------:R-:W-:Y:S01]  /*59c0*/  @!P5 IMAD.IADD R48, R48, 0x1, -R2.reuse ;  /* 0x000000013030d824 */ /* 0x100fe200078e0a02 */
[----:B------:R-:W-:Y:S01]  /*59d0*/  ISETP.GE.AND P5, PT, R31, RZ, PT ;  /* 0x000000ff1f00720c */ /* 0x000fe20003fa6270 */
[--C-:B------:R-:W-:Y:S01]  /*59e0*/  @!P0 IMAD.IADD R44, R44, 0x1, -R2.reuse ;  /* 0x000000012c2c8824 */ /* 0x100fe200078e0a02 */
[----:B------:R-:W-:Y:S01]  /*59f0*/  ISETP.GE.AND P0, PT, R32, RZ, PT ;  /* 0x000000ff2000720c */ /* 0x000fe20003f06270 */
[----:B------:R-:W-:Y:S01]  /*5a00*/  IMAD.HI.U32 R19, R5, R120, RZ ;  /* 0x0000007805137227 */ /* 0x000fe200078e00ff */
[----:B------:R-:W-:Y:S02]  /*5a10*/  IABS R32, R53 ;  /* 0x0000003500207213 */ /* 0x000fe40000000000 */
[----:B------:R-:W-:Y:S01]  /*5a20*/  IABS R31, R33 ;  /* 0x00000021001f7213 */ /* 0x000fe20000000000 */
[----:B------:R-:W-:Y:S01]  /*5a30*/  @!P6 IMAD.IADD R40, R40, 0x1, -R2 ;  /* 0x000000012828e824 */ /* 0x000fe200078e0a02 */
[----:B------:R-:W-:Y:S01]  /*5a40*/  ISETP.GT.U32.AND P6, PT, R2, R36, PT ;  /* 0x000000240200720c */ /* 0x000fe20003fc4070 */
[----:B------:R-:W-:-:S02]  /*5a50*/  IMAD.MOV R21, RZ, RZ, -R4 ;  /* 0x000000ffff157224 */ /* 0x000fc400078e0a04 */
[----:B------:R-:W-:Y:S02]  /*5a60*/  IMAD.MOV.U32 R4, RZ, RZ, R11 ;  /* 0x000000ffff047224 */ /* 0x000fe400078e000b */
[----:B------:R-:W-:Y:S02]  /*5a70*/  IMAD.MOV R19, RZ, RZ, -R19 ;  /* 0x000000ffff137224 */ /* 0x000fe400078e0a13 */
[----:B------:R-:W-:Y:S01]  /*5a80*/  @!P1 IMAD.MOV R14, RZ, RZ, -R14 ;  /* 0x000000ffff0e9224 */ /* 0x000fe200078e0a0e */
[C---:B------:R-:W-:Y:S01]  /*5a90*/  ISETP.GT.U32.AND P1, PT, R2.reuse, R48, PT ;  /* 0x000000300200720c */ /* 0x040fe20003f24070 */
[----:B------:R-:W-:Y:S01]  /*5aa0*/  @!P2 IMAD.MOV R56, RZ, RZ, -R56 ;  /* 0x000000ffff38a224 */ /* 0x000fe200078e0a38 */
[----:B------:R-:W-:Y:S01]  /*5ab0*/  ISETP.GT.U32.AND P2, PT, R2, R46, PT ;  /* 0x0000002e0200720c */ /* 0x000fe20003f44070 */
[----:B------:R-:W-:-:S04]  /*5ac0*/  IMAD.HI.U32 R10, R5, R34, RZ ;  /* 0x00000022050a7227 */ /* 0x000fc800078e00ff */
[----:B------:R-:W-:Y:S01]  /*5ad0*/  @!P3 IMAD.MOV R4, RZ, RZ, -R4 ;  /* 0x000000ffff04b224 */ /* 0x000fe200078e0a04 */
[C---:B------:R-:W-:Y:S01]  /*5ae0*/  ISETP.GT.U32.AND P3, PT, R2.reuse, R42, PT ;  /* 0x0000002a0200720c */ /* 0x040fe20003f64070 */
[C---:B------:R-:W-:Y:S02]  /*5af0*/  IMAD R120, R2.reuse, R19, R120 ;  /* 0x0000001302787224 */ /* 0x040fe400078e0278 */
[----:B------:R-:W-:Y:S01]  /*5b00*/  @!P4 IMAD.MOV R54, RZ, RZ, -R54 ;  /* 0x000000ffff36c224 */ /* 0x000fe200078e0a36 */
[----:B------:R-:W-:Y:S01]  /*5b10*/  ISETP.GT.U32.AND P4, PT, R2, R44, PT ;  /* 0x0000002c0200720c */ /* 0x000fe20003f84070 */
[----:B------:R-:W-:-:S04]  /*5b20*/  IMAD.HI.U32 R19, R5, R118, RZ ;  /* 0x0000007605137227 */ /* 0x000fc800078e00ff */
[----:B------:R-:W-:-:S04]  /*5b30*/  IMAD.HI.U32 R18, R5, R32, RZ ;  /* 0x0000002005127227 */ /* 0x000fc800078e00ff */
[----:B------:R-:W-:Y:S02]  /*5b40*/  IMAD.MOV R23, RZ, RZ, -R10 ;  /* 0x000000ffff177224 */ /* 0x000fe400078e0a0a */
[----:B------:R-:W-:Y:S02]  /*5b50*/  IMAD.MOV R19, RZ, RZ, -R19 ;  /* 0x000000ffff137224 */ /* 0x000fe400078e0a13 */
[----:B------:R-:W-:Y:S01]  /*5b60*/  @!P5 IMAD.MOV R52, RZ, RZ, -R52 ;  /* 0x000000ffff34d224 */ /* 0x000fe200078e0a34 */
[C---:B------:R-:W-:Y:S01]  /*5b70*/  ISETP.GT.U32.AND P5, PT, R2.reuse, R40, PT ;  /* 0x000000280200720c */ /* 0x040fe20003fa4070 */
[----:B------:R-:W-:Y:S01]  /*5b80*/  @!P0 IMAD.MOV R50, RZ, RZ, -R50 ;  /* 0x000000ffff328224 */ /* 0x000fe200078e0a32 */
[C---:B------:R-:W-:Y:S01]  /*5b90*/  ISETP.GT.U32.AND P0, PT, R2.reuse, R120, PT ;  /* 0x000000780200720c */ /* 0x040fe20003f04070 */
[----:B------:R-:W-:Y:S02]  /*5ba0*/  IMAD.MOV R29, RZ, RZ, -R18 ;  /* 0x000000ffff1d7224 */ /* 0x000fe400078e0a12 */
[----:B------:R-:W-:-:S02]  /*5bb0*/  IMAD R38, R2, R21, R38 ;  /* 0x0000001502267224 */ /* 0x000fc400078e0226 */
[----:B------:R-:W-:Y:S02]  /*5bc0*/  IMAD R34, R2, R23, R34 ;  /* 0x0000001702227224 */ /* 0x000fe400078e0222 */
[----:B------:R-:W-:Y:S02]  /*5bd0*/  @!P6 IMAD.IADD R36, R36, 0x1, -R2 ;  /* 0x000000012424e824 */ /* 0x000fe400078e0a02 */
[C---:B------:R-:W-:Y:S02]  /*5be0*/  IMAD R118, R2.reuse, R19, R118 ;  /* 0x0000001302767224 */ /* 0x040fe400078e0276 */
[C---:B------:R-:W-:Y:S01]  /*5bf0*/  IMAD R32, R2.reuse, R29, R32 ;  /* 0x0000001d02207224 */ /* 0x040fe200078e0220 */
[----:B------:R-:W-:Y:S01]  /*5c00*/  ISETP.GT.U32.AND P6, PT, R2, R36, PT ;  /* 0x000000240200720c */ /* 0x000fe20003fc4070 */
[--C-:B------:R-:W-:Y:S01]  /*5c10*/  @!P1 IMAD.IADD R48, R48, 0x1, -R2.reuse ;  /* 0x0000000130309824 */ /* 0x100fe200078e0a02 */
[----:B------:R-:W-:Y:S01]  /*5c20*/  ISETP.GT.U32.AND P1, PT, R2, R38, PT ;  /* 0x000000260200720c */ /* 0x000fe20003f24070 */
[----:B------:R-:W-:Y:S01]  /*5c30*/  @!P2 IMAD.IADD R46, R46, 0x1, -R2 ;  /* 0x000000012e2ea824 */ /* 0x000fe200078e0a02 */
[----:B------:R-:W-:Y:S01]  /*5c40*/  ISETP.GT.U32.AND P2, PT, R2, R34, PT ;  /* 0x000000220200720c */ /* 0x000fe20003f44070 */
[----:B------:R-:W-:-:S04]  /*5c50*/  IMAD.HI.U32 R5, R5, R31, RZ ;  /* 0x0000001f05057227 */ /* 0x000fc800078e00ff */
[--C-:B------:R-:W-:Y:S01]  /*5c60*/  @!P3 IMAD.IADD R42, R42, 0x1, -R2.reuse ;  /* 0x000000012a2ab824 */ /* 0x100fe200078e0a02 */
[----:B------:R-:W-:Y:S01]  /*5c70*/  ISETP.GT.U32.AND P3, PT, R2, R118, PT ;  /* 0x000000760200720c */ /* 0x000fe20003f64070 */
[--C-:B------:R-:W-:Y:S01]  /*5c80*/  @!P4 IMAD.IADD R44, R44, 0x1, -R2.reuse ;  /* 0x000000012c2cc824 */ /* 0x100fe200078e0a02 */
[----:B------:R-:W-:Y:S01]  /*5c90*/  ISETP.GT.U32.AND P4, PT, R2, R32, PT ;  /* 0x000000200200720c */ /* 0x000fe20003f84070 */
[----:B------:R-:W-:Y:S02]  /*5ca0*/  IMAD.MOV R5, RZ, RZ, -R5 ;  /* 0x000000ffff057224 */ /* 0x000fe400078e0a05 */
[--C-:B------:R-:W-:Y:S01]  /*5cb0*/  @!P5 IMAD.IADD R40, R40, 0x1, -R2.reuse ;  /* 0x000000012828d824 */ /* 0x100fe200078e0a02 */
[----:B------:R-:W-:Y:S01]  /*5cc0*/  ISETP.GE.AND P5, PT, R35, RZ, PT ;  /* 0x000000ff2300720c */ /* 0x000fe20003fa6270 */
[--C-:B------:R-:W-:Y:S01]  /*5cd0*/  @!P0 IMAD.IADD R120, R120, 0x1, -R2.reuse ;  /* 0x0000000178788824 */ /* 0x100fe200078e0a02 */
[----:B------:R-:W-:Y:S01]  /*5ce0*/  ISETP.GE.AND P0, PT, R37, RZ, PT ;  /* 0x000000ff2500720c */ /* 0x000fe20003f06270 */
[----:B------:R-:W-:Y:S01]  /*5cf0*/  IMAD R18, R2, R5, R31 ;  /* 0x0000000502127224 */ /* 0x000fe200078e021f */
[----:B------:R-:W-:Y:S01]  /*5d00*/  LOP3.LUT R5, R61, 0x3f, RZ, 0xc0, !PT ;  /* 0x0000003f3d057812 */ /* 0x000fe200078ec0ff */
[----:B------:R-:W-:-:S02]  /*5d10*/  @!P6 IMAD.IADD R36, R36, 0x1, -R2 ;  /* 0x000000012424e824 */ /* 0x000fc400078e0a02 */
[--C-:B------:R-:W-:Y:S01]  /*5d20*/  @!P1 IMAD.IADD R38, R38, 0x1, -R2.reuse ;  /* 0x0000000126269824 */ /* 0x100fe200078e0a02 */
[----:B------:R-:W-:Y:S01]  /*5d30*/  ISETP.GT.U32.AND P6, PT, R2, R18, PT ;  /* 0x000000120200720c */ /* 0x000fe20003fc4070 */
[--C-:B------:R-:W-:Y:S01]  /*5d40*/  @!P2 IMAD.IADD R34, R34, 0x1, -R2.reuse ;  /* 0x000000012222a824 */ /* 0x100fe200078e0a02 */
[----:B------:R-:W-:Y:S01]  /*5d50*/  ISETP.GE.AND P1, PT, R39, RZ, PT ;  /* 0x000000ff2700720c */ /* 0x000fe20003f26270 */
[--C-:B------:R-:W-:Y:S01]  /*5d60*/  @!P3 IMAD.IADD R118, R118, 0x1, -R2.reuse ;  /* 0x000000017676b824 */ /* 0x100fe200078e0a02 */
[----:B------:R-:W-:Y:S01]  /*5d70*/  ISETP.GE.AND P2, PT, R41, RZ, PT ;  /* 0x000000ff2900720c */ /* 0x000fe20003f46270 */
[----:B------:R-:W-:Y:S01]  /*5d80*/  @!P4 IMAD.IADD R32, R32, 0x1, -R2 ;  /* 0x000000012020c824 */ /* 0x000fe200078e0a02 */
[----:B------:R-:W-:Y:S01]  /*5d90*/  ISETP.GE.AND P3, PT, R45, RZ, PT ;  /* 0x000000ff2d00720c */ /* 0x000fe20003f66270 */
[----:B------:R-:W-:Y:S01]  /*5da0*/  @!P5 IMAD.MOV R48, RZ, RZ, -R48 ;  /* 0x000000ffff30d224 */ /* 0x000fe200078e0a30 */
[----:B------:R-:W-:Y:S01]  /*5db0*/  ISETP.GE.AND P4, PT, R43, RZ, PT ;  /* 0x000000ff2b00720c */ /* 0x000fe20003f86270 */
[----:B------:R-:W-:Y:S01]  /*5dc0*/  @!P0 IMAD.MOV R46, RZ, RZ, -R46 ;  /* 0x000000ffff2e8224 */ /* 0x000fe200078e0a2e */
[C---:B------:R-:W-:Y:S01]  /*5dd0*/  ISETP.GT.U32.AND P5, PT, R2.reuse, R120, PT ;  /* 0x000000780200720c */ /* 0x040fe20003fa4070 */
[----:B------:R-:W-:Y:S01]  /*5de0*/  IMAD.SHL.U32 R10, R61, 0x400, RZ ;  /* 0x000004003d0a7824 */ /* 0x000fe200078e00ff */
[----:B------:R-:W-:Y:S01]  /*5df0*/  ISETP.GT.U32.AND P0, PT, R2, R38, PT ;  /* 0x000000260200720c */ /* 0x000fe20003f04070 */
[----:B------:R-:W-:Y:S01]  /*5e00*/  @!P6 IMAD.IADD R18, R18, 0x1, -R2 ;  /* 0x000000011212e824 */ /* 0x000fe200078e0a02 */
[C---:B------:R-:W-:Y:S01]  /*5e10*/  ISETP.GT.U32.AND P6, PT, R2.reuse, R118, PT ;  /* 0x000000760200720c */ /* 0x040fe20003fc4070 */
[----:B------:R-:W-:Y:S01]  /*5e20*/  @!P1 IMAD.MOV R44, RZ, RZ, -R44 ;  /* 0x000000ffff2c9224 */ /* 0x000fe200078e0a2c */
[C---:B------:R-:W-:Y:S01]  /*5e30*/  ISETP.GT.U32.AND P1, PT, R2.reuse, R34, PT ;  /* 0x000000220200720c */ /* 0x040fe20003f24070 */
[----:B------:R-:W-:Y:S01]  /*5e40*/  @!P2 IMAD.MOV R42, RZ, RZ, -R42 ;  /* 0x000000ffff2aa224 */ /* 0x000fe200078e0a2a */
[C---:B------:R-:W-:Y:S01]  /*5e50*/  ISETP.GT.U32.AND P2, PT, R2.reuse, R32, PT ;  /* 0x000000200200720c */ /* 0x040fe20003f44070 */
[----:B------:R-:W-:Y:S01]  /*5e60*/  @!P3 IMAD.MOV R36, RZ, RZ, -R36 ;  /* 0x000000ffff24b224 */ /* 0x000fe200078e0a24 */
[----:B------:R-:W-:Y:S01]  /*5e70*/  ISETP.GE.AND P3, PT, R47, RZ, PT ;  /* 0x000000ff2f00720c */ /* 0x000fe20003f66270 */
[----:B------:R-:W-:Y:S01]  /*5e80*/  @!P4 IMAD.MOV R40, RZ, RZ, -R40 ;  /* 0x000000ffff28c224 */ /* 0x000fe200078e0a28 */
[----:B------:R-:W-:Y:S01]  /*5e90*/  ISETP.GT.U32.AND P4, PT, R2, R18, PT ;  /* 0x000000120200720c */ /* 0x000fe20003f84070 */
[--C-:B------:R-:W-:Y:S01]  /*5ea0*/  @!P5 IMAD.IADD R120, R120, 0x1, -R2.reuse ;  /* 0x000000017878d824 */ /* 0x100fe200078e0a02 */
[----:B------:R-:W-:Y:S01]  /*5eb0*/  ISETP.GE.AND P5, PT, R49, RZ, PT ;  /* 0x000000ff3100720c */ /* 0x000fe20003fa6270 */
[--C-:B------:R-:W-:Y:S01]  /*5ec0*/  @!P0 IMAD.IADD R38, R38, 0x1, -R2.reuse ;  /* 0x0000000126268824 */ /* 0x100fe200078e0a02 */
[----:B------:R-:W-:Y:S01]  /*5ed0*/  ISETP.GE.AND P0, PT, R51, RZ, PT ;  /* 0x000000ff3300720c */ /* 0x000fe20003f06270 */
[--C-:B------:R-:W-:Y:S01]  /*5ee0*/  @!P6 IMAD.IADD R118, R118, 0x1, -R2.reuse ;  /* 0x000000017676e824 */ /* 0x100fe200078e0a02 */
[----:B------:R-:W-:Y:S01]  /*5ef0*/  ISETP.GE.AND P6, PT, R33, RZ, PT ;  /* 0x000000ff2100720c */ /* 0x000fe20003fc6270 */
[--C-:B------:R-:W-:Y:S01]  /*5f00*/  @!P1 IMAD.IADD R34, R34, 0x1, -R2.reuse ;  /* 0x0000000122229824 */ /* 0x100fe200078e0a02 */
[----:B------:R-:W-:Y:S01]  /*5f10*/  ISETP.GE.AND P1, PT, R53, RZ, PT ;  /* 0x000000ff3500720c */ /* 0x000fe20003f26270 */
[----:B------:R-:W-:Y:S01]  /*5f20*/  @!P2 IMAD.IADD R32, R32, 0x1, -R2 ;  /* 0x000000012020a824 */ /* 0x000fe200078e0a02 */
[----:B------:R-:W-:Y:S01]  /*5f30*/  ISETP.GE.AND P2, PT, R55, RZ, PT ;  /* 0x000000ff3700720c */ /* 0x000fe20003f46270 */
[----:B------:R-:W-:Y:S01]  /*5f40*/  @!P3 IMAD.MOV R120, RZ, RZ, -R120 ;  /* 0x000000ffff78b224 */ /* 0x000fe200078e0a78 */
[----:B------:R-:W-:Y:S01]  /*5f50*/  ISETP.NE.AND P3, PT, R59, RZ, PT ;  /* 0x000000ff3b00720c */ /* 0x000fe20003f65270 */
[----:B------:R-:W-:Y:S01]  /*5f60*/  @!P4 IMAD.IADD R18, R18, 0x1, -R2 ;  /* 0x000000011212c824 */ /* 0x000fe200078e0a02 */
[----:B------:R-:W-:Y:S01]  /*5f70*/  ISETP.GE.AND P4, PT, R57, RZ, PT ;  /* 0x000000ff3900720c */ /* 0x000fe20003f86270 */
[----:B----4-:R-:W-:Y:S01]  /*5f80*/  IMAD R2, R5, R135, RZ ;  /* 0x0000008705027224 */ /* 0x010fe200078e02ff */
[C---:B------:R-:W-:Y:S01]  /*5f90*/  SEL R237, R85.reuse, R22, !P3 ;  /* 0x0000001655ed7207 */ /* 0x040fe20005800000 */
[----:B------:R-:W-:Y:S01]  /*5fa0*/  @!P5 IMAD.MOV R38, RZ, RZ, -R38 ;  /* 0x000000ffff26d224 */ /* 0x000fe200078e0a26 */
[----:B------:R-:W-:Y:S01]  /*5fb0*/  SEL R19, R85, R20, !P3 ;  /* 0x0000001455137207 */ /* 0x000fe20005800000 */
[----:B------:R-:W-:Y:S01]  /*5fc0*/  @!P0 IMAD.MOV R34, RZ, RZ, -R34 ;  /* 0x000000ffff228224 */ /* 0x000fe200078e0a22 */
[C---:B------:R-:W-:Y:S01]  /*5fd0*/  LEA R84, P5, R2.reuse, UR4, 0x2 ;  /* 0x0000000402547c11 */ /* 0x040fe2000f8a10ff */
[----:B------:R-:W-:Y:S01]  /*5fe0*/  ULDC UR4, c[0x0][0x240] ;  /* 0x0000900000047ab9 */ /* 0x000fe20000000800 */
[----:B------:R-:W-:Y:S01]  /*5ff0*/  ISETP.NE.AND P0, PT, R239, RZ, PT ;  /* 0x000000ffef00720c */ /* 0x000fe20003f05270 */
[----:B------:R-:W-:Y:S01]  /*6000*/  IMAD R237, R237, UR4, RZ ;  /* 0x00000004eded7c24 */ /* 0x000fe2000f8e02ff */
[C---:B------:R-:W-:Y:S01]  /*6010*/  SEL R235, R85.reuse, R26, !P3 ;  /* 0x0000001a55eb7207 */ /* 0x040fe20005800000 */
[----:B------:R-:W-:Y:S01]  /*6020*/  @!P1 IMAD.MOV R32, RZ, RZ, -R32 ;  /* 0x000000ffff209224 */ /* 0x000fe200078e0a20 */
[C---:B------:R-:W-:Y:S01]  /*6030*/  SEL R231, R85.reuse, R28, !P3 ;  /* 0x0000001c55e77207 */ /* 0x040fe20005800000 */
[----:B------:R-:W-:Y:S01]  /*6040*/  @!P2 IMAD.MOV R118, RZ, RZ, -R118 ;  /* 0x000000ffff76a224 */ /* 0x000fe200078e0a76 */
[C---:B------:R-:W-:Y:S01]  /*6050*/  SEL R233, R85.reuse, R24, !P3 ;  /* 0x0000001855e97207 */ /* 0x040fe20005800000 */
[----:B------:R-:W-:Y:S01]  /*6060*/  @!P6 IMAD.MOV R18, RZ, RZ, -R18 ;  /* 0x000000ffff12e224 */ /* 0x000fe200078e0a12 */
[----:B------:R-:W-:Y:S01]  /*6070*/  SEL R51, R85, R244, !P3 ;  /* 0x000000f455337207 */ /* 0x000fe20005800000 */
[----:B------:R-:W-:Y:S01]  /*6080*/  IMAD R19, R19, UR4, RZ ;  /* 0x0000000413137c24 */ /* 0x000fe2000f8e02ff */
[----:B------:R-:W-:Y:S01]  /*6090*/  LOP3.LUT R251, R3, 0x8000, R10, 0xf8, !PT ;  /* 0x0000800003fb7812 */ /* 0x000fe200078ef80a */
[----:B------:R-:W-:Y:S01]  /*60a0*/  IMAD R235, R235, UR4, RZ ;  /* 0x00000004ebeb7c24 */ /* 0x000fe2000f8e02ff */
[----:B------:R-:W-:Y:S01]  /*60b0*/  SEL R229, R85, R30, !P3 ;  /* 0x0000001e55e57207 */ /* 0x000fe20005800000 */
[----:B------:R-:W-:Y:S01]  /*60c0*/  IMAD R231, R231, UR4, RZ ;  /* 0x00000004e7e77c24 */ /* 0x000fe2000f8e02ff */
[C---:B------:R-:W-:Y:S01]  /*60d0*/  SEL R28, R85.reuse, R7, !P3 ;  /* 0x00000007551c7207 */ /* 0x040fe20005800000 */
[----:B------:R-:W-:Y:S01]  /*60e0*/  @!P4 IMAD.MOV R0, RZ, RZ, -R0 ;  /* 0x000000ffff00c224 */ /* 0x000fe200078e0a00 */
[----:B------:R-:W-:Y:S01]  /*60f0*/  SEL R26, R85, R9, !P3 ;  /* 0x00000009551a7207 */ /* 0x000fe20005800000 */
[----:B------:R-:W-:Y:S01]  /*6100*/  IMAD R233, R233, UR4, RZ ;  /* 0x00000004e9e97c24 */ /* 0x000fe2000f8e02ff */
[C---:B------:R-:W-:Y:S01]  /*6110*/  SEL R22, R85.reuse, R13, !P3 ;  /* 0x0000000d55167207 */ /* 0x040fe20005800000 */
[----:B------:R-:W-:Y:S01]  /*6120*/  STL [R1+0xa40], R251 ;  /* 0x000a40fb01007387 */ /* 0x000fe20000100800 */
[----:B------:R-:W-:Y:S01]  /*6130*/  SEL R20, R85, R15, !P3 ;  /* 0x0000000f55147207 */ /* 0x000fe20005800000 */
[----:B------:R-:W-:Y:S01]  /*6140*/  IMAD R229, R229, UR4, RZ ;  /* 0x00000004e5e57c24 */ /* 0x000fe2000f8e02ff */
[----:B------:R-:W-:Y:S01]  /*6150*/  SEL R24, R85, R17, !P3 ;  /* 0x0000001155187207 */ /* 0x000fe20005800000 */
[----:B------:R-:W-:Y:S01]  /*6160*/  IMAD R51, R51, UR4, RZ ;  /* 0x0000000433337c24 */ /* 0x000fe2000f8e02ff */
[----:B------:R-:W-:Y:S01]  /*6170*/  LEA.HI.X.SX32 R2, R2, UR5, 0x2, P5 ;  /* 0x0000000502027c11 */ /* 0x000fe2000a8f16ff */
[----:B------:R-:W-:Y:S01]  /*6180*/  IMAD R28, R28, UR4, RZ ;  /* 0x000000041c1c7c24 */ /* 0x000fe2000f8e02ff */
[----:B------:R-:W-:Y:S01]  /*6190*/  LEA R244, P1, R237, R84, 0x2 ;  /* 0x00000054edf47211 */ /* 0x000fe200078210ff */
[----:B------:R-:W2:Y:S01]  /*61a0*/  LDC.64 R10, c[0x0][0x230] ;  /* 0x00008c00ff0a7b82 */ /* 0x000ea20000000a00 */
[C---:B------:R-:W-:Y:S01]  /*61b0*/  SEL R227, R85.reuse, R62, !P3 ;  /* 0x0000003e55e37207 */ /* 0x040fe20005800000 */
[----:B------:R-:W-:Y:S01]  /*61c0*/  IMAD R26, R26, UR4, RZ ;  /* 0x000000041a1a7c24 */ /* 0x000fe2000f8e02ff */
[C---:B------:R-:W-:Y:S01]  /*61d0*/  SEL R225, R85.reuse, R64, !P3 ;  /* 0x0000004055e17207 */ /* 0x040fe20005800000 */
[----:B------:R-:W-:Y:S01]  /*61e0*/  IMAD R24, R24, UR4, RZ ;  /* 0x0000000418187c24 */ /* 0x000fe2000f8e02ff */
[----:B------:R-:W-:Y:S01]  /*61f0*/  SEL R223, R85, R66, !P3 ;  /* 0x0000004255df7207 */ /* 0x000fe20005800000 */
        /* <DEDUP_REMOVED lines=169> */
[----:B-1----:R-:W-:Y:S01]  /*6c90*/  SEL R57, R85, R246, !P3 ;  /* 0x000000f655397207 */ /* 0x002fe20005800000 */
        /* <DEDUP_REMOVED lines=9> */
[C---:B------:R-:W-:Y:S01]  /*6d30*/  SEL R25, R85.reuse, R25, !P3 ;  /* 0x0000001955197207 */ /* 0x040fe20005800000 */
        /* <DEDUP_REMOVED lines=47> */
[----:B------:R-:W-:Y:S01]  /*7030*/  LEA R18, P3, R19, R84, 0x2 ;  /* 0x0000005413127211 */ /* 0x000fe200078610ff */
[----:B------:R-:W-:Y:S01]  /*7040*/  IMAD R119, R119, UR4, RZ ;  /* 0x0000000477777c24 */ /* 0x000fe2000f8e02ff */
[----:B------:R-:W-:Y:S01]  /*7050*/  LEA.HI.X.SX32 R245, R237, R2, 0x2, P1 ;  /* 0x00000002edf57211 */ /* 0x000fe200008f16ff */
[----:B------:R-:W-:Y:S01]  /*7060*/  IMAD R83, R83, UR4, RZ ;  /* 0x0000000453537c24 */ /* 0x000fe2000f8e02ff */
[----:B------:R-:W-:Y:S01]  /*7070*/  @!P0 LOP3.LUT R0, RZ, R239, RZ, 0x33, !PT ;  /* 0x000000efff008212 */ /* 0x000fe200078e33ff */
[----:B------:R-:W-:Y:S01]  /*7080*/  IMAD R118, R118, UR4, RZ ;  /* 0x0000000476767c24 */ /* 0x000fe2000f8e02ff */
[-C--:B------:R-:W-:Y:S01]  /*7090*/  LEA R240, P2, R235, R84.reuse, 0x2 ;  /* 0x00000054ebf07211 */ /* 0x080fe200078410ff */
[----:B------:R-:W-:Y:S01]  /*70a0*/  STL.64 [R1+0x248], R244 ;  /* 0x000248f401007387 */ /* 0x000fe20000100a00 */
[----:B------:R-:W-:Y:S01]  /*70b0*/  LEA R236, P0, R231, R84, 0x2 ;  /* 0x00000054e7ec7211 */ /* 0x000fe200078010ff */
[----:B------:R-:W-:Y:S01]  /*70c0*/  IMAD R85, R85, UR4, RZ ;  /* 0x0000000455557c24 */ /* 0x000fe2000f8e02ff */
[----:B------:R-:W-:Y:S01]  /*70d0*/  LEA.HI.X.SX32 R19, R19, R2, 0x2, P3 ;  /* 0x0000000213137211 */ /* 0x000fe200018f16ff */
[----:B------:R-:W-:Y:S01]  /*70e0*/  STL [R1+0x240], R240 ;  /* 0x000240f001007387 */ /* 0x000fe20000100800 */
[-C--:B------:R-:W-:Y:S01]  /*70f0*/  LEA R242, P1, R233, R84.reuse, 0x2 ;  /* 0x00000054e9f27211 */ /* 0x080fe200078210ff */
[----:B------:R-:W-:Y:S01]  /*7100*/  IMAD.MOV.U32 R234, RZ, RZ, R236 ;  /* 0x000000ffffea7224 */ /* 0x000fe200078e00ec */
[-C--:B------:R-:W-:Y:S01]  /*7110*/  LEA R238, P6, R229, R84.reuse, 0x2 ;  /* 0x00000054e5ee7211 */ /* 0x080fe200078c10ff */
[----:B------:R-:W-:Y:S01]  /*7120*/  STL [R1+0x230], R236 ;  /* 0x000230ec01007387 */ /* 0x000fe20000100800 */
[----:B------:R-:W-:Y:S01]  /*7130*/  LEA R248, P5, R227, R84, 0x2 ;  /* 0x00000054e3f87211 */ /* 0x000fe200078a10ff */
[----:B--2---:R-:W-:Y:S01]  /*7140*/  IMAD R11, R0, R11, RZ ;  /* 0x0000000b000b7224 */ /* 0x004fe200078e02ff */
[----:B------:R-:W-:Y:S01]  /*7150*/  LEA.HI.X.SX32 R243, R233, R2, 0x2, P1 ;  /* 0x00000002e9f37211 */ /* 0x000fe200008f16ff */
[----:B------:R1:W-:Y:S01]  /*7160*/  STL.64 [R1+0x1858], R18 ;  /* 0x0018581201007387 */ /* 0x0003e20000100a00 */
[----:B------:R-:W-:Y:S01]  /*7170*/  LEA R246, P3, R223, R84, 0x2 ;  /* 0x00000054dff67211 */ /* 0x000fe200078610ff */
[----:B------:R-:W-:Y:S01]  /*7180*/  ULDC.64 UR4, c[0x0][0x210] ;  /* 0x0000840000047ab9 */ /* 0x000fe20000000a00 */
[-C--:B------:R-:W-:Y:S01]  /*7190*/  LEA.HI.X.SX32 R239, R229, R2.reuse, 0x2, P6 ;  /* 0x00000002e5ef7211 */ /* 0x080fe200030f16ff */
[C---:B------:R-:W-:Y:S01]  /*71a0*/  VIADD R0, R10.reuse, 0xfffffffc ;  /* 0xfffffffc0a007836 */ /* 0x040fe20000000000 */
[-C--:B------:R-:W-:Y:S01]  /*71b0*/  LEA.HI.X.SX32 R249, R227, R2.reuse, 0x2, P5 ;  /* 0x00000002e3f97211 */ /* 0x080fe200028f16ff */
[----:B------:R-:W-:Y:S01]  /*71c0*/  VIADD R121, R10, 0xffffffff ;  /* 0xffffffff0a797836 */ /* 0x000fe20000000000 */
[----:B------:R-:W-:Y:S01]  /*71d0*/  LEA.HI.X.SX32 R247, R223, R2, 0x2, P3 ;  /* 0x00000002dff77211 */ /* 0x000fe200018f16ff */
[C---:B------:R-:W-:Y:S01]  /*71e0*/  IMAD R222, R134.reuse, 0x50, RZ ;  /* 0x0000005086de7824 */ /* 0x040fe200078e02ff */
[-C--:B------:R-:W-:Y:S01]  /*71f0*/  LEA R234, P6, R215, R84.reuse, 0x2 ;  /* 0x00000054d7ea7211 */ /* 0x080fe200078c10ff */
[C---:B------:R-:W-:Y:S01]  /*7200*/  IMAD R132, R134.reuse, 0x64, RZ ;  /* 0x0000006486847824 */ /* 0x040fe200078e02ff */
[----:B------:R-:W-:Y:S01]  /*7210*/  LEA R228, P5, R213, R84, 0x2 ;  /* 0x00000054d5e47211 */ /* 0x000fe200078a10ff */
[----:B-1----:R-:W-:Y:S01]  /*7220*/  IMAD.MOV.U32 R19, RZ, RZ, R241 ;  /* 0x000000ffff137224 */ /* 0x002fe200078e00f1 */
[----:B------:R-:W-:Y:S01]  /*7230*/  LEA.HI.X.SX32 R19, R235, R2, 0x2, P2 ;  /* 0x00000002eb137211 */ /* 0x000fe200010f16ff */
[----:B------:R-:W-:Y:S01]  /*7240*/  IMAD.MOV.U32 R18, RZ, RZ, R240 ;  /* 0x000000ffff127224 */ /* 0x000fe200078e00f0 */
[----:B------:R-:W-:Y:S01]  /*7250*/  LEA R240, P4, R225, R84, 0x2 ;  /* 0x00000054e1f07211 */ /* 0x000fe200078810ff */
[----:B------:R-:W-:Y:S01]  /*7260*/  IMAD.MOV.U32 R235, RZ, RZ, R237 ;  /* 0x000000ffffeb7224 */ /* 0x000fe200078e00ed */
[----:B------:R-:W-:Y:S01]  /*7270*/  LEA.HI.X.SX32 R235, R231, R2, 0x2, P0 ;  /* 0x00000002e7eb7211 */ /* 0x000fe200000f16ff */
[----:B------:R1:W-:Y:S01]  /*7280*/  STL [R1+0x244], R19 ;  /* 0x0002441301007387 */ /* 0x0003e20000100800 */
[-C--:B------:R-:W-:Y:S01]  /*7290*/  LEA R236, P2, R221, R84.reuse, 0x2 ;  /* 0x00000054ddec7211 */ /* 0x080fe200078410ff */
[C---:B------:R-:W-:Y:S01]  /*72a0*/  IMAD R148, R134.reuse, 0x1d, RZ ;  /* 0x0000001d86947824 */ /* 0x040fe200078e02ff */
[----:B------:R-:W-:Y:S01]  /*72b0*/  LEA R18, P1, R219, R84, 0x2 ;  /* 0x00000054db127211 */ /* 0x000fe200078210ff */
[----:B------:R-:W-:Y:S01]  /*72c0*/  STL.64 [R1+0x238], R242 ;  /* 0x000238f201007387 */ /* 0x000fe20000100a00 */
[-C--:B------:R-:W-:Y:S01]  /*72d0*/  LEA.HI.X.SX32 R241, R225, R2.reuse, 0x2, P4 ;  /* 0x00000002e1f17211 */ /* 0x080fe200020f16ff */
[C---:B------:R-:W-:Y:S01]  /*72e0*/  IMAD R162, R134.reuse, 0x8c, RZ ;  /* 0x0000008c86a27824 */ /* 0x040fe200078e02ff */
[----:B------:R-:W-:Y:S01]  /*72f0*/  LEA.HI.X.SX32 R237, R221, R2, 0x2, P2 ;  /* 0x00000002dded7211 */ /* 0x000fe200010f16ff */
[----:B------:R2:W-:Y:S01]  /*7300*/  STL [R1+0x234], R235 ;  /* 0x000234eb01007387 */ /* 0x0005e20000100800 */
[----:B------:R-:W-:Y:S01]  /*7310*/  LEA R232, P0, R217, R84, 0x2 ;  /* 0x00000054d9e87211 */ /* 0x000fe200078010ff */
[C---:B------:R-:W-:Y:S01]  /*7320*/  IMAD R176, R134.reuse, 0x25, RZ ;  /* 0x0000002586b07824 */ /* 0x040fe200078e02ff */
[----:B-1----:R-:W-:Y:S01]  /*7330*/  LEA.HI.X.SX32 R19, R219, R2, 0x2, P1 ;  /* 0x00000002db137211 */ /* 0x002fe200008f16ff */
[----:B------:R-:W-:Y:S01]  /*7340*/  STL.64 [R1+0x228], R238 ;  /* 0x000228ee01007387 */ /* 0x000fe20000100a00 */
[-C--:B------:R-:W-:Y:S01]  /*7350*/  LEA R230, P4, R211, R84.reuse, 0x2 ;  /* 0x00000054d3e67211 */ /* 0x080fe200078810ff */
[C---:B------:R-:W-:Y:S01]  /*7360*/  IMAD R190, R134.reuse, 0x29, RZ ;  /* 0x0000002986be7824 */ /* 0x040fe200078e02ff */
[----:B------:R-:W-:Y:S01]  /*7370*/  LEA R224, P3, R209, R84, 0x2 ;  /* 0x00000054d1e07211 */ /* 0x000fe200078610ff */
[----:B------:R1:W-:Y:S01]  /*7380*/  STL.64 [R1+0x220], R248 ;  /* 0x000220f801007387 */ /* 0x0003e20000100a00 */
[----:B------:R-:W-:Y:S01]  /*7390*/  LEA.HI.X.SX32 R233, R217, R2, 0x2, P0 ;  /* 0x00000002d9e97211 */ /* 0x000fe200000f16ff */
[----:B------:R-:W-:Y:S01]  /*73a0*/  IMAD R194, R134, 0x2a, RZ ;  /* 0x0000002a86c27824 */ /* 0x000fe200078e02ff */
[----:B------:R-:W-:Y:S01]  /*73b0*/  LEA R226, P2, R207, R84, 0x2 ;  /* 0x00000054cfe27211 */ /* 0x000fe200078410ff */
[----:B------:R-:W-:Y:S01]  /*73c0*/  STL.64 [R1+0x218], R240 ;  /* 0x000218f001007387 */ /* 0x000fe20000100a00 */
[----:B--2---:R-:W-:-:S02]  /*73d0*/  LEA.HI.X.SX32 R235, R215, R2, 0x2, P6 ;  /* 0x00000002d7eb7211 */ /* 0x004fc400030f16ff */
[-C--:B------:R-:W-:Y:S01]  /*73e0*/  LEA.HI.X.SX32 R229, R213, R2.reuse, 0x2, P5 ;  /* 0x00000002d5e57211 */ /* 0x080fe200028f16ff */
[----:B------:R2:W-:Y:S01]  /*73f0*/  STL.64 [R1+0x210], R246 ;  /* 0x000210f601007387 */ /* 0x0005e20000100a00 */
[-C--:B------:R-:W-:Y:S02]  /*7400*/  LEA.HI.X.SX32 R231, R211, R2.reuse, 0x2, P4 ;  /* 0x00000002d3e77211 */ /* 0x080fe400020f16ff */
[----:B------:R-:W-:Y:S01]  /*7410*/  LEA.HI.X.SX32 R225, R209, R2, 0x2, P3 ;  /* 0x00000002d1e17211 */ /* 0x000fe200018f16ff */
[----:B------:R-:W-:Y:S01]  /*7420*/  STL.64 [R1+0x208], R236 ;  /* 0x000208ec01007387 */ /* 0x000fe20000100a00 */
[----:B------:R-:W-:Y:S01]  /*7430*/  LEA R220, P1, R205, R84, 0x2 ;  /* 0x00000054cddc7211 */ /* 0x000fe200078210ff */
[C---:B-1----:R-:W-:Y:S01]  /*7440*/  IMAD R248, R134.reuse, 0x3c, RZ ;  /* 0x0000003c86f87824 */ /* 0x042fe200078e02ff */
[----:B------:R-:W-:Y:S01]  /*7450*/  LEA.HI.X.SX32 R227, R207, R2, 0x2, P2 ;  /* 0x00000002cfe37211 */ /* 0x000fe200010f16ff */
[----:B------:R1:W-:Y:S01]  /*7460*/  STL.64 [R1+0x200], R18 ;  /* 0x0002001201007387 */ /* 0x0003e20000100a00 */
[-C--:B------:R-:W-:Y:S01]  /*7470*/  LEA R216, P6, R201, R84.reuse, 0x2 ;  /* 0x00000054c9d87211 */ /* 0x080fe200078c10ff */
[C---:B------:R-:W-:Y:S01]  /*7480*/  IMAD.SHL.U32 R249, R134.reuse, 0x4, RZ ;  /* 0x0000000486f97824 */ /* 0x040fe200078e00ff */
[-C--:B------:R-:W-:Y:S01]  /*7490*/  LEA R218, P5, R199, R84.reuse, 0x2 ;  /* 0x00000054c7da7211 */ /* 0x080fe200078a10ff */
[----:B------:R-:W-:Y:S01]  /*74a0*/  STL.64 [R1+0x1f8], R232 ;  /* 0x0001f8e801007387 */ /* 0x000fe20000100a00 */
[-C--:B------:R-:W-:Y:S01]  /*74b0*/  LEA R212, P4, R197, R84.reuse, 0x2 ;  /* 0x00000054c5d47211 */ /* 0x080fe200078810ff */
[----:B--2---:R-:W-:Y:S01]  /*74c0*/  IMAD R246, R134, 0x54, RZ ;  /* 0x0000005486f67824 */ /* 0x004fe200078e02ff */
[----:B------:R-:W-:Y:S01]  /*74d0*/  LEA R214, P3, R195, R84, 0x2 ;  /* 0x00000054c3d67211 */ /* 0x000fe200078610ff */
[----:B------:R2:W-:Y:S01]  /*74e0*/  STL.64 [R1+0x1f0], R234 ;  /* 0x0001f0ea01007387 */ /* 0x0005e20000100a00 */
[----:B------:R-:W-:-:S02]  /*74f0*/  LEA.HI.X.SX32 R221, R205, R2, 0x2, P1 ;  /* 0x00000002cddd7211 */ /* 0x000fc400008f16ff */
[-C--:B------:R-:W-:Y:S01]  /*7500*/  LEA R208, P2, R193, R84.reuse, 0x2 ;  /* 0x00000054c1d07211 */ /* 0x080fe200078410ff */
[----:B------:R-:W-:Y:S01]  /*7510*/  STL.64 [R1+0x1e8], R228 ;  /* 0x0001e8e401007387 */ /* 0x000fe20000100a00 */
[----:B-1----:R-:W-:Y:S02]  /*7520*/  LEA R18, P0, R203, R84, 0x2 ;  /* 0x00000054cb127211 */ /* 0x002fe400078010ff */
[-C--:B------:R-:W-:Y:S01]  /*7530*/  LEA.HI.X.SX32 R217, R201, R2.reuse, 0x2, P6 ;  /* 0x00000002c9d97211 */ /* 0x080fe200030f16ff */
[----:B------:R1:W-:Y:S01]  /*7540*/  STL.64 [R1+0x1e0], R230 ;  /* 0x0001e0e601007387 */ /* 0x0003e20000100a00 */
[----:B------:R-:W-:Y:S02]  /*7550*/  LEA.HI.X.SX32 R19, R203, R2, 0x2, P0 ;  /* 0x00000002cb137211 */ /* 0x000fe400000f16ff */
[----:B------:R-:W-:Y:S01]  /*7560*/  LEA R210, P1, R191, R84, 0x2 ;  /* 0x00000054bfd27211 */ /* 0x000fe200078210ff */
[----:B------:R-:W-:Y:S01]  /*7570*/  STL.64 [R1+0x1d8], R224 ;  /* 0x0001d8e001007387 */ /* 0x000fe20000100a00 */
[-C--:B------:R-:W-:Y:S01]  /*7580*/  LEA.HI.X.SX32 R219, R199, R2.reuse, 0x2, P5 ;  /* 0x00000002c7db7211 */ /* 0x080fe200028f16ff */
[C---:B--2---:R-:W-:Y:S01]  /*7590*/  IMAD R235, R134.reuse, 0x2f, RZ ;  /* 0x0000002f86eb7824 */ /* 0x044fe200078e02ff */
[-C--:B------:R-:W-:Y:S01]  /*75a0*/  LEA.HI.X.SX32 R213, R197, R2.reuse, 0x2, P4 ;  /* 0x00000002c5d57211 */ /* 0x080fe200020f16ff */
[----:B------:R2:W-:Y:S01]  /*75b0*/  STL.64 [R1+0x1d0], R226 ;  /* 0x0001d0e201007387 */ /* 0x0005e20000100a00 */
[-C--:B------:R-:W-:Y:S01]  /*75c0*/  LEA.HI.X.SX32 R215, R195, R2.reuse, 0x2, P3 ;  /* 0x00000002c3d77211 */ /* 0x080fe200018f16ff */
[C---:B------:R-:W-:Y:S01]  /*75d0*/  IMAD R195, R134.reuse, 0x2b, RZ ;  /* 0x0000002b86c37824 */ /* 0x040fe200078e02ff */
[-C--:B------:R-:W-:Y:S01]  /*75e0*/  LEA.HI.X.SX32 R209, R193, R2.reuse, 0x2, P2 ;  /* 0x00000002c1d17211 */ /* 0x080fe200010f16ff */
[----:B------:R3:W-:Y:S01]  /*75f0*/  STL.64 [R1+0x1c0], R18 ;  /* 0x0001c01201007387 */ /* 0x0007e20000100a00 */
[----:B------:R-:W-:Y:S01]  /*7600*/  LEA.HI.X.SX32 R211, R191, R2, 0x2, P1 ;  /* 0x00000002bfd37211 */ /* 0x000fe200008f16ff */
[C---:B-1----:R-:W-:Y:S01]  /*7610*/  IMAD R230, R134.reuse, 0x6c, RZ ;  /* 0x0000006c86e67824 */ /* 0x042fe200078e02ff */
[-C--:B------:R-:W-:Y:S01]  /*7620*/  LEA R204, P6, R187, R84.reuse, 0x2 ;  /* 0x00000054bbcc7211 */ /* 0x080fe200078c10ff */
[----:B------:R-:W-:Y:S01]  /*7630*/  STL.64 [R1+0x1c8], R220 ;  /* 0x0001c8dc01007387 */ /* 0x000fe20000100a00 */
[-C--:B------:R-:W-:Y:S01]  /*7640*/  LEA R202, P5, R185, R84.reuse, 0x2 ;  /* 0x00000054b9ca7211 */ /* 0x080fe200078a10ff */
[C---:B------:R-:W-:Y:S01]  /*7650*/  IMAD R191, R134.reuse, 0xb0, RZ ;  /* 0x000000b086bf7824 */ /* 0x040fe200078e02ff */
[-C--:B------:R-:W-:Y:S01]  /*7660*/  LEA R200, P4, R183, R84.reuse, 0x2 ;  /* 0x00000054b7c87211 */ /* 0x080fe200078810ff */
[----:B------:R-:W-:Y:S01]  /*7670*/  STL.64 [R1+0x1b8], R216 ;  /* 0x0001b8d801007387 */ /* 0x000fe20000100a00 */
[-C--:B------:R-:W-:Y:S01]  /*7680*/  LEA R198, P3, R181, R84.reuse, 0x2 ;  /* 0x00000054b5c67211 */ /* 0x080fe200078610ff */
[C---:B--2---:R-:W-:Y:S01]  /*7690*/  IMAD R226, R134.reuse, 0x60, RZ ;  /* 0x0000006086e27824 */ /* 0x044fe200078e02ff */
[-C--:B------:R-:W-:Y:S01]  /*76a0*/  LEA R196, P2, R179, R84.reuse, 0x2 ;  /* 0x00000054b3c47211 */ /* 0x080fe200078410ff */
[----:B------:R-:W-:Y:S01]  /*76b0*/  STL.64 [R1+0x1b0], R218 ;  /* 0x0001b0da01007387 */ /* 0x000fe20000100a00 */
[----:B---3--:R-:W-:Y:S01]  /*76c0*/  LEA R18, P0, R189, R84, 0x2 ;  /* 0x00000054bd127211 */ /* 0x008fe200078010ff */
[----:B------:R-:W-:Y:S01]  /*76d0*/  IMAD R234, R134, 0xe8, RZ ;  /* 0x000000e886ea7824 */ /* 0x000fe200078e02ff */
[-C--:B------:R-:W-:Y:S01]  /*76e0*/  LEA.HI.X.SX32 R205, R187, R2.reuse, 0x2, P6 ;  /* 0x00000002bbcd7211 */ /* 0x080fe200030f16ff */
[----:B------:R-:W-:Y:S01]  /*76f0*/  STL.64 [R1+0x1a8], R212 ;  /* 0x0001a8d401007387 */ /* 0x000fe20000100a00 */
[----:B------:R-:W-:-:S02]  /*7700*/  LEA.HI.X.SX32 R19, R189, R2, 0x2, P0 ;  /* 0x00000002bd137211 */ /* 0x000fc400000f16ff */
[-C--:B------:R-:W-:Y:S01]  /*7710*/  LEA.HI.X.SX32 R203, R185, R2.reuse, 0x2, P5 ;  /* 0x00000002b9cb7211 */ /* 0x080fe200028f16ff */
[----:B------:R1:W-:Y:S01]  /*7720*/  STL.64 [R1+0x1a0], R214 ;  /* 0x0001a0d601007387 */ /* 0x0003e20000100a00 */
[-C--:B------:R-:W-:Y:S02]  /*7730*/  LEA.HI.X.SX32 R201, R183, R2.reuse, 0x2, P4 ;  /* 0x00000002b7c97211 */ /* 0x080fe400020f16ff */
[-C--:B------:R-:W-:Y:S01]  /*7740*/  LEA.HI.X.SX32 R199, R181, R2.reuse, 0x2, P3 ;  /* 0x00000002b5c77211 */ /* 0x080fe200018f16ff */
[----:B------:R-:W-:Y:S01]  /*7750*/  STL.64 [R1+0x198], R208 ;  /* 0x000198d001007387 */ /* 0x000fe20000100a00 */
[----:B------:R-:W-:Y:S02]  /*7760*/  LEA.HI.X.SX32 R197, R179, R2, 0x2, P2 ;  /* 0x00000002b3c57211 */ /* 0x000fe400010f16ff */
[-C--:B------:R-:W-:Y:S01]  /*7770*/  LEA R192, P1, R177, R84.reuse, 0x2 ;  /* 0x00000054b1c07211 */ /* 0x080fe200078210ff */
[----:B------:R2:W-:Y:S01]  /*7780*/  STL.64 [R1+0x190], R210 ;  /* 0x000190d201007387 */ /* 0x0005e20000100a00 */
[----:B------:R-:W-:-:S02]  /*7790*/  LEA R188, P6, R173, R84, 0x2 ;  /* 0x00000054adbc7211 */ /* 0x000fc400078c10ff */
[-C--:B------:R-:W-:Y:S01]  /*77a0*/  LEA R186, P5, R171, R84.reuse, 0x2 ;  /* 0x00000054abba7211 */ /* 0x080fe200078a10ff */
[----:B------:R3:W-:Y:S01]  /*77b0*/  STL.64 [R1+0x188], R18 ;  /* 0x0001881201007387 */ /* 0x0007e20000100a00 */
[-C--:B------:R-:W-:Y:S01]  /*77c0*/  LEA R184, P4, R169, R84.reuse, 0x2 ;  /* 0x00000054a9b87211 */ /* 0x080fe200078810ff */
[C---:B-1----:R-:W-:Y:S01]  /*77d0*/  IMAD R215, R134.reuse, 0x2e, RZ ;  /* 0x0000002e86d77824 */ /* 0x042fe200078e02ff */
[----:B------:R-:W-:Y:S01]  /*77e0*/  LEA R182, P3, R167, R84, 0x2 ;  /* 0x00000054a7b67211 */ /* 0x000fe200078610ff */
[----:B------:R1:W-:Y:S01]  /*77f0*/  STL.64 [R1+0x180], R204 ;  /* 0x000180cc01007387 */ /* 0x0003e20000100a00 */
[----:B------:R-:W-:Y:S01]  /*7800*/  LEA.HI.X.SX32 R193, R177, R2, 0x2, P1 ;  /* 0x00000002b1c17211 */ /* 0x000fe200008f16ff */
[C---:B------:R-:W-:Y:S01]  /*7810*/  IMAD R177, R134.reuse, 0xa0, RZ ;  /* 0x000000a086b17824 */ /* 0x040fe200078e02ff */
[----:B------:R-:W-:Y:S01]  /*7820*/  LEA R180, P2, R165, R84, 0x2 ;  /* 0x00000054a5b47211 */ /* 0x000fe200078410ff */
[----:B------:R4:W-:Y:S01]  /*7830*/  STL.64 [R1+0x178], R202 ;  /* 0x000178ca01007387 */ /* 0x0009e20000100a00 */
[-C--:B------:R-:W-:Y:S01]  /*7840*/  LEA.HI.X.SX32 R189, R173, R2.reuse, 0x2, P6 ;  /* 0x00000002adbd7211 */ /* 0x080fe200030f16ff */
[C---:B--2---:R-:W-:Y:S01]  /*7850*/  IMAD R210, R134.reuse, 0x58, RZ ;  /* 0x0000005886d27824 */ /* 0x044fe200078e02ff */
[----:B------:R-:W-:Y:S01]  /*7860*/  LEA.HI.X.SX32 R187, R171, R2, 0x2, P5 ;  /* 0x00000002abbb7211 */ /* 0x000fe200028f16ff */
[----:B------:R2:W-:Y:S01]  /*7870*/  STL.64 [R1+0x170], R200 ;  /* 0x000170c801007387 */ /* 0x0005e20000100a00 */
[----:B---3--:R-:W-:Y:S01]  /*7880*/  LEA R18, P0, R175, R84, 0x2 ;  /* 0x00000054af127211 */ /* 0x008fe200078010ff */
[C---:B------:R-:W-:Y:S01]  /*7890*/  IMAD R214, R134.reuse, 0xc8, RZ ;  /* 0x000000c886d67824 */ /* 0x040fe200078e02ff */
[-C--:B------:R-:W-:Y:S01]  /*78a0*/  LEA.HI.X.SX32 R185, R169, R2.reuse, 0x2, P4 ;  /* 0x00000002a9b97211 */ /* 0x080fe200020f16ff */
[----:B------:R3:W-:Y:S01]  /*78b0*/  STL.64 [R1+0x168], R198 ;  /* 0x000168c601007387 */ /* 0x0007e20000100a00 */
[-C--:B------:R-:W-:Y:S01]  /*78c0*/  LEA.HI.X.SX32 R19, R175, R2.reuse, 0x2, P0 ;  /* 0x00000002af137211 */ /* 0x080fe200000f16ff */
[C---:B-1----:R-:W-:Y:S01]  /*78d0*/  IMAD R205, R134.reuse, 0x30, RZ ;  /* 0x0000003086cd7824 */ /* 0x042fe200078e02ff */
[-C--:B------:R-:W-:Y:S01]  /*78e0*/  LEA.HI.X.SX32 R183, R167, R2.reuse, 0x2, P3 ;  /* 0x00000002a7b77211 */ /* 0x080fe200018f16ff */
[----:B------:R-:W-:Y:S01]  /*78f0*/  STL.64 [R1+0x160], R196 ;  /* 0x000160c401007387 */ /* 0x000fe20000100a00 */
[----:B------:R-:W-:Y:S01]  /*7900*/  LEA.HI.X.SX32 R181, R165, R2, 0x2, P2 ;  /* 0x00000002a5b57211 */ /* 0x000fe200010f16ff */
[C---:B----4-:R-:W-:Y:S01]  /*7910*/  IMAD R202, R134.reuse, 0x90, RZ ;  /* 0x0000009086ca7824 */ /* 0x050fe200078e02ff */
[-C--:B------:R-:W-:Y:S01]  /*7920*/  LEA R178, P1, R163, R84.reuse, 0x2 ;  /* 0x00000054a3b27211 */ /* 0x080fe200078210ff */
[----:B------:R1:W-:Y:S01]  /*7930*/  STL.64 [R1+0x150], R18 ;  /* 0x0001501201007387 */ /* 0x0003e20000100a00 */
[-C--:B------:R-:W-:Y:S01]  /*7940*/  LEA R174, P6, R159, R84.reuse, 0x2 ;  /* 0x000000549fae7211 */ /* 0x080fe200078c10ff */
[C---:B--2---:R-:W-:Y:S01]  /*7950*/  IMAD R200, R134.reuse, 0xb4, RZ ;  /* 0x000000b486c87824 */ /* 0x044fe200078e02ff */
[-C--:B------:R-:W-:Y:S01]  /*7960*/  LEA R172, P5, R157, R84.reuse, 0x2 ;  /* 0x000000549dac7211 */ /* 0x080fe200078a10ff */
[----:B------:R-:W-:Y:S01]  /*7970*/  STL.64 [R1+0x158], R192 ;  /* 0x000158c001007387 */ /* 0x000fe20000100a00 */
[-C--:B------:R-:W-:Y:S01]  /*7980*/  LEA R170, P4, R155, R84.reuse, 0x2 ;  /* 0x000000549baa7211 */ /* 0x080fe200078810ff */
[C---:B---3--:R-:W-:Y:S01]  /*7990*/  IMAD R198, R134.reuse, 0x4c, RZ ;  /* 0x0000004c86c67824 */ /* 0x048fe200078e02ff */
[----:B------:R-:W-:Y:S01]  /*79a0*/  LEA R168, P3, R153, R84, 0x2 ;  /* 0x0000005499a87211 */ /* 0x000fe200078610ff */
[----:B------:R2:W-:Y:S01]  /*79b0*/  STL.64 [R1+0x148], R188 ;  /* 0x000148bc01007387 */ /* 0x0005e20000100a00 */
[----:B------:R-:W-:Y:S01]  /*79c0*/  LEA.HI.X.SX32 R179, R163, R2, 0x2, P1 ;  /* 0x00000002a3b37211 */ /* 0x000fe200008f16ff */
[C---:B------:R-:W-:Y:S01]  /*79d0*/  IMAD R163, R134.reuse, 0x21, RZ ;  /* 0x0000002186a37824 */ /* 0x040fe200078e02ff */
[-C--:B------:R-:W-:Y:S01]  /*79e0*/  LEA R166, P2, R151, R84.reuse, 0x2 ;  /* 0x0000005497a67211 */ /* 0x080fe200078410ff */
[----:B------:R3:W-:Y:S01]  /*79f0*/  STL.64 [R1+0x140], R186 ;  /* 0x000140ba01007387 */ /* 0x0007e20000100a00 */
[----:B-1----:R-:W-:Y:S01]  /*7a00*/  LEA R18, P0, R161, R84, 0x2 ;  /* 0x00000054a1127211 */ /* 0x002fe200078010ff */
[C---:B------:R-:W-:Y:S01]  /*7a10*/  IMAD R201, R134.reuse, 0xb8, RZ ;  /* 0x000000b886c97824 */ /* 0x040fe200078e02ff */
[-C--:B------:R-:W-:Y:S01]  /*7a20*/  LEA.HI.X.SX32 R175, R159, R2.reuse, 0x2, P6 ;  /* 0x000000029faf7211 */ /* 0x080fe200030f16ff */
[----:B------:R1:W-:Y:S01]  /*7a30*/  STL.64 [R1+0x138], R184 ;  /* 0x000138b801007387 */ /* 0x0003e20000100a00 */
[-C--:B------:R-:W-:Y:S01]  /*7a40*/  LEA.HI.X.SX32 R19, R161, R2.reuse, 0x2, P0 ;  /* 0x00000002a1137211 */ /* 0x080fe200000f16ff */
[C---:B------:R-:W-:Y:S01]  /*7a50*/  IMAD R204, R134.reuse, 0xc4, RZ ;  /* 0x000000c486cc7824 */ /* 0x040fe200078e02ff */
[-C--:B------:R-:W-:Y:S01]  /*7a60*/  LEA.HI.X.SX32 R173, R157, R2.reuse, 0x2, P5 ;  /* 0x000000029dad7211 */ /* 0x080fe200028f16ff */
[----:B------:R-:W-:Y:S01]  /*7a70*/  STL.64 [R1+0x130], R182 ;  /* 0x000130b601007387 */ /* 0x000fe20000100a00 */
[-C--:B------:R-:W-:Y:S01]  /*7a80*/  LEA.HI.X.SX32 R171, R155, R2.reuse, 0x2, P4 ;  /* 0x000000029bab7211 */ /* 0x080fe200020f16ff */
[C---:B--2---:R-:W-:Y:S01]  /*7a90*/  IMAD R188, R134.reuse, 0xa8, RZ ;  /* 0x000000a886bc7824 */ /* 0x044fe200078e02ff */
[-C--:B------:R-:W-:Y:S01]  /*7aa0*/  LEA.HI.X.SX32 R169, R153, R2.reuse, 0x2, P3 ;  /* 0x0000000299a97211 */ /* 0x080fe200018f16ff */
[----:B------:R-:W-:Y:S01]  /*7ab0*/  STL.64 [R1+0x128], R180 ;  /* 0x000128b401007387 */ /* 0x000fe20000100a00 */
[----:B------:R-:W-:Y:S01]  /*7ac0*/  LEA.HI.X.SX32 R167, R151, R2, 0x2, P2 ;  /* 0x0000000297a77211 */ /* 0x000fe200010f16ff */
[C---:B---3--:R-:W-:Y:S01]  /*7ad0*/  IMAD R187, R134.reuse, 0x2c, RZ ;  /* 0x0000002c86bb7824 */ /* 0x048fe200078e02ff */
[-C--:B------:R-:W-:Y:S01]  /*7ae0*/  LEA R164, P1, R149, R84.reuse, 0x2 ;  /* 0x0000005495a47211 */ /* 0x080fe200078210ff */
[----:B------:R2:W-:Y:S01]  /*7af0*/  STL.64 [R1+0x118], R18 ;  /* 0x0001181201007387 */ /* 0x0005e20000100a00 */
[-C--:B------:R-:W-:Y:S01]  /*7b00*/  LEA R160, P6, R145, R84.reuse, 0x2 ;  /* 0x0000005491a07211 */ /* 0x080fe200078c10ff */
[C---:B-1----:R-:W-:Y:S01]  /*7b10*/  IMAD R184, R134.reuse, 0x26, RZ ;  /* 0x0000002686b87824 */ /* 0x042fe200078e02ff */
[-C--:B------:R-:W-:Y:S01]  /*7b20*/  LEA R158, P5, R143, R84.reuse, 0x2 ;  /* 0x000000548f9e7211 */ /* 0x080fe200078a10ff */
[----:B------:R-:W-:Y:S01]  /*7b30*/  STL.64 [R1+0x120], R178 ;  /* 0x000120b201007387 */ /* 0x000fe20000100a00 */
[-C--:B------:R-:W-:Y:S01]  /*7b40*/  LEA R156, P4, R141, R84.reuse, 0x2 ;  /* 0x000000548d9c7211 */ /* 0x080fe200078810ff */
[C---:B------:R-:W-:Y:S01]  /*7b50*/  IMAD R186, R134.reuse, 0x27, RZ ;  /* 0x0000002786ba7824 */ /* 0x040fe200078e02ff */
[----:B------:R-:W-:Y:S01]  /*7b60*/  LEA R154, P3, R139, R84, 0x2 ;  /* 0x000000548b9a7211 */ /* 0x000fe200078610ff */
[----:B------:R1:W-:Y:S01]  /*7b70*/  STL.64 [R1+0x110], R174 ;  /* 0x000110ae01007387 */ /* 0x0003e20000100a00 */
[----:B------:R-:W-:Y:S01]  /*7b80*/  LEA.HI.X.SX32 R165, R149, R2, 0x2, P1 ;  /* 0x0000000295a57211 */ /* 0x000fe200008f16ff */
[C---:B------:R-:W-:Y:S01]  /*7b90*/  IMAD R149, R134.reuse, 0x1e, RZ ;  /* 0x0000001e86957824 */ /* 0x040fe200078e02ff */
[-C--:B------:R-:W-:Y:S01]  /*7ba0*/  LEA R152, P2, R137, R84.reuse, 0x2 ;  /* 0x0000005489987211 */ /* 0x080fe200078410ff */
[----:B------:R-:W-:Y:S01]  /*7bb0*/  STL.64 [R1+0x108], R172 ;  /* 0x000108ac01007387 */ /* 0x000fe20000100a00 */
[----:B--2---:R-:W-:Y:S01]  /*7bc0*/  LEA R18, P0, R147, R84, 0x2 ;  /* 0x0000005493127211 */ /* 0x004fe200078010ff */
        /* <DEDUP_REMOVED lines=8> */
[C---:B-1----:R-:W-:Y:S01]  /*7c50*/  IMAD R175, R134.reuse, 0x28, RZ ;  /* 0x0000002886af7824 */ /* 0x042fe200078e02ff */
[-C--:B------:R-:W-:Y:S01]  /*7c60*/  LEA.HI.X.SX32 R155, R139, R2.reuse, 0x2, P3 ;  /* 0x000000028b9b7211 */ /* 0x080fe200018f16ff */
[----:B------:R-:W-:Y:S01]  /*7c70*/  STL.64 [R1+0xf0], R166 ;  /* 0x0000f0a601007387 */ /* 0x000fe20000100a00 */
[----:B------:R-:W-:Y:S01]  /*7c80*/  LEA.HI.X.SX32 R153, R137, R2, 0x2, P2 ;  /* 0x0000000289997211 */ /* 0x000fe200010f16ff */
[C---:B------:R-:W-:Y:S01]  /*7c90*/  IMAD R174, R134.reuse, 0x9c, RZ ;  /* 0x0000009c86ae7824 */ /* 0x040fe200078e02ff */
[-C--:B------:R-:W-:Y:S01]  /*7ca0*/  LEA R150, P1, R133, R84.reuse, 0x2 ;  /* 0x0000005485967211 */ /* 0x080fe200078210ff */
[----:B------:R1:W-:Y:S01]  /*7cb0*/  STL.64 [R1+0xe0], R18 ;  /* 0x0000e01201007387 */ /* 0x0003e20000100a00 */
[-C--:B------:R-:W-:Y:S01]  /*7cc0*/  LEA R146, P6, R129, R84.reuse, 0x2 ;  /* 0x0000005481927211 */ /* 0x080fe200078c10ff */
[C---:B--2---:R-:W-:Y:S01]  /*7cd0*/  IMAD R170, R134.reuse, 0x23, RZ ;  /* 0x0000002386aa7824 */ /* 0x044fe200078e02ff */
[-C--:B------:R-:W-:Y:S01]  /*7ce0*/  LEA R144, P5, R127, R84.reuse, 0x2 ;  /* 0x000000547f907211 */ /* 0x080fe200078a10ff */
[----:B------:R2:W-:Y:S01]  /*7cf0*/  STL.64 [R1+0xe8], R164 ;  /* 0x0000e8a401007387 */ /* 0x0005e20000100a00 */
        /* <DEDUP_REMOVED lines=8> */
[----:B-1----:R-:W-:Y:S01]  /*7d80*/  LEA R18, P0, R131, R84, 0x2 ;  /* 0x0000005483127211 */ /* 0x002fe200078010ff */
[C---:B------:R-:W-:Y:S01]  /*7d90*/  IMAD R189, R134.reuse, 0xac, RZ ;  /* 0x000000ac86bd7824 */ /* 0x040fe200078e02ff */
[-C--:B------:R-:W-:Y:S01]  /*7da0*/  LEA.HI.X.SX32 R147, R129, R2.reuse, 0x2, P6 ;  /* 0x0000000281937211 */ /* 0x080fe200030f16ff */
[----:B------:R1:W-:Y:S01]  /*7db0*/  STL.64 [R1+0xc8], R156 ;  /* 0x0000c89c01007387 */ /* 0x0003e20000100a00 */
[-C--:B------:R-:W-:Y:S01]  /*7dc0*/  LEA.HI.X.SX32 R19, R131, R2.reuse, 0x2, P0 ;  /* 0x0000000283137211 */ /* 0x080fe200000f16ff */
[C---:B--2---:R-:W-:Y:S01]  /*7dd0*/  IMAD R164, R134.reuse, 0x22, RZ ;  /* 0x0000002286a47824 */ /* 0x044fe200078e02ff */
[-C--:B------:R-:W-:Y:S01]  /*7de0*/  LEA.HI.X.SX32 R145, R127, R2.reuse, 0x2, P5 ;  /* 0x000000027f917211 */ /* 0x080fe200028f16ff */
[----:B------:R-:W-:Y:S01]  /*7df0*/  STL.64 [R1+0xc0], R154 ;  /* 0x0000c09a01007387 */ /* 0x000fe20000100a00 */
[-C--:B------:R-:W-:Y:S01]  /*7e00*/  LEA.HI.X.SX32 R143, R125, R2.reuse, 0x2, P4 ;  /* 0x000000027d8f7211 */ /* 0x080fe200020f16ff */
[C---:B---3--:R-:W-:Y:S01]  /*7e10*/  IMAD.SHL.U32 R161, R134.reuse, 0x20, RZ ;  /* 0x0000002086a17824 */ /* 0x048fe200078e00ff */
[-C--:B------:R-:W-:Y:S01]  /*7e20*/  LEA.HI.X.SX32 R141, R123, R2.reuse, 0x2, P3 ;  /* 0x000000027b8d7211 */ /* 0x080fe200018f16ff */
[----:B------:R-:W-:Y:S01]  /*7e30*/  STL.64 [R1+0xb8], R152 ;  /* 0x0000b89801007387 */ /* 0x000fe20000100a00 */
[----:B------:R-:W-:Y:S01]  /*7e40*/  LEA.HI.X.SX32 R139, R117, R2, 0x2, P2 ;  /* 0x00000002758b7211 */ /* 0x000fe200010f16ff */
[C---:B------:R-:W-:Y:S01]  /*7e50*/  IMAD R160, R134.reuse, 0x88, RZ ;  /* 0x0000008886a07824 */ /* 0x040fe200078e02ff */
[-C--:B------:R-:W-:Y:S01]  /*7e60*/  LEA R136, P1, R115, R84.reuse, 0x2 ;  /* 0x0000005473887211 */ /* 0x080fe200078210ff */
[----:B------:R2:W-:Y:S01]  /*7e70*/  STL.64 [R1+0xa8], R18 ;  /* 0x0000a81201007387 */ /* 0x0005e20000100a00 */
[-C--:B------:R-:W-:Y:S01]  /*7e80*/  LEA R130, P6, R111, R84.reuse, 0x2 ;  /* 0x000000546f827211 */ /* 0x080fe200078c10ff */
[C---:B-1----:R-:W-:Y:S01]  /*7e90*/  IMAD R156, R134.reuse, 0x48, RZ ;  /* 0x00000048869c7824 */ /* 0x042fe200078e02ff */
[-C--:B------:R-:W-:Y:S01]  /*7ea0*/  LEA R128, P5, R109, R84.reuse, 0x2 ;  /* 0x000000546d807211 */ /* 0x080fe200078a10ff */
[----:B------:R1:W-:Y:S01]  /*7eb0*/  STL.64 [R1+0xb0], R150 ;  /* 0x0000b09601007387 */ /* 0x0003e20000100a00 */
[-C--:B------:R-:W-:Y:S01]  /*7ec0*/  LEA R126, P4, R107, R84.reuse, 0x2 ;  /* 0x000000546b7e7211 */ /* 0x080fe200078810ff */
[----:B------:R-:W-:Y:S01]  /*7ed0*/  IMAD R165, R134, 0x94, RZ ;  /* 0x0000009486a57824 */ /* 0x000fe200078e02ff */
[----:B------:R-:W-:Y:S01]  /*7ee0*/  LEA R124, P3, R105, R84, 0x2 ;  /* 0x00000054697c7211 */ /* 0x000fe200078610ff */
[----:B------:R3:W-:Y:S01]  /*7ef0*/  STL.64 [R1+0xa0], R146 ;  /* 0x0000a09201007387 */ /* 0x0007e20000100a00 */
[----:B------:R-:W-:-:S02]  /*7f00*/  LEA.HI.X.SX32 R137, R115, R2, 0x2, P1 ;  /* 0x0000000273897211 */ /* 0x000fc400008f16ff */
[-C--:B------:R-:W-:Y:S01]  /*7f10*/  LEA R122, P2, R103, R84.reuse, 0x2 ;  /* 0x00000054677a7211 */ /* 0x080fe200078410ff */
[----:B------:R-:W-:Y:S01]  /*7f20*/  STL.64 [R1+0x98], R144 ;  /* 0x0000989001007387 */ /* 0x000fe20000100a00 */
[----:B--2---:R-:W-:Y:S02]  /*7f30*/  LEA R18, P0, R113, R84, 0x2 ;  /* 0x0000005471127211 */ /* 0x004fe400078010ff */
[-C--:B------:R-:W-:Y:S01]  /*7f40*/  LEA.HI.X.SX32 R131, R111, R2.reuse, 0x2, P6 ;  /* 0x000000026f837211 */ /* 0x080fe200030f16ff */
[----:B------:R-:W-:Y:S01]  /*7f50*/  STL.64 [R1+0x90], R142 ;  /* 0x0000908e01007387 */ /* 0x000fe20000100a00 */
[-C--:B------:R-:W-:Y:S01]  /*7f60*/  LEA.HI.X.SX32 R19, R113, R2.reuse, 0x2, P0 ;  /* 0x0000000271137211 */ /* 0x080fe200000f16ff */
[C---:B-1----:R-:W-:Y:S01]  /*7f70*/  IMAD R150, R134.reuse, 0x24, RZ ;  /* 0x0000002486967824 */ /* 0x042fe200078e02ff */
[-C--:B------:R-:W-:Y:S01]  /*7f80*/  LEA.HI.X.SX32 R129, R109, R2.reuse, 0x2, P5 ;  /* 0x000000026d817211 */ /* 0x080fe200028f16ff */
[----:B------:R1:W-:Y:S01]  /*7f90*/  STL.64 [R1+0x88], R140 ;  /* 0x0000888c01007387 */ /* 0x0003e20000100a00 */
[-C--:B------:R-:W-:Y:S01]  /*7fa0*/  LEA.HI.X.SX32 R127, R107, R2.reuse, 0x2, P4 ;  /* 0x000000026b7f7211 */ /* 0x080fe200020f16ff */
[C---:B---3--:R-:W-:Y:S01]  /*7fb0*/  IMAD R146, R134.reuse, 0x78, RZ ;  /* 0x0000007886927824 */ /* 0x048fe200078e02ff */
[----:B------:R-:W-:Y:S01]  /*7fc0*/  LEA.HI.X.SX32 R125, R105, R2, 0x2, P3 ;  /* 0x00000002697d7211 */ /* 0x000fe200018f16ff */
        /* <DEDUP_REMOVED lines=8> */
[----:B------:R4:W-:Y:S01]  /*8050*/  STL.64 [R1+0x78], R136 ;  /* 0x0000788801007387 */ /* 0x0009e20000100a00 */
[-C--:B------:R-:W-:Y:S01]  /*8060*/  LEA R108, P4, R93, R84.reuse, 0x2 ;  /* 0x000000545d6c7211 */ /* 0x080fe200078810ff */
[C---:B-1----:R-:W-:Y:S01]  /*8070*/  IMAD R140, R134.reuse, 0x44, RZ ;  /* 0x00000044868c7824 */ /* 0x042fe200078e02ff */
[----:B------:R-:W-:Y:S01]  /*8080*/  LEA R106, P3, R91, R84, 0x2 ;  /* 0x000000545b6a7211 */ /* 0x000fe200078610ff */
[----:B------:R1:W-:Y:S01]  /*8090*/  STL.64 [R1+0x68], R130 ;  /* 0x0000688201007387 */ /* 0x0003e20000100a00 */
[-C--:B------:R-:W-:Y:S01]  /*80a0*/  LEA.HI.X.SX32 R117, R101, R2.reuse, 0x2, P1 ;  /* 0x0000000265757211 */ /* 0x080fe200008f16ff */
[C---:B--2---:R-:W-:Y:S01]  /*80b0*/  IMAD R138, R134.reuse, 0x1a, RZ ;  /* 0x0000001a868a7824 */ /* 0x044fe200078e02ff */
[----:B------:R-:W-:Y:S01]  /*80c0*/  LEA.HI.X.SX32 R113, R97, R2, 0x2, P6 ;  /* 0x0000000261717211 */ /* 0x000fe200030f16ff */
[----:B------:R2:W-:Y:S01]  /*80d0*/  STL.64 [R1+0x60], R128 ;  /* 0x0000608001007387 */ /* 0x0005e20000100a00 */
[-C--:B---3--:R-:W-:Y:S01]  /*80e0*/  LEA R18, P0, R99, R84.reuse, 0x2 ;  /* 0x0000005463127211 */ /* 0x088fe200078010ff */
[C---:B------:R-:W-:Y:S01]  /*80f0*/  IMAD R139, R134.reuse, 0x1b, RZ ;  /* 0x0000001b868b7824 */ /* 0x040fe200078e02ff */
[----:B------:R-:W-:Y:S01]  /*8100*/  LEA R102, P1, R87, R84, 0x2 ;  /* 0x0000005457667211 */ /* 0x000fe200078210ff */
[----:B------:R3:W-:Y:S01]  /*8110*/  STL.64 [R1+0x58], R126 ;  /* 0x0000587e01007387 */ /* 0x0007e20000100a00 */
[----:B------:R-:W-:Y:S01]  /*8120*/  LEA.HI.X.SX32 R19, R99, R2, 0x2, P0 ;  /* 0x0000000263137211 */ /* 0x000fe200000f16ff */
[C---:B----4-:R-:W-:Y:S01]  /*8130*/  IMAD R136, R134.reuse, 0x1c, RZ ;  /* 0x0000001c86887824 */ /* 0x050fe200078e02ff */
[----:B------:R-:W-:Y:S01]  /*8140*/  LEA R32, P6, R33, R84, 0x2 ;  /* 0x0000005421207211 */ /* 0x000fe200078c10ff */
[----:B------:R4:W-:Y:S01]  /*8150*/  STL.64 [R1+0x50], R124 ;  /* 0x0000507c01007387 */ /* 0x0009e20000100a00 */
[----:B------:R-:W-:Y:S01]  /*8160*/  LEA.HI.X.SX32 R111, R95, R2, 0x2, P5 ;  /* 0x000000025f6f7211 */ /* 0x000fe200028f16ff */
[C---:B-1----:R-:W-:Y:S01]  /*8170*/  IMAD R130, R134.reuse, 0x15, RZ ;  /* 0x0000001586827824 */ /* 0x042fe200078e02ff */
[-C--:B------:R-:W-:Y:S01]  /*8180*/  LEA R104, P2, R89, R84.reuse, 0x2 ;  /* 0x0000005459687211 */ /* 0x080fe200078410ff */
[----:B------:R1:W-:Y:S01]  /*8190*/  STL.64 [R1+0x48], R122 ;  /* 0x0000487a01007387 */ /* 0x0003e20000100a00 */
[----:B------:R-:W-:Y:S01]  /*81a0*/  LEA R86, P5, R75, R84, 0x2 ;  /* 0x000000544b567211 */ /* 0x000fe200078a10ff */
[C---:B--2---:R-:W-:Y:S01]  /*81b0*/  IMAD R128, R134.reuse, 0x18, RZ ;  /* 0x0000001886807824 */ /* 0x044fe200078e02ff */
[----:B------:R-:W-:Y:S01]  /*81c0*/  LEA.HI.X.SX32 R109, R93, R2, 0x2, P4 ;  /* 0x000000025d6d7211 */ /* 0x000fe200020f16ff */
[----:B------:R2:W-:Y:S01]  /*81d0*/  STL.64 [R1+0x38], R18 ;  /* 0x0000381201007387 */ /* 0x0005e20000100a00 */
[----:B------:R-:W-:Y:S01]  /*81e0*/  LEA R34, P4, R35, R84, 0x2 ;  /* 0x0000005423227211 */ /* 0x000fe200078810ff */
[C---:B---3--:R-:W-:Y:S01]  /*81f0*/  IMAD R126, R134.reuse, 0x11, RZ ;  /* 0x00000011867e7824 */ /* 0x048fe200078e02ff */
[----:B------:R-:W-:Y:S01]  /*8200*/  LEA.HI.X.SX32 R107, R91, R2, 0x2, P3 ;  /* 0x000000025b6b7211 */ /* 0x000fe200018f16ff */
[----:B------:R-:W-:Y:S01]  /*8210*/  STL.64 [R1+0x40], R116 ;  /* 0x0000407401007387 */ /* 0x000fe20000100a00 */
[----:B------:R-:W-:Y:S01]  /*8220*/  LEA R88, P3, R73, R84, 0x2 ;  /* 0x0000005449587211 */ /* 0x000fe200078610ff */
[C---:B----4-:R-:W-:Y:S01]  /*8230*/  IMAD R124, R134.reuse, 0x14, RZ ;  /* 0x00000014867c7824 */ /* 0x050fe200078e02ff */
[-C--:B------:R-:W-:Y:S01]  /*8240*/  LEA.HI.X.SX32 R103, R87, R2.reuse, 0x2, P1 ;  /* 0x0000000257677211 */ /* 0x080fe200008f16ff */
[----:B------:R-:W-:Y:S01]  /*8250*/  STL.64 [R1+0x30], R112 ;  /* 0x0000307001007387 */ /* 0x000fe20000100a00 */
[-C--:B------:R-:W-:Y:S01]  /*8260*/  LEA.HI.X.SX32 R33, R33, R2.reuse, 0x2, P6 ;  /* 0x0000000221217211 */ /* 0x080fe200030f16ff */
[C---:B-1----:R-:W-:Y:S01]  /*8270*/  IMAD R122, R134.reuse, 0xe, RZ ;  /* 0x0000000e867a7824 */ /* 0x042fe200078e02ff */
[----:B------:R-:W-:Y:S01]  /*8280*/  LEA.HI.X.SX32 R105, R89, R2, 0x2, P2 ;  /* 0x0000000259697211 */ /* 0x000fe200010f16ff */
[----:B------:R-:W-:Y:S01]  /*8290*/  STL.64 [R1+0x28], R110 ;  /* 0x0000286e01007387 */ /* 0x000fe20000100a00 */
[-C--:B--2---:R-:W-:Y:S01]  /*82a0*/  LEA R18, P0, R77, R84.reuse, 0x2 ;  /* 0x000000544d127211 */ /* 0x084fe200078010ff */
[C---:B------:R-:W-:Y:S01]  /*82b0*/  IMAD R123, R134.reuse, 0xf, RZ ;  /* 0x0000000f867b7824 */ /* 0x040fe200078e02ff */
[----:B------:R-:W-:Y:S01]  /*82c0*/  LEA R92, P6, R69, R84, 0x2 ;  /* 0x00000054455c7211 */ /* 0x000fe200078c10ff */
[----:B------:R-:W-:Y:S01]  /*82d0*/  STL.64 [R1+0x20], R108 ;  /* 0x0000206c01007387 */ /* 0x000fe20000100a00 */
[----:B------:R-:W-:Y:S01]  /*82e0*/  LEA.HI.X.SX32 R87, R75, R2, 0x2, P5 ;  /* 0x000000024b577211 */ /* 0x000fe200028f16ff */
[C---:B------:R-:W-:Y:S01]  /*82f0*/  IMAD.SHL.U32 R125, R134.reuse, 0x10, RZ ;  /* 0x00000010867d7824 */ /* 0x040fe200078e00ff */
[----:B------:R-:W-:Y:S01]  /*8300*/  LEA R36, P2, R37, R84, 0x2 ;  /* 0x0000005425247211 */ /* 0x000fe200078410ff */
[----:B------:R-:W-:Y:S01]  /*8310*/  STL.64 [R1+0x18], R106 ;  /* 0x0000186a01007387 */ /* 0x000fe20000100a00 */
[----:B------:R-:W-:Y:S01]  /*8320*/  LEA.HI.X.SX32 R19, R77, R2, 0x2, P0 ;  /* 0x000000024d137211 */ /* 0x000fe200000f16ff */
[C---:B------:R-:W-:Y:S01]  /*8330*/  IMAD R127, R134.reuse, 0x12, RZ ;  /* 0x00000012867f7824 */ /* 0x040fe200078e02ff */
[----:B------:R-:W-:Y:S01]  /*8340*/  LEA R40, P5, R41, R84, 0x2 ;  /* 0x0000005429287211 */ /* 0x000fe200078a10ff */
[----:B------:R-:W-:Y:S01]  /*8350*/  STL.64 [R1+0x10], R104 ;  /* 0x0000106801007387 */ /* 0x000fe20000100a00 */
[----:B------:R-:W-:Y:S01]  /*8360*/  LEA.HI.X.SX32 R35, R35, R2, 0x2, P4 ;  /* 0x0000000223237211 */ /* 0x000fe200020f16ff */
[C---:B------:R-:W-:Y:S01]  /*8370*/  IMAD R129, R134.reuse, 0x13, RZ ;  /* 0x0000001386817824 */ /* 0x040fe200078e02ff */
[-C--:B------:R-:W-:Y:S01]  /*8380*/  LEA R90, P1, R71, R84.reuse, 0x2 ;  /* 0x00000054475a7211 */ /* 0x080fe200078210ff */
[----:B------:R-:W-:Y:S01]  /*8390*/  STL.64 [R1+0x8], R102 ;  /* 0x0000086601007387 */ /* 0x000fe20000100a00 */
[-C--:B------:R-:W-:Y:S01]  /*83a0*/  LEA R38, P0, R39, R84.reuse, 0x2 ;  /* 0x0000005427267211 */ /* 0x080fe200078010ff */
[C---:B------:R-:W-:Y:S01]  /*83b0*/  IMAD R131, R134.reuse, 0x16, RZ ;  /* 0x0000001686837824 */ /* 0x040fe200078e02ff */
[----:B------:R-:W-:Y:S01]  /*83c0*/  LEA R94, P4, R67, R84, 0x2 ;  /* 0x00000054435e7211 */ /* 0x000fe200078810ff */
[----:B------:R-:W-:Y:S01]  /*83d0*/  STL.64 [R1], R18 ;  /* 0x0000001201007387 */ /* 0x000fe20000100a00 */
[----:B------:R-:W-:Y:S01]  /*83e0*/  LEA.HI.X.SX32 R89, R73, R2, 0x2, P3 ;  /* 0x0000000249597211 */ /* 0x000fe200018f16ff */
[----:B------:R-:W-:Y:S01]  /*83f0*/  IMAD R137, R134, 0x19, RZ ;  /* 0x0000001986897824 */ /* 0x000fe200078e02ff */
[----:B------:R-:W-:Y:S01]  /*8400*/  LEA R42, P3, R43, R84, 0x2 ;  /* 0x000000542b2a7211 */ /* 0x000fe200078610ff */
[----:B------:R1:W-:Y:S01]  /*8410*/  STL.64 [R1+0x1860], R18 ;  /* 0x0018601201007387 */ /* 0x0003e20000100a00 */
[----:B------:R-:W-:-:S02]  /*8420*/  LEA.HI.X.SX32 R93, R69, R2, 0x2, P6 ;  /* 0x00000002455d7211 */ /* 0x000fc400030f16ff */
[----:B------:R-:W-:Y:S01]  /*8430*/  LEA.HI.X.SX32 R37, R37, R2, 0x2, P2 ;  /* 0x0000000225257211 */ /* 0x000fe200010f16ff */
[----:B------:R2:W-:Y:S01]  /*8440*/  STL.64 [R1+0x1868], R86 ;  /* 0x0018685601007387 */ /* 0x0005e20000100a00 */
[----:B------:R-:W-:Y:S02]  /*8450*/  LEA R46, P6, R47, R84, 0x2 ;  /* 0x000000542f2e7211 */ /* 0x000fe400078c10ff */
[----:B------:R-:W-:Y:S01]  /*8460*/  LEA.HI.X.SX32 R41, R41, R2, 0x2, P5 ;  /* 0x0000000229297211 */ /* 0x000fe200028f16ff */
[----:B------:R-:W-:Y:S01]  /*8470*/  STL.64 [R1+0x1870], R88 ;  /* 0x0018705801007387 */ /* 0x000fe20000100a00 */
[----:B------:R-:W-:Y:S02]  /*8480*/  LEA R96, P2, R65, R84, 0x2 ;  /* 0x0000005441607211 */ /* 0x000fe400078410ff */
[-C--:B------:R-:W-:Y:S01]  /*8490*/  LEA.HI.X.SX32 R91, R71, R2.reuse, 0x2, P1 ;  /* 0x00000002475b7211 */ /* 0x080fe200008f16ff */
[----:B-1----:R-:W-:Y:S01]  /*84a0*/  IMAD.MOV.U32 R19, RZ, RZ, R209 ;  /* 0x000000ffff137224 */ /* 0x002fe200078e00d1 */
[----:B------:R-:W-:Y:S01]  /*84b0*/  LEA.HI.X.SX32 R39, R39, R2, 0x2, P0 ;  /* 0x0000000227277211 */ /* 0x000fe200000f16ff */
[C---:B------:R-:W-:Y:S01]  /*84c0*/  IMAD R209, R134.reuse, 0xbc, RZ ;  /* 0x000000bc86d17824 */ /* 0x040fe200078e02ff */
[----:B------:R-:W-:Y:S01]  /*84d0*/  LEA R100, P5, R61, R84, 0x2 ;  /* 0x000000543d647211 */ /* 0x000fe200078a10ff */
[----:B------:R1:W-:Y:S01]  /*84e0*/  STL.64 [R1+0x1878], R90 ;  /* 0x0018785a01007387 */ /* 0x0003e20000100a00 */
[----:B------:R-:W-:Y:S01]  /*84f0*/  LEA.HI.X.SX32 R95, R67, R2, 0x2, P4 ;  /* 0x00000002435f7211 */ /* 0x000fe200020f16ff */
[----:B--2---:R-:W-:Y:S01]  /*8500*/  IMAD.MOV.U32 R87, RZ, RZ, R213 ;  /* 0x000000ffff577224 */ /* 0x004fe200078e00d5 */
[-C--:B------:R-:W-:Y:S01]  /*8510*/  LEA R44, P1, R45, R84.reuse, 0x2 ;  /* 0x000000542d2c7211 */ /* 0x080fe200078210ff */
[----:B------:R2:W-:Y:S01]  /*8520*/  STL.64 [R1+0x1880], R92 ;  /* 0x0018805c01007387 */ /* 0x0005e20000100a00 */
[-C--:B------:R-:W-:Y:S01]  /*8530*/  LEA R98, P0, R63, R84.reuse, 0x2 ;  /* 0x000000543f627211 */ /* 0x080fe200078010ff */
[C---:B------:R-:W-:Y:S01]  /*8540*/  IMAD R213, R134.reuse, 0x2d, RZ ;  /* 0x0000002d86d57824 */ /* 0x040fe200078e02ff */
[----:B------:R-:W-:Y:S01]  /*8550*/  LEA R48, P4, R49, R84, 0x2 ;  /* 0x0000005431307211 */ /* 0x000fe200078810ff */
[----:B------:R3:W-:Y:S01]  /*8560*/  STL.64 [R1+0x1888], R94 ;  /* 0x0018885e01007387 */ /* 0x0007e20000100a00 */
[----:B------:R-:W-:Y:S01]  /*8570*/  LEA.HI.X.SX32 R43, R43, R2, 0x2, P3 ;  /* 0x000000022b2b7211 */ /* 0x000fe200018f16ff */
[----:B------:R-:W-:Y:S01]  /*8580*/  IMAD.MOV.U32 R86, RZ, RZ, R212 ;  /* 0x000000ffff567224 */ /* 0x000fe200078e00d4 */
[----:B------:R-:W-:Y:S01]  /*8590*/  LEA R102, P3, R59, R84, 0x2 ;  /* 0x000000543b667211 */ /* 0x000fe200078610ff */
[----:B-1----:R-:W-:Y:S01]  /*85a0*/  IMAD.MOV.U32 R91, RZ, RZ, R221 ;  /* 0x000000ffff5b7224 */ /* 0x002fe200078e00dd */
[-C--:B------:R-:W-:Y:S01]  /*85b0*/  LEA.HI.X.SX32 R47, R47, R2.reuse, 0x2, P6 ;  /* 0x000000022f2f7211 */ /* 0x080fe200030f16ff */
[C---:B------:R-:W-:Y:S01]  /*85c0*/  IMAD R221, R134.reuse, 0x34, RZ ;  /* 0x0000003486dd7824 */ /* 0x040fe200078e02ff */
[----:B------:R-:W-:Y:S01]  /*85d0*/  LEA.HI.X.SX32 R97, R65, R2, 0x2, P2 ;  /* 0x0000000241617211 */ /* 0x000fe200010f16ff */
[----:B--2---:R-:W-:Y:S01]  /*85e0*/  IMAD.MOV.U32 R92, RZ, RZ, R224 ;  /* 0x000000ffff5c7224 */ /* 0x004fe200078e00e0 */
[----:B------:R-:W-:Y:S01]  /*85f0*/  LEA R106, P6, R55, R84, 0x2 ;  /* 0x00000054376a7211 */ /* 0x000fe200078c10ff */
[----:B------:R-:W-:Y:S01]  /*8600*/  IMAD R224, R134, 0x5c, RZ ;  /* 0x0000005c86e07824 */ /* 0x000fe200078e02ff */
[----:B------:R-:W-:Y:S01]  /*8610*/  LEA.HI.X.SX32 R101, R61, R2, 0x2, P5 ;  /* 0x000000023d657211 */ /* 0x000fe200028f16ff */
[----:B---3--:R-:W-:Y:S01]  /*8620*/  IMAD.MOV.U32 R94, RZ, RZ, R228 ;  /* 0x000000ffff5e7224 */ /* 0x008fe200078e00e4 */
[----:B------:R-:W-:Y:S01]  /*8630*/  LEA R50, P2, R51, R84, 0x2 ;  /* 0x0000005433327211 */ /* 0x000fe200078410ff */
[----:B------:R-:W-:Y:S01]  /*8640*/  IMAD.MOV.U32 R95, RZ, RZ, R229 ;  /* 0x000000ffff5f7224 */ /* 0x000fe200078e00e5 */
[-C--:B------:R-:W-:Y:S01]  /*8650*/  LEA.HI.X.SX32 R45, R45, R2.reuse, 0x2, P1 ;  /* 0x000000022d2d7211 */ /* 0x080fe200008f16ff */
[----:B------:R1:W-:Y:S01]  /*8660*/  STL.64 [R1+0x1890], R96 ;  /* 0x0018906001007387 */ /* 0x0003e20000100a00 */
[----:B------:R-:W-:Y:S01]  /*8670*/  LEA.HI.X.SX32 R99, R63, R2, 0x2, P0 ;  /* 0x000000023f637211 */ /* 0x000fe200000f16ff */
[----:B------:R-:W-:Y:S01]  /*8680*/  IMAD.MOV.U32 R93, RZ, RZ, R225 ;  /* 0x000000ffff5d7224 */ /* 0x000fe200078e00e1 */
[----:B------:R-:W-:Y:S01]  /*8690*/  LEA R54, P5, R30, R84, 0x2 ;  /* 0x000000541e367211 */ /* 0x000fe200078a10ff */
[----:B------:R-:W-:Y:S01]  /*86a0*/  IMAD R212, R134, 0xc0, RZ ;  /* 0x000000c086d47824 */ /* 0x000fe200078e02ff */
[----:B------:R-:W-:Y:S01]  /*86b0*/  LEA.HI.X.SX32 R49, R49, R2, 0x2, P4 ;  /* 0x0000000231317211 */ /* 0x000fe200020f16ff */
[----:B------:R2:W-:Y:S01]  /*86c0*/  STL.64 [R1+0x1898], R98 ;  /* 0x0018986201007387 */ /* 0x0005e20000100a00 */
[-C--:B------:R-:W-:Y:S01]  /*86d0*/  LEA R104, P1, R57, R84.reuse, 0x2 ;  /* 0x0000005439687211 */ /* 0x080fe200078210ff */
[----:B------:R-:W-:Y:S01]  /*86e0*/  IMAD.MOV.U32 R18, RZ, RZ, R208 ;  /* 0x000000ffff127224 */ /* 0x000fe200078e00d0 */
[-C--:B------:R-:W-:Y:S01]  /*86f0*/  LEA R52, P0, R53, R84.reuse, 0x2 ;  /* 0x0000005435347211 */ /* 0x080fe200078010ff */
[----:B------:R3:W-:Y:S01]  /*8700*/  STL.64 [R1+0x18a0], R100 ;  /* 0x0018a06401007387 */ /* 0x0007e20000100a00 */
[----:B------:R-:W-:Y:S01]  /*8710*/  LEA R108, P4, R28, R84, 0x2 ;  /* 0x000000541c6c7211 */ /* 0x000fe200078810ff */
[----:B-1----:R-:W-:Y:S01]  /*8720*/  IMAD.MOV.U32 R97, RZ, RZ, R233 ;  /* 0x000000ffff617224 */ /* 0x002fe200078e00e9 */
[----:B------:R-:W-:Y:S01]  /*8730*/  LEA.HI.X.SX32 R103, R59, R2, 0x2, P3 ;  /* 0x000000023b677211 */ /* 0x000fe200018f16ff */
[----:B------:R-:W-:Y:S01]  /*8740*/  IMAD.MOV.U32 R88, RZ, RZ, R216 ;  /* 0x000000ffff587224 */ /* 0x000fe200078e00d8 */
[----:B------:R-:W-:Y:S01]  /*8750*/  LEA R56, P3, R27, R84, 0x2 ;  /* 0x000000541b387211 */ /* 0x000fe200078610ff */
[C---:B------:R-:W-:Y:S01]  /*8760*/  IMAD R233, R134.reuse, 0x32, RZ ;  /* 0x0000003286e97824 */ /* 0x040fe200078e02ff */
[-C--:B------:R-:W-:Y:S01]  /*8770*/  LEA.HI.X.SX32 R107, R55, R2.reuse, 0x2, P6 ;  /* 0x00000002376b7211 */ /* 0x080fe200030f16ff */
[----:B--2---:R-:W-:Y:S01]  /*8780*/  IMAD.MOV.U32 R99, RZ, RZ, R237 ;  /* 0x000000ffff637224 */ /* 0x004fe200078e00ed */
[-C--:B------:R-:W-:Y:S01]  /*8790*/  LEA.HI.X.SX32 R51, R51, R2.reuse, 0x2, P2 ;  /* 0x0000000233337211 */ /* 0x080fe200010f16ff */
[----:B------:R-:W-:Y:S01]  /*87a0*/  IMAD R237, R134, 0x38, RZ ;  /* 0x0000003886ed7824 */ /* 0x000fe200078e02ff */
[----:B------:R-:W-:Y:S01]  /*87b0*/  LEA.HI.X.SX32 R55, R30, R2, 0x2, P5 ;  /* 0x000000021e377211 */ /* 0x000fe200028f16ff */
[----:B---3--:R-:W-:Y:S01]  /*87c0*/  IMAD.MOV.U32 R100, RZ, RZ, R240 ;  /* 0x000000ffff647224 */ /* 0x008fe200078e00f0 */
[----:B------:R-:W-:Y:S01]  /*87d0*/  LEA R110, P2, R26, R84, 0x2 ;  /* 0x000000541a6e7211 */ /* 0x000fe200078410ff */
[----:B------:R-:W-:Y:S01]  /*87e0*/  IMAD R240, R134, 0x68, RZ ;  /* 0x0000006886f07824 */ /* 0x000fe200078e02ff */
[-C--:B------:R-:W-:Y:S01]  /*87f0*/  LEA.HI.X.SX32 R105, R57, R2.reuse, 0x2, P1 ;  /* 0x0000000239697211 */ /* 0x080fe200008f16ff */
[----:B------:R-:W-:Y:S01]  /*8800*/  STL.64 [R1+0x18a8], R102 ;  /* 0x0018a86601007387 */ /* 0x000fe20000100a00 */
[----:B------:R-:W-:Y:S01]  /*8810*/  LEA.HI.X.SX32 R53, R53, R2, 0x2, P0 ;  /* 0x0000000235357211 */ /* 0x000fe200000f16ff */
[----:B------:R-:W-:Y:S01]  /*8820*/  IMAD.MOV.U32 R101, RZ, RZ, R241 ;  /* 0x000000ffff657224 */ /* 0x000fe200078e00f1 */
[----:B------:R-:W-:Y:S01]  /*8830*/  LEA R114, P5, R24, R84, 0x2 ;  /* 0x0000005418727211 */ /* 0x000fe200078a10ff */
[----:B------:R1:W-:Y:S01]  /*8840*/  STL.64 [R1+0x18b0], R104 ;  /* 0x0018b06801007387 */ /* 0x0003e20000100a00 */
[----:B------:R-:W-:Y:S01]  /*8850*/  LEA.HI.X.SX32 R109, R28, R2, 0x2, P4 ;  /* 0x000000021c6d7211 */ /* 0x000fe200020f16ff */
[----:B------:R-:W-:Y:S01]  /*8860*/  IMAD R208, R134, 0xcc, RZ ;  /* 0x000000cc86d07824 */ /* 0x000fe200078e02ff */
[-C--:B------:R-:W-:Y:S01]  /*8870*/  LEA R58, P1, R22, R84.reuse, 0x2 ;  /* 0x00000054163a7211 */ /* 0x080fe200078210ff */
[----:B------:R2:W-:Y:S01]  /*8880*/  STL.64 [R1+0x18b8], R106 ;  /* 0x0018b86a01007387 */ /* 0x0005e20000100a00 */
[-C--:B------:R-:W-:Y:S01]  /*8890*/  LEA R112, P0, R25, R84.reuse, 0x2 ;  /* 0x0000005419707211 */ /* 0x080fe200078010ff */
[----:B------:R-:W-:Y:S01]  /*88a0*/  IMAD R216, R134, 0xd0, RZ ;  /* 0x000000d086d87824 */ /* 0x000fe200078e02ff */
[-C--:B------:R-:W-:Y:S01]  /*88b0*/  LEA R60, P6, R20, R84.reuse, 0x2 ;  /* 0x00000054143c7211 */ /* 0x080fe200078c10ff */
[----:B------:R3:W-:Y:S01]  /*88c0*/  STL.64 [R1+0x18c0], R108 ;  /* 0x0018c06c01007387 */ /* 0x0007e20000100a00 */
[----:B------:R-:W-:Y:S01]  /*88d0*/  LEA R62, P4, R8, R84, 0x2 ;  /* 0x00000054083e7211 */ /* 0x000fe200078810ff */
[----:B------:R-:W-:Y:S01]  /*88e0*/  IMAD.MOV.U32 R89, RZ, RZ, R217 ;  /* 0x000000ffff597224 */ /* 0x000fe200078e00d9 */
[----:B------:R-:W-:Y:S01]  /*88f0*/  LEA.HI.X.SX32 R57, R27, R2, 0x2, P3 ;  /* 0x000000021b397211 */ /* 0x000fe200018f16ff */
[----:B-1----:R-:W-:Y:S01]  /*8900*/  IMAD.MOV.U32 R104, RZ, RZ, R242 ;  /* 0x000000ffff687224 */ /* 0x002fe200078e00f2 */
[----:B------:R-:W-:Y:S01]  /*8910*/  LEA R116, P3, R23, R84, 0x2 ;  /* 0x0000005417747211 */ /* 0x000fe200078610ff */
[----:B------:R-:W-:Y:S01]  /*8920*/  IMAD R242, R134, 0x70, RZ ;  /* 0x0000007086f27824 */ /* 0x000fe200078e02ff */
[-C--:B------:R-:W-:Y:S01]  /*8930*/  LEA.HI.X.SX32 R111, R26, R2.reuse, 0x2, P2 ;  /* 0x000000021a6f7211 */ /* 0x080fe200010f16ff */
[----:B--2---:R-:W-:Y:S01]  /*8940*/  IMAD.MOV.U32 R106, RZ, RZ, R244 ;  /* 0x000000ffff6a7224 */ /* 0x004fe200078e00f4 */
[----:B------:R-:W-:Y:S01]  /*8950*/  LEA.HI.X.SX32 R115, R24, R2, 0x2, P5 ;  /* 0x0000000218737211 */ /* 0x000fe200028f16ff */
[----:B------:R-:W-:Y:S01]  /*8960*/  IMAD R244, R134, 0x74, RZ ;  /* 0x0000007486f47824 */ /* 0x000fe200078e02ff */
[----:B------:R-:W-:Y:S01]  /*8970*/  LEA R64, P2, R21, R84, 0x2 ;  /* 0x0000005415407211 */ /* 0x000fe200078410ff */
[----:B------:R-:W-:Y:S01]  /*8980*/  IMAD.MOV.U32 R105, RZ, RZ, R243 ;  /* 0x000000ffff697224 */ /* 0x000fe200078e00f3 */
[-C--:B------:R-:W-:Y:S01]  /*8990*/  LEA.HI.X.SX32 R59, R22, R2.reuse, 0x2, P1 ;  /* 0x00000002163b7211 */ /* 0x080fe200008f16ff */
[----:B------:R-:W-:Y:S01]  /*89a0*/  IMAD.MOV.U32 R107, RZ, RZ, R245 ;  /* 0x000000ffff6b7224 */ /* 0x000fe200078e00f5 */
[-C--:B------:R-:W-:Y:S01]  /*89b0*/  LEA.HI.X.SX32 R113, R25, R2.reuse, 0x2, P0 ;  /* 0x0000000219717211 */ /* 0x080fe200000f16ff */
[----:B---3--:R-:W1:Y:S01]  /*89c0*/  S2R R108, SR_TID.X ;  /* 0x00000000006c7919 */ /* 0x008e620000002100 */
[----:B------:R-:W-:Y:S01]  /*89d0*/  LEA.HI.X.SX32 R61, R20, R2, 0x2, P6 ;  /* 0x00000002143d7211 */ /* 0x000fe200030f16ff */
[----:B------:R-:W-:Y:S01]  /*89e0*/  IMAD R217, R134, 0x33, RZ ;  /* 0x0000003386d97824 */ /* 0x000fe200078e02ff */
[----:B------:R-:W-:Y:S01]  /*89f0*/  LEA R68, P5, R9, R84, 0x2 ;  /* 0x0000005409447211 */ /* 0x000fe200078a10ff */
[----:B------:R-:W-:Y:S01]  /*8a00*/  IMAD.MOV.U32 R102, RZ, RZ, R238 ;  /* 0x000000ffff667224 */ /* 0x000fe200078e00ee */
[----:B------:R-:W-:Y:S01]  /*8a10*/  LEA.HI.X.SX32 R63, R8, R2, 0x2, P4 ;  /* 0x00000002083f7211 */ /* 0x000fe200020f16ff */
[----:B------:R-:W-:Y:S01]  /*8a20*/  IMAD R238, R134, 0xd8, RZ ;  /* 0x000000d886ee7824 */ /* 0x000fe200078e02ff */
[-C--:B------:R-:W-:Y:S01]  /*8a30*/  LEA R22, P1, R16, R84.reuse, 0x2 ;  /* 0x0000005410167211 */ /* 0x080fe200078210ff */
[----:B------:R-:W2:Y:S01]  /*8a40*/  S2R R250, SR_TID.X ;  /* 0x0000000000fa7919 */ /* 0x000ea20000002100 */
[-C--:B------:R-:W-:Y:S01]  /*8a50*/  LEA R66, P0, R12, R84.reuse, 0x2 ;  /* 0x000000540c427211 */ /* 0x080fe200078010ff */
[----:B------:R-:W-:Y:S01]  /*8a60*/  IMAD.MOV.U32 R90, RZ, RZ, R220 ;  /* 0x000000ffff5a7224 */ /* 0x000fe200078e00dc */
[-C--:B------:R-:W-:Y:S01]  /*8a70*/  LEA R20, P6, R14, R84.reuse, 0x2 ;  /* 0x000000540e147211 */ /* 0x080fe200078c10ff */
[----:B------:R-:W-:Y:S01]  /*8a80*/  IMAD R220, R134, 0xdc, RZ ;  /* 0x000000dc86dc7824 */ /* 0x000fe200078e02ff */
[----:B------:R-:W-:Y:S01]  /*8a90*/  LEA R8, P4, R7, R84, 0x2 ;  /* 0x0000005407087211 */ /* 0x000fe200078810ff */
[----:B------:R-:W-:Y:S01]  /*8aa0*/  IMAD.MOV.U32 R103, RZ, RZ, R239 ;  /* 0x000000ffff677224 */ /* 0x000fe200078e00ef */
[----:B------:R-:W-:Y:S01]  /*8ab0*/  LEA.HI.X.SX32 R117, R23, R2, 0x2, P3 ;  /* 0x0000000217757211 */ /* 0x000fe200018f16ff */
[----:B------:R-:W-:Y:S01]  /*8ac0*/  IMAD.MOV.U32 R96, RZ, RZ, R232 ;  /* 0x000000ffff607224 */ /* 0x000fe200078e00e8 */
[----:B------:R-:W-:Y:S01]  /*8ad0*/  LEA R70, P3, R4, R84, 0x2 ;  /* 0x0000005404467211 */ /* 0x000fe200078610ff */
[C---:B------:R-:W-:Y:S01]  /*8ae0*/  IMAD R232, R134.reuse, 0xe4, RZ ;  /* 0x000000e486e87824 */ /* 0x040fe200078e02ff */
[-C--:B------:R-:W-:Y:S01]  /*8af0*/  LEA.HI.X.SX32 R65, R21, R2.reuse, 0x2, P2 ;  /* 0x0000000215417211 */ /* 0x080fe200010f16ff */
[----:B------:R-:W-:Y:S01]  /*8b00*/  IMAD.MOV.U32 R98, RZ, RZ, R236 ;  /* 0x000000ffff627224 */ /* 0x000fe200078e00ec */
[-C--:B------:R-:W-:Y:S01]  /*8b10*/  LEA.HI.X.SX32 R69, R9, R2.reuse, 0x2, P5 ;  /* 0x0000000209457211 */ /* 0x080fe200028f16ff */
[----:B------:R-:W-:Y:S01]  /*8b20*/  IMAD R236, R134, 0xec, RZ ;  /* 0x000000ec86ec7824 */ /* 0x000fe200078e02ff */
[-C--:B------:R-:W-:Y:S01]  /*8b30*/  LEA.HI.X.SX32 R23, R16, R2.reuse, 0x2, P1 ;  /* 0x0000000210177211 */ /* 0x080fe200008f16ff */
[----:B------:R-:W-:Y:S01]  /*8b40*/  STL.64 [R1+0x18c8], R110 ;  /* 0x0018c86e01007387 */ /* 0x000fe20000100a00 */
[----:B------:R-:W-:-:S02]  /*8b50*/  LEA.HI.X.SX32 R67, R12, R2, 0x2, P0 ;  /* 0x000000020c437211 */ /* 0x000fc400000f16ff */
[-C--:B------:R-:W-:Y:S01]  /*8b60*/  LEA.HI.X.SX32 R21, R14, R2.reuse, 0x2, P6 ;  /* 0x000000020e157211 */ /* 0x080fe200030f16ff */
[----:B------:R-:W-:Y:S01]  /*8b70*/  STL.64 [R1+0x18d0], R112 ;  /* 0x0018d07001007387 */ /* 0x000fe20000100a00 */
[----:B------:R-:W-:Y:S01]  /*8b80*/  LEA.HI.X.SX32 R9, R7, R2, 0x2, P4 ;  /* 0x0000000207097211 */ /* 0x000fe200020f16ff */
[----:B------:R-:W-:Y:S01]  /*8b90*/  IMAD R7, R134, 0xc, RZ ;  /* 0x0000000c86077824 */ /* 0x000fe200078e02ff */
[-C--:B------:R-:W-:Y:S01]  /*8ba0*/  LEA R24, P2, R3, R84.reuse, 0x2 ;  /* 0x0000005403187211 */ /* 0x080fe200078410ff */
[----:B-1----:R-:W-:Y:S01]  /*8bb0*/  IMAD.SHL.U32 R252, R108, 0x10, RZ ;  /* 0x000000106cfc7824 */ /* 0x002fe200078e00ff */
[-C--:B------:R-:W-:Y:S01]  /*8bc0*/  LEA R72, P1, R5, R84.reuse, 0x2 ;  /* 0x0000005405487211 */ /* 0x080fe200078210ff */
[----:B------:R-:W-:Y:S01]  /*8bd0*/  STL.64 [R1+0x18d8], R114 ;  /* 0x0018d87201007387 */ /* 0x000fe20000100a00 */
[-C--:B------:R-:W-:Y:S02]  /*8be0*/  LEA R12, P0, R13, R84.reuse, 0x2 ;  /* 0x000000540d0c7211 */ /* 0x080fe400078010ff */
[-C--:B------:R-:W-:Y:S01]  /*8bf0*/  LEA R74, P6, R15, R84.reuse, 0x2 ;  /* 0x000000540f4a7211 */ /* 0x080fe200078c10ff */
[----:B------:R-:W-:Y:S01]  /*8c00*/  STL.64 [R1+0x18e0], R116 ;  /* 0x0018e07401007387 */ /* 0x000fe20000100a00 */
[----:B------:R-:W-:-:S02]  /*8c10*/  LEA R26, P5, R17, R84, 0x2 ;  /* 0x00000054111a7211 */ /* 0x000fc400078a10ff */
[----:B------:R-:W-:Y:S01]  /*8c20*/  LEA R76, P4, R29, R84, 0x2 ;  /* 0x000000541d4c7211 */ /* 0x000fe200078810ff */
[----:B------:R-:W-:Y:S01]  /*8c30*/  STL.64 [R1+0x18e8], R22 ;  /* 0x0018e81601007387 */ /* 0x000fe20000100a00 */
[----:B------:R-:W-:Y:S01]  /*8c40*/  LEA.HI.X.SX32 R71, R4, R2, 0x2, P3 ;  /* 0x0000000204477211 */ /* 0x000fe200018f16ff */
[----:B------:R-:W-:Y:S01]  /*8c50*/  IMAD R4, R134, 0x6, RZ ;  /* 0x0000000686047824 */ /* 0x000fe200078e02ff */
[----:B------:R-:W-:Y:S01]  /*8c60*/  LEA R14, P3, R31, R84, 0x2 ;  /* 0x000000541f0e7211 */ /* 0x000fe200078610ff */
[----:B------:R-:W-:Y:S01]  /*8c70*/  STL.64 [R1+0x18f0], R20 ;  /* 0x0018f01401007387 */ /* 0x000fe20000100a00 */
[-C--:B------:R-:W-:Y:S01]  /*8c80*/  LEA.HI.X.SX32 R25, R3, R2.reuse, 0x2, P2 ;  /* 0x0000000203197211 */ /* 0x080fe200010f16ff */
[----:B------:R-:W-:Y:S01]  /*8c90*/  VIADD R3, R10, 0xfffffffe ;  /* 0xfffffffe0a037836 */ /* 0x000fe20000000000 */
[-C--:B------:R-:W-:Y:S01]  /*8ca0*/  LEA.HI.X.SX32 R73, R5, R2.reuse, 0x2, P1 ;  /* 0x0000000205497211 */ /* 0x080fe200008f16ff */
[----:B------:R-:W-:Y:S01]  /*8cb0*/  IMAD R5, R134, 0x7, RZ ;  /* 0x0000000786057824 */ /* 0x000fe200078e02ff */
[-C--:B------:R-:W-:Y:S01]  /*8cc0*/  LEA.HI.X.SX32 R13, R13, R2.reuse, 0x2, P0 ;  /* 0x000000020d0d7211 */ /* 0x080fe200000f16ff */
[----:B------:R1:W-:Y:S01]  /*8cd0*/  STL.64 [R1+0x18f8], R8 ;  /* 0x0018f80801007387 */ /* 0x0003e20000100a00 */
[----:B------:R-:W-:-:S02]  /*8ce0*/  LEA.HI.X.SX32 R75, R15, R2, 0x2, P6 ;  /* 0x000000020f4b7211 */ /* 0x000fc400030f16ff */
[-C--:B------:R-:W-:Y:S01]  /*8cf0*/  LEA.HI.X.SX32 R27, R17, R2.reuse, 0x2, P5 ;  /* 0x00000002111b7211 */ /* 0x080fe200028f16ff */
[----:B------:R-:W-:Y:S01]  /*8d00*/  STL.64 [R1+0x1900], R24 ;  /* 0x0019001801007387 */ /* 0x000fe20000100a00 */
[----:B------:R-:W-:Y:S02]  /*8d10*/  LEA.HI.X.SX32 R77, R29, R2, 0x2, P4 ;  /* 0x000000021d4d7211 */ /* 0x000fe400020f16ff */
[-C--:B------:R-:W-:Y:S01]  /*8d20*/  LEA R78, P2, R79, R84.reuse, 0x2 ;  /* 0x000000544f4e7211 */ /* 0x080fe200078410ff */
[----:B------:R3:W-:Y:S01]  /*8d30*/  STL.64 [R1+0x1908], R12 ;  /* 0x0019080c01007387 */ /* 0x0007e20000100a00 */
[-C--:B------:R-:W-:Y:S02]  /*8d40*/  LEA R28, P1, R120, R84.reuse, 0x2 ;  /* 0x00000054781c7211 */ /* 0x080fe400078210ff */
[-C--:B------:R-:W-:Y:S01]  /*8d50*/  LEA R80, P0, R81, R84.reuse, 0x2 ;  /* 0x0000005451507211 */ /* 0x080fe200078010ff */
[----:B------:R-:W-:Y:S01]  /*8d60*/  STL.64 [R1+0x1910], R26 ;  /* 0x0019101a01007387 */ /* 0x000fe20000100a00 */
[-C--:B------:R-:W-:Y:S01]  /*8d70*/  LEA R16, P6, R119, R84.reuse, 0x2 ;  /* 0x0000005477107211 */ /* 0x080fe200078c10ff */
[----:B-1----:R-:W1:Y:S01]  /*8d80*/  LDC R9, c[0x0][0x230] ;  /* 0x00008c00ff097b82 */ /* 0x002e620000000800 */
[----:B------:R-:W-:-:S02]  /*8d90*/  LEA R82, P5, R83, R84, 0x2 ;  /* 0x0000005453527211 */ /* 0x000fc400078a10ff */
[----:B------:R-:W-:Y:S02]  /*8da0*/  LEA R30, P4, R118, R84, 0x2 ;  /* 0x00000054761e7211 */ /* 0x000fe400078810ff */
[----:B------:R-:W-:Y:S02]  /*8db0*/  LEA.HI.X.SX32 R15, R31, R2, 0x2, P3 ;  /* 0x000000021f0f7211 */ /* 0x000fe400018f16ff */
[----:B------:R-:W-:Y:S01]  /*8dc0*/  LEA R84, P3, R85, R84, 0x2 ;  /* 0x0000005455547211 */ /* 0x000fe200078610ff */
[----:B---3--:R-:W3:Y:S01]  /*8dd0*/  LDC R13, c[0x0][0x230] ;  /* 0x00008c00ff0d7b82 */ /* 0x008ee20000000800 */
[-C--:B------:R-:W-:Y:S01]  /*8de0*/  LEA.HI.X.SX32 R79, R79, R2.reuse, 0x2, P2 ;  /* 0x000000024f4f7211 */ /* 0x080fe200010f16ff */
[----:B------:R4:W-:Y:S01]  /*8df0*/  STL.64 [R1+0x1918], R14 ;  /* 0x0019180e01007387 */ /* 0x0009e20000100a00 */
[-C--:B------:R-:W-:Y:S01]  /*8e00*/  LEA.HI.X.SX32 R29, R120, R2.reuse, 0x2, P1 ;  /* 0x00000002781d7211 */ /* 0x080fe200008f16ff */
[----:B------:R-:W-:Y:S01]  /*8e10*/  IMAD R120, R134, 0xb, RZ ;  /* 0x0000000b86787824 */ /* 0x000fe200078e02ff */
[----:B------:R-:W-:-:S02]  /*8e20*/  LEA.HI.X.SX32 R81, R81, R2, 0x2, P0 ;  /* 0x0000000251517211 */ /* 0x000fc400000f16ff */
[-C--:B------:R-:W-:Y:S01]  /*8e30*/  LEA.HI.X.SX32 R17, R119, R2.reuse, 0x2, P6 ;  /* 0x0000000277117211 */ /* 0x080fe200030f16ff */
[----:B------:R-:W-:Y:S01]  /*8e40*/  IMAD R119, R134, 0xa, RZ ;  /* 0x0000000a86777824 */ /* 0x000fe200078e02ff */
[-C--:B------:R-:W-:Y:S01]  /*8e50*/  LEA.HI.X.SX32 R83, R83, R2.reuse, 0x2, P5 ;  /* 0x0000000253537211 */ /* 0x080fe200028f16ff */
[----:B------:R-:W5:Y:S01]  /*8e60*/  LDC R12, c[0x0][0x230] ;  /* 0x00008c00ff0c7b82 */ /* 0x000f620000000800 */
[-C--:B------:R-:W-:Y:S01]  /*8e70*/  LEA.HI.X.SX32 R31, R118, R2.reuse, 0x2, P4 ;  /* 0x00000002761f7211 */ /* 0x080fe200020f16ff */
[----:B------:R-:W-:Y:S01]  /*8e80*/  IMAD R118, R134, 0x9, RZ ;  /* 0x0000000986767824 */ /* 0x000fe200078e02ff */
[----:B------:R-:W-:Y:S01]  /*8e90*/  LEA.HI.X.SX32 R85, R85, R2, 0x2, P3 ;  /* 0x0000000255557211 */ /* 0x000fe200018f16ff */
[C---:B------:R-:W-:Y:S01]  /*8ea0*/  VIADD R2, R10.reuse, 0xfffffffd ;  /* 0xfffffffd0a027836 */ /* 0x040fe20000000000 */
[C---:B------:R-:W-:Y:S01]  /*8eb0*/  LEA R228, P1, R11.reuse, UR4, 0x2 ;  /* 0x000000040be47c11 */ /* 0x040fe2000f8210ff */
[----:B----4-:R-:W-:Y:S01]  /*8ec0*/  VIADD R15, R10, 0x3f ;  /* 0x0000003f0a0f7836 */ /* 0x010fe20000000000 */
[----:B------:R-:W-:Y:S01]  /*8ed0*/  ISETP.GE.U32.AND P0, PT, R0, 0x7fffffbd, PT ;  /* 0x7fffffbd0000780c */ /* 0x000fe20003f06070 */
[C---:B------:R-:W-:Y:S01]  /*8ee0*/  IMAD.SHL.U32 R0, R134.reuse, 0x2, RZ ;  /* 0x0000000286007824 */ /* 0x040fe200078e00ff */
[----:B------:R-:W-:Y:S01]  /*8ef0*/  LEA.HI.X.SX32 R229, R11, UR5, 0x2, P1 ;  /* 0x000000050be57c11 */ /* 0x000fe200088f16ff */
[----:B------:R-:W-:Y:S01]  /*8f00*/  IMAD.SHL.U32 R11, R134, 0x8, RZ ;  /* 0x00000008860b7824 */ /* 0x000fe200078e00ff */
[----:B------:R-:W-:Y:S01]  /*8f10*/  ISETP.GE.U32.AND P5, PT, R2, 0x7fffffbe, PT ;  /* 0x7fffffbe0200780c */ /* 0x000fe20003fa6070 */
[C---:B------:R-:W-:Y:S01]  /*8f20*/  IMAD R2, R134.reuse, 0x3, RZ ;  /* 0x0000000386027824 */ /* 0x040fe200078e02ff */
[CC--:B------:R-:W-:Y:S01]  /*8f30*/  LEA R142, P1, R134.reuse, R228.reuse, 0x3 ;  /* 0x000000e4868e7211 */ /* 0x0c0fe200078218ff */
[----:B------:R-:W4:Y:S01]  /*8f40*/  S2UR UR4, SR_CgaCtaId ;  /* 0x00000000000479c3 */ /* 0x000f220000008800 */
[-C--:B------:R-:W-:Y:S01]  /*8f50*/  IADD3 R152, P2, R7, R228.reuse, RZ ;  /* 0x000000e407987210 */ /* 0x080fe20007f5e0ff */
[----:B------:R-:W-:Y:S01]  /*8f60*/  STL.64 [R1+0x1920], R28 ;  /* 0x0019201c01007387 */ /* 0x000fe20000100a00 */
[----:B------:R-:W-:Y:S01]  /*8f70*/  ISETP.GE.U32.AND P3, PT, R3, 0x7fffffbf, PT ;  /* 0x7fffffbf0300780c */ /* 0x000fe20003f66070 */
[----:B------:R-:W-:Y:S01]  /*8f80*/  IMAD R3, R134, 0x5, RZ ;  /* 0x0000000586037824 */ /* 0x000fe200078e02ff */
[-C--:B------:R-:W-:Y:S01]  /*8f90*/  LEA.HI.X.SX32 R143, R0, R229.reuse, 0x2, P1 ;  /* 0x000000e5008f7211 */ /* 0x080fe200008f16ff */
[----:B------:R-:W-:Y:S01]  /*8fa0*/  IMAD R0, R134, 0x39, RZ ;  /* 0x0000003986007824 */ /* 0x000fe200078e02ff */
[-C--:B------:R-:W-:Y:S01]  /*8fb0*/  IADD3 R154, P1, R124, R228.reuse, RZ ;  /* 0x000000e47c9a7210 */ /* 0x080fe20007f3e0ff */
[----:B------:R-:W1:Y:S01]  /*8fc0*/  LDC R14, c[0x0][0x230] ;  /* 0x00008c00ff0e7b82 */ /* 0x000e620000000800 */
[-C--:B------:R-:W-:Y:S01]  /*8fd0*/  LEA.HI.X.SX32 R153, R2, R229.reuse, 0x2, P2 ;  /* 0x000000e502997211 */ /* 0x080fe200010f16ff */
[----:B------:R-:W-:Y:S01]  /*8fe0*/  IMAD R2, R134, 0x3a, RZ ;  /* 0x0000003a86027824 */ /* 0x000fe200078e02ff */
[-C--:B------:R-:W-:Y:S01]  /*8ff0*/  IADD3 R166, P2, R128, R228.reuse, RZ ;  /* 0x000000e480a67210 */ /* 0x080fe20007f5e0ff */
[----:B------:R2:W-:Y:S01]  /*9000*/  STL.64 [R1+0x1928], R16 ;  /* 0x0019281001007387 */ /* 0x0005e20000100a00 */
[-C--:B------:R-:W-:Y:S01]  /*9010*/  LEA.HI.X.SX32 R155, R3, R229.reuse, 0x2, P1 ;  /* 0x000000e5039b7211 */ /* 0x080fe200008f16ff */
[----:B------:R-:W-:Y:S01]  /*9020*/  IMAD R3, R134, 0x3b, RZ ;  /* 0x0000003b86037824 */ /* 0x000fe200078e02ff */
[-C--:B------:R-:W-:Y:S01]  /*9030*/  IADD3 R158, P1, R136, R228.reuse, RZ ;  /* 0x000000e4889e7210 */ /* 0x080fe20007f3e0ff */
[----:B------:R-:W3:Y:S01]  /*9040*/  LDC R8, c[0x0][0x230] ;  /* 0x00008c00ff087b82 */ /* 0x000ee20000000800 */
[-C--:B------:R-:W-:Y:S01]  /*9050*/  LEA.HI.X.SX32 R167, R4, R229.reuse, 0x2, P2 ;  /* 0x000000e504a77211 */ /* 0x080fe200010f16ff */
[C---:B------:R-:W-:Y:S01]  /*9060*/  IMAD R4, R134.reuse, 0x31, RZ ;  /* 0x0000003186047824 */ /* 0x040fe200078e02ff */
[CC--:B------:R-:W-:Y:S01]  /*9070*/  LEA R168, P2, R134.reuse, R228.reuse, 0x5 ;  /* 0x000000e486a87211 */ /* 0x0c0fe200078428ff */
[----:B------:R2:W-:Y:S01]  /*9080*/  STL.64 [R1+0x1930], R30 ;  /* 0x0019301e01007387 */ /* 0x0005e20000100a00 */
[-C--:B------:R-:W-:Y:S01]  /*9090*/  LEA.HI.X.SX32 R159, R5, R229.reuse, 0x2, P1 ;  /* 0x000000e5059f7211 */ /* 0x080fe200008f16ff */
[----:B------:R-:W-:Y:S01]  /*90a0*/  IMAD R5, R134, 0xd4, RZ ;  /* 0x000000d486057824 */ /* 0x000fe200078e02ff */
[-C--:B------:R-:W-:Y:S01]  /*90b0*/  IADD3 R178, P1, R150, R228.reuse, RZ ;  /* 0x000000e496b27210 */ /* 0x080fe20007f3e0ff */
[----:B----4-:R-:W-:Y:S01]  /*90c0*/  ULEA UR6, UR4, UR6, 0x18 ;  /* 0x0000000604067291 */ /* 0x010fe2000f8ec03f */
[-C--:B------:R-:W-:Y:S01]  /*90d0*/  LEA.HI.X.SX32 R169, R11, R229.reuse, 0x2, P2 ;  /* 0x000000e50ba97211 */ /* 0x080fe200010f16ff */
[----:B------:R-:W-:Y:S01]  /*90e0*/  IMAD R11, R134, 0x36, RZ ;  /* 0x00000036860b7824 */ /* 0x000fe200078e02ff */
[-C--:B------:R-:W-:Y:S01]  /*90f0*/  IADD3 R172, P2, R175, R228.reuse, RZ ;  /* 0x000000e4afac7210 */ /* 0x080fe20007f5e0ff */
[----:B------:R-:W-:Y:S01]  /*9100*/  ULDC.64 UR4, c[0x0][0x208] ;  /* 0x0000820000047ab9 */ /* 0x000fe20000000a00 */
[-C--:B------:R-:W-:Y:S01]  /*9110*/  LEA.HI.X.SX32 R179, R118, R229.reuse, 0x2, P1 ;  /* 0x000000e576b37211 */ /* 0x080fe200008f16ff */
[----:B--2---:R-:W-:Y:S01]  /*9120*/  IMAD.MOV.U32 R16, RZ, RZ, R18 ;  /* 0x000000ffff107224 */ /* 0x004fe200078e0012 */
[-C--:B------:R-:W-:Y:S01]  /*9130*/  IADD3 R192, P1, R187, R228.reuse, RZ ;  /* 0x000000e4bbc07210 */ /* 0x080fe20007f3e0ff */
[----:B------:R-:W-:Y:S01]  /*9140*/  IMAD.MOV.U32 R30, RZ, RZ, R86 ;  /* 0x000000ffff1e7224 */ /* 0x000fe200078e0056 */
[-C--:B------:R-:W-:Y:S01]  /*9150*/  LEA.HI.X.SX32 R173, R119, R229.reuse, 0x2, P2 ;  /* 0x000000e577ad7211 */ /* 0x080fe200010f16ff */
[----:B------:R-:W-:Y:S01]  /*9160*/  IMAD.MOV.U32 R31, RZ, RZ, R87 ;  /* 0x000000ffff1f7224 */ /* 0x000fe200078e0057 */
[----:B------:R-:W-:Y:S01]  /*9170*/  IADD3 R206, P2, R205, R228, RZ ;  /* 0x000000e4cdce7210 */ /* 0x000fe20007f5e0ff */
[----:B------:R-:W-:Y:S01]  /*9180*/  IMAD.MOV.U32 R17, RZ, RZ, R19 ;  /* 0x000000ffff117224 */ /* 0x000fe200078e0013 */
[----:B------:R-:W-:Y:S01]  /*9190*/  ISETP.GE.U32.AND P4, PT, R121, 0x7fffffc0, PT ;  /* 0x7fffffc07900780c */ /* 0x000fe20003f86070 */
[----:B------:R-:W-:Y:S01]  /*91a0*/  IMAD R121, R134, 0xd, RZ ;  /* 0x0000000d86797824 */ /* 0x000fe200078e02ff */
[----:B------:R-:W-:-:S02]  /*91b0*/  LEA.HI.X.SX32 R193, R120, R229, 0x2, P1 ;  /* 0x000000e578c17211 */ /* 0x000fc400008f16ff */
[-C--:B------:R-:W-:Y:S02]  /*91c0*/  IADD3 R182, P1, R221, R228.reuse, RZ ;  /* 0x000000e4ddb67210 */ /* 0x080fe40007f3e0ff */
[-C--:B------:R-:W-:Y:S01]  /*91d0*/  LEA.HI.X.SX32 R207, R7, R229.reuse, 0x2, P2 ;  /* 0x000000e507cf7211 */ /* 0x080fe200010f16ff */
[----:B------:R-:W-:Y:S01]  /*91e0*/  IMAD R7, R134, 0x37, RZ ;  /* 0x0000003786077824 */ /* 0x000fe200078e02ff */
[-C--:B------:R-:W-:Y:S02]  /*91f0*/  IADD3 R196, P2, R237, R228.reuse, RZ ;  /* 0x000000e4edc47210 */ /* 0x080fe40007f5e0ff */
[-C--:B------:R-:W-:Y:S02]  /*9200*/  LEA.HI.X.SX32 R183, R121, R229.reuse, 0x2, P1 ;  /* 0x000000e579b77211 */ /* 0x080fe400008f16ff */
[-C--:B------:R-:W-:Y:S02]  /*9210*/  IADD3 R144, P1, R248, R228.reuse, RZ ;  /* 0x000000e4f8907210 */ /* 0x080fe40007f3e0ff */
[----:B------:R-:W-:Y:S01]  /*9220*/  LEA.HI.X.SX32 R197, R122, R229, 0x2, P2 ;  /* 0x000000e57ac57211 */ /* 0x000fe200010f16ff */
[C---:B------:R-:W-:Y:S01]  /*9230*/  IMAD R122, R134.reuse, 0xf0, RZ ;  /* 0x000000f0867a7824 */ /* 0x040fe200078e02ff */
[----:B------:R-:W-:-:S02]  /*9240*/  LEA R218, P2, R134, R228, 0x6 ;  /* 0x000000e486da7211 */ /* 0x000fc400078430ff */
[-C--:B------:R-:W-:Y:S01]  /*9250*/  LEA.HI.X.SX32 R145, R123, R229.reuse, 0x2, P1 ;  /* 0x000000e57b917211 */ /* 0x080fe200008f16ff */
[----:B------:R-:W-:Y:S01]  /*9260*/  IMAD R123, R134, 0x35, RZ ;  /* 0x00000035867b7824 */ /* 0x000fe200078e02ff */
[-C--:B------:R-:W-:Y:S02]  /*9270*/  IADD3 R140, P1, R140, R228.reuse, RZ ;  /* 0x000000e48c8c7210 */ /* 0x080fe40007f3e0ff */
[-C--:B------:R-:W-:Y:S02]  /*9280*/  LEA.HI.X.SX32 R219, R125, R229.reuse, 0x2, P2 ;  /* 0x000000e57ddb7211 */ /* 0x080fe400010f16ff */
[-C--:B------:R-:W-:Y:S02]  /*9290*/  IADD3 R156, P2, R156, R228.reuse, RZ ;  /* 0x000000e49c9c7210 */ /* 0x080fe40007f5e0ff */
[----:B------:R-:W-:Y:S01]  /*92a0*/  LEA.HI.X.SX32 R141, R126, R229, 0x2, P1 ;  /* 0x000000e57e8d7211 */ /* 0x000fe200008f16ff */
[----:B------:R-:W-:Y:S01]  /*92b0*/  IMAD R126, R134, 0xf8, RZ ;  /* 0x000000f8867e7824 */ /* 0x000fe200078e02ff */
[----:B------:R-:W-:-:S02]  /*92c0*/  IADD3 R198, P1, R198, R228, RZ ;  /* 0x000000e4c6c67210 */ /* 0x000fc40007f3e0ff */
[-C--:B------:R-:W-:Y:S02]  /*92d0*/  LEA.HI.X.SX32 R157, R127, R229.reuse, 0x2, P2 ;  /* 0x000000e57f9d7211 */ /* 0x080fe400010f16ff */
[-C--:B------:R-:W-:Y:S02]  /*92e0*/  IADD3 R222, P2, R222, R228.reuse, RZ ;  /* 0x000000e4dede7210 */ /* 0x080fe40007f5e0ff */
[-C--:B------:R-:W-:Y:S02]  /*92f0*/  LEA.HI.X.SX32 R199, R129, R229.reuse, 0x2, P1 ;  /* 0x000000e581c77211 */ /* 0x080fe400008f16ff */
[-C--:B------:R-:W-:Y:S02]  /*9300*/  IADD3 R246, P1, R246, R228.reuse, RZ ;  /* 0x000000e4f6f67210 */ /* 0x080fe40007f3e0ff */
[----:B------:R-:W-:Y:S01]  /*9310*/  LEA.HI.X.SX32 R223, R124, R229, 0x2, P2 ;  /* 0x000000e57cdf7211 */ /* 0x000fe200010f16ff */
[----:B------:R-:W-:Y:S01]  /*9320*/  IMAD R124, R134, 0xf4, RZ ;  /* 0x000000f4867c7824 */ /* 0x000fe200078e02ff */
[----:B------:R-:W-:-:S02]  /*9330*/  IADD3 R210, P2, R210, R228, RZ ;  /* 0x000000e4d2d27210 */ /* 0x000fc40007f5e0ff */
[-C--:B------:R-:W-:Y:S01]  /*9340*/  LEA.HI.X.SX32 R247, R130, R229.reuse, 0x2, P1 ;  /* 0x000000e582f77211 */ /* 0x080fe200008f16ff */
[----:B------:R-:W-:Y:S01]  /*9350*/  IMAD R130, R134, 0xe0, RZ ;  /* 0x000000e086827824 */ /* 0x000fe200078e02ff */
[-C--:B------:R-:W-:Y:S02]  /*9360*/  IADD3 R224, P1, R224, R228.reuse, RZ ;  /* 0x000000e4e0e07210 */ /* 0x080fe40007f3e0ff */
[-C--:B------:R-:W-:Y:S02]  /*9370*/  LEA.HI.X.SX32 R211, R131, R229.reuse, 0x2, P2 ;  /* 0x000000e583d37211 */ /* 0x080fe400010f16ff */
[-C--:B------:R-:W-:Y:S02]  /*9380*/  IADD3 R226, P2, R226, R228.reuse, RZ ;  /* 0x000000e4e2e27210 */ /* 0x080fe40007f5e0ff */
[----:B------:R-:W-:Y:S02]  /*9390*/  LEA.HI.X.SX32 R225, R133, R229, 0x2, P1 ;  /* 0x000000e585e17211 */ /* 0x000fe400008f16ff */
        /* <DEDUP_REMOVED lines=8> */
[-C--:B------:R-:W-:Y:S02]  /*9420*/  LEA.HI.X.SX32 R231, R139, R229.reuse, 0x2, P1 ;  /* 0x000000e58be77211 */ /* 0x080fe400008f16ff */
[-C--:B------:R-:W-:Y:S02]  /*9430*/  IADD3 R244, P1, R244, R228.reuse, RZ ;  /* 0x000000e4f4f47210 */ /* 0x080fe40007f3e0ff */
[-C--:B------:R-:W-:Y:S02]  /*9440*/  LEA.HI.X.SX32 R243, R136, R229.reuse, 0x2, P2 ;  /* 0x000000e588f37211 */ /* 0x080fe400010f16ff */
[-C--:B------:R-:W-:Y:S02]  /*9450*/  IADD3 R118, P2, R146, R228.reuse, RZ ;  /* 0x000000e492767210 */ /* 0x080fe40007f5e0ff */
[----:B------:R-:W-:Y:S02]  /*9460*/  LEA.HI.X.SX32 R245, R148, R229, 0x2, P1 ;  /* 0x000000e594f57211 */ /* 0x000fe400008f16ff */
[----:B------:R-:W-:-:S02]  /*9470*/  IADD3 R120, P1, R147, R228, RZ ;  /* 0x000000e493787210 */ /* 0x000fc40007f3e0ff */
[-C--:B------:R-:W-:Y:S02]  /*9480*/  LEA.HI.X.SX32 R119, R149, R229.reuse, 0x2, P2 ;  /* 0x000000e595777211 */ /* 0x080fe400010f16ff */
[-C--:B------:R-:W-:Y:S02]  /*9490*/  LEA R146, P2, R134, R228.reuse, 0x7 ;  /* 0x000000e486927211 */ /* 0x080fe400078438ff */
        /* <DEDUP_REMOVED lines=36> */
[-C--:B------:R-:W-:Y:S01]  /*96e0*/  LEA.HI.X.SX32 R205, R4, R229.reuse, 0x2, P1 ;  /* 0x000000e504cd7211 */ /* 0x080fe200008f16ff */
[----:B------:R-:W-:Y:S01]  /*96f0*/  IMAD R4, R134, 0x3d, RZ ;  /* 0x0000003d86047824 */ /* 0x000fe200078e02ff */
[-C--:B------:R-:W-:Y:S02]  /*9700*/  IADD3 R208, P1, R208, R228.reuse, RZ ;  /* 0x000000e4d0d07210 */ /* 0x080fe40007f3e0ff */
[----:B------:R-:W-:Y:S02]  /*9710*/  LEA.HI.X.SX32 R215, R233, R229, 0x2, P2 ;  /* 0x000000e5e9d77211 */ /* 0x000fe400010f16ff */
[----:B------:R-:W-:-:S02]  /*9720*/  IADD3 R216, P2, R216, R228, RZ ;  /* 0x000000e4d8d87210 */ /* 0x000fc40007f5e0ff */
[-C--:B------:R-:W-:Y:S02]  /*9730*/  LEA.HI.X.SX32 R209, R217, R229.reuse, 0x2, P1 ;  /* 0x000000e5d9d17211 */ /* 0x080fe400008f16ff */
[-C--:B------:R-:W-:Y:S02]  /*9740*/  LEA.HI.X.SX32 R217, R221, R229.reuse, 0x2, P2 ;  /* 0x000000e5ddd97211 */ /* 0x080fe400010f16ff */
[-C--:B------:R-:W-:Y:S01]  /*9750*/  IADD3 R136, P1, R5, R228.reuse, RZ ;  /* 0x000000e405887210 */ /* 0x080fe20007f3e0ff */
[----:B------:R-:W-:Y:S01]  /*9760*/  IMAD R5, R134, 0x3e, RZ ;  /* 0x0000003e86057824 */ /* 0x000fe200078e02ff */
[----:B------:R-:W-:Y:S02]  /*9770*/  IADD3 R238, P2, R238, R228, RZ ;  /* 0x000000e4eeee7210 */ /* 0x000fe40007f5e0ff */
[-C--:B------:R-:W-:Y:S02]  /*9780*/  LEA.HI.X.SX32 R137, R123, R229.reuse, 0x2, P1 ;  /* 0x000000e57b897211 */ /* 0x080fe400008f16ff */
[----:B------:R-:W-:-:S02]  /*9790*/  LEA.HI.X.SX32 R239, R11, R229, 0x2, P2 ;  /* 0x000000e50bef7211 */ /* 0x000fc400010f16ff */
[-C--:B------:R-:W-:Y:S02]  /*97a0*/  IADD3 R220, P1, R220, R228.reuse, RZ ;  /* 0x000000e4dcdc7210 */ /* 0x080fe40007f3e0ff */
[-C--:B------:R-:W-:Y:S02]  /*97b0*/  IADD3 R130, P2, R130, R228.reuse, RZ ;  /* 0x000000e482827210 */ /* 0x080fe40007f5e0ff */
[-C--:B------:R-:W-:Y:S02]  /*97c0*/  LEA.HI.X.SX32 R221, R7, R229.reuse, 0x2, P1 ;  /* 0x000000e507dd7211 */ /* 0x080fe400008f16ff */
[----:B------:R-:W-:Y:S02]  /*97d0*/  LEA.HI.X.SX32 R131, R237, R229, 0x2, P2 ;  /* 0x000000e5ed837211 */ /* 0x000fe400010f16ff */
[-C--:B------:R-:W-:Y:S02]  /*97e0*/  IADD3 R232, P1, R232, R228.reuse, RZ ;  /* 0x000000e4e8e87210 */ /* 0x080fe40007f3e0ff */
[----:B------:R-:W-:-:S02]  /*97f0*/  IADD3 R234, P2, R234, R228, RZ ;  /* 0x000000e4eaea7210 */ /* 0x000fc40007f5e0ff */
[-C--:B------:R-:W-:Y:S01]  /*9800*/  LEA.HI.X.SX32 R233, R0, R229.reuse, 0x2, P1 ;  /* 0x000000e500e97211 */ /* 0x080fe200008f16ff */
[----:B------:R-:W-:Y:S01]  /*9810*/  VIADD R0, R10, 0xffffffdf ;  /* 0xffffffdf0a007836 */ /* 0x000fe20000000000 */
[-C--:B------:R-:W-:Y:S01]  /*9820*/  LEA.HI.X.SX32 R235, R2, R229.reuse, 0x2, P2 ;  /* 0x000000e502eb7211 */ /* 0x080fe200010f16ff */
[----:B------:R-:W-:Y:S01]  /*9830*/  IMAD R2, R134, 0x3f, RZ ;  /* 0x0000003f86027824 */ /* 0x000fe200078e02ff */
[-C--:B------:R-:W-:Y:S02]  /*9840*/  IADD3 R236, P1, R236, R228.reuse, RZ ;  /* 0x000000e4ecec7210 */ /* 0x080fe40007f3e0ff */
[----:B------:R-:W-:Y:S02]  /*9850*/  IADD3 R122, P2, R122, R228, RZ ;  /* 0x000000e47a7a7210 */ /* 0x000fe40007f5e0ff */
[-C--:B------:R-:W-:Y:S01]  /*9860*/  LEA.HI.X.SX32 R237, R3, R229.reuse, 0x2, P1 ;  /* 0x000000e503ed7211 */ /* 0x080fe200008f16ff */
[----:B------:R-:W-:Y:S01]  /*9870*/  VIADD R3, R10, 0xfffffffb ;  /* 0xfffffffb0a037836 */ /* 0x000fe20000000000 */
[----:B------:R-:W-:-:S02]  /*9880*/  LEA.HI.X.SX32 R123, R248, R229, 0x2, P2 ;  /* 0x000000e5f87b7211 */ /* 0x000fc400010f16ff */
[-C--:B------:R-:W-:Y:S02]  /*9890*/  IADD3 R124, P1, R124, R228.reuse, RZ ;  /* 0x000000e47c7c7210 */ /* 0x080fe40007f3e0ff */
[-C--:B------:R-:W-:Y:S02]  /*98a0*/  IADD3 R126, P2, R126, R228.reuse, RZ ;  /* 0x000000e47e7e7210 */ /* 0x080fe40007f5e0ff */
[-C--:B------:R-:W-:Y:S02]  /*98b0*/  LEA.HI.X.SX32 R125, R4, R229.reuse, 0x2, P1 ;  /* 0x000000e5047d7211 */ /* 0x080fe400008f16ff */
[----:B------:R-:W-:Y:S02]  /*98c0*/  LEA.HI.X.SX32 R127, R5, R229, 0x2, P2 ;  /* 0x000000e5057f7211 */ /* 0x000fe400010f16ff */
[-C--:B------:R-:W-:Y:S02]  /*98d0*/  IADD3 R128, P1, R128, R228.reuse, RZ ;  /* 0x000000e480807210 */ /* 0x080fe40007f3e0ff */
[----:B------:R-:W-:-:S02]  /*98e0*/  LEA R160, P2, R134, R228, 0x4 ;  /* 0x000000e486a07211 */ /* 0x000fc400078420ff */
[----:B------:R-:W-:Y:S01]  /*98f0*/  LOP3.LUT R11, R252, 0x70, RZ, 0xc0, !PT ;  /* 0x00000070fc0b7812 */ /* 0x000fe200078ec0ff */
[----:B------:R-:W-:Y:S01]  /*9900*/  IMAD.MOV.U32 R252, RZ, RZ, R251 ;  /* 0x000000fffffc7224 */ /* 0x000fe200078e00fb */
[----:B------:R-:W-:Y:S02]  /*9910*/  LOP3.LUT R250, R250, 0xff, RZ, 0xc0, !PT ;  /* 0x000000fffafa7812 */ /* 0x000fe400078ec0ff */
[-C--:B------:R-:W-:Y:S01]  /*9920*/  LEA.HI.X.SX32 R129, R2, R229.reuse, 0x2, P1 ;  /* 0x000000e502817211 */ /* 0x080fe200008f16ff */
[----:B------:R-:W-:Y:S01]  /*9930*/  VIADD R2, R10, 0xffffffde ;  /* 0xffffffde0a027836 */ /* 0x000fe20000000000 */
[C---:B------:R-:W-:Y:S01]  /*9940*/  LEA.HI.X.SX32 R161, R249.reuse, R229, 0x2, P2 ;  /* 0x000000e5f9a17211 */ /* 0x040fe200010f16ff */
[----:B------:R-:W-:Y:S01]  /*9950*/  IMAD R11, R250, 0x80, R11 ;  /* 0x00000080fa0b7824 */ /* 0x000fe200078e020b */
[----:B------:R-:W-:Y:S01]  /*9960*/  ISETP.GE.U32.AND P1, PT, R0, 0x7fffffa0, PT ;  /* 0x7fffffa00000780c */ /* 0x000fe20003f26070 */
[----:B------:R-:W-:Y:S01]  /*9970*/  VIADD R0, R10, 0xffffffdd ;  /* 0xffffffdd0a007836 */ /* 0x000fe20000000000 */
[----:B------:R-:W-:Y:S01]  /*9980*/  IADD3 R150, P2, R249, R228, RZ ;  /* 0x000000e4f9967210 */ /* 0x000fe20007f5e0ff */
[----:B------:R-:W-:Y:S01]  /*9990*/  IMAD.MOV.U32 R109, RZ, RZ, R252 ;  /* 0x000000ffff6d7224 */ /* 0x000fe200078e00fc */
[----:B------:R-:W-:-:S02]  /*99a0*/  LOP3.LUT R4, R11, 0x10, RZ, 0x3c, !PT ;  /* 0x000000100b047812 */ /* 0x000fc400078e3cff */
[----:B------:R-:W-:Y:S02]  /*99b0*/  LEA.HI.X.SX32 R151, R134, R229, 0x2, P2 ;  /* 0x000000e586977211 */ /* 0x000fe400010f16ff */
[----:B------:R-:W-:Y:S01]  /*99c0*/  ISETP.GE.U32.AND P2, PT, R2, 0x7fffff9f, PT ;  /* 0x7fffff9f0200780c */ /* 0x000fe20003f46070 */
[C---:B------:R-:W-:Y:S01]  /*99d0*/  VIADD R2, R11.reuse, UR6 ;  /* 0x000000060b027c36 */ /* 0x040fe20008000000 */
[----:B------:R-:W-:Y:S01]  /*99e0*/  ISETP.GE.U32.AND P6, PT, R0, 0x7fffff9e, PT ;  /* 0x7fffff9e0000780c */ /* 0x000fe20003fc6070 */
[----:B------:R-:W-:Y:S01]  /*99f0*/  VIADD R0, R10, 0xffffffdc ;  /* 0xffffffdc0a007836 */ /* 0x000fe20000000000 */
[----:B------:R-:W-:Y:S01]  /*9a00*/  LOP3.LUT R108, R108, 0x3f, RZ, 0xc0, !PT ;  /* 0x0000003f6c6c7812 */ /* 0x000fe200078ec0ff */
[----:B------:R-:W-:Y:S01]  /*9a10*/  VIADD R7, R4, UR6 ;  /* 0x0000000604077c36 */ /* 0x000fe20008000000 */
[----:B------:R-:W-:Y:S01]  /*9a20*/  @!PT LDS RZ, [RZ] ;  /* 0x00000000fffff984 */ /* 0x000fe20000000800 */
[----:B------:R-:W-:Y:S01]  /*9a30*/  @!PT LDS RZ, [RZ] ;  /* 0x00000000fffff984 */ /* 0x000fe20000000800 */
[----:B------:R-:W-:Y:S01]  /*9a40*/  @!PT LDS RZ, [RZ] ;  /* 0x00000000fffff984 */ /* 0x000fe20000000800 */
[----:B------:R2:W-:Y:S01]  /*9a50*/  LDGSTS.E [R2+0x60000], desc[UR4][R228.64], !P4 ;  /* 0x60000000e4027fae */ /* 0x0005e2000e121844 */
[----:B------:R-:W-:Y:S02]  /*9a60*/  LOP3.LUT R4, R11, 0x20, RZ, 0x3c, !PT ;  /* 0x000000200b047812 */ /* 0x000fe400078e3cff */
[----:B------:R-:W-:Y:S01]  /*9a70*/  ISETP.GE.U32.AND P4, PT, R0, 0x7fffff9d, PT ;  /* 0x7fffff9d0000780c */ /* 0x000fe20003f86070 */
[C---:B------:R-:W-:Y:S01]  /*9a80*/  VIADD R0, R10.reuse, 0xfffffff9 ;  /* 0xfffffff90a007836 */ /* 0x040fe20000000000 */
[----:B------:R4:W-:Y:S01]  /*9a90*/  LDGSTS.E [R2+0x60004], desc[UR4][R150.64], !P3 ;  /* 0x6000400096027fae */ /* 0x0009e2000d921844 */
[----:B------:R-:W-:Y:S01]  /*9aa0*/  ISETP.GE.U32.AND P3, PT, R3, 0x7fffffbc, PT ;  /* 0x7fffffbc0300780c */ /* 0x000fe20003f66070 */
[----:B------:R-:W-:-:S02]  /*9ab0*/  VIADD R3, R10, 0xfffffffa ;  /* 0xfffffffa0a037836 */ /* 0x000fc40000000000 */
[----:B------:R4:W-:Y:S01]  /*9ac0*/  LDGSTS.E [R2+0x60008], desc[UR4][R142.64], !P5 ;  /* 0x600080008e027fae */ /* 0x0009e2000e921844 */
[----:B------:R-:W-:Y:S01]  /*9ad0*/  VIADD R248, R4, UR6 ;  /* 0x0000000604f87c36 */ /* 0x000fe20008000000 */
[----:B------:R-:W-:Y:S02]  /*9ae0*/  LOP3.LUT R4, R11, 0x30, RZ, 0x3c, !PT ;  /* 0x000000300b047812 */ /* 0x000fe400078e3cff */
[----:B------:R4:W-:Y:S01]  /*9af0*/  LDGSTS.E [R2+0x6000c], desc[UR4][R152.64], !P0 ;  /* 0x6000c00098027fae */ /* 0x0009e2000c121844 */
[----:B------:R-:W-:Y:S01]  /*9b00*/  ISETP.GE.U32.AND P0, PT, R0, 0x7fffffba, PT ;  /* 0x7fffffba0000780c */ /* 0x000fe20003f06070 */
[C---:B------:R-:W-:Y:S01]  /*9b10*/  VIADD R0, R10.reuse, 0xffffffdb ;  /* 0xffffffdb0a007836 */ /* 0x040fe20000000000 */
[----:B------:R-:W-:Y:S01]  /*9b20*/  ISETP.GE.U32.AND P5, PT, R3, 0x7fffffbb, PT ;  /* 0x7fffffbb0300780c */ /* 0x000fe20003fa6070 */
[----:B------:R4:W-:Y:S01]  /*9b30*/  LDGSTS.E [R2+0x68000], desc[UR4][R146.64], !P1 ;  /* 0x6800000092027fae */ /* 0x0009e2000c921844 */
[----:B------:R-:W-:Y:S02]  /*9b40*/  VIADD R3, R10, 0xfffffff8 ;  /* 0xfffffff80a037836 */ /* 0x000fe40000000000 */
[----:B------:R-:W-:Y:S01]  /*9b50*/  VIADD R249, R4, UR6 ;  /* 0x0000000604f97c36 */ /* 0x000fe20008000000 */
[----:B------:R4:W-:Y:S01]  /*9b60*/  LDGSTS.E [R2+0x68004], desc[UR4][R180.64], !P2 ;  /* 0x68004000b4027fae */ /* 0x0009e2000d121844 */
[----:B------:R-:W-:Y:S01]  /*9b70*/  ISETP.GE.U32.AND P2, PT, R0, 0x7fffff9c, PT ;  /* 0x7fffff9c0000780c */ /* 0x000fe20003f46070 */
[C---:B------:R-:W-:Y:S01]  /*9b80*/  VIADD R0, R10.reuse, 0xffffffda ;  /* 0xffffffda0a007836 */ /* 0x040fe20000000000 */
[----:B------:R-:W-:Y:S01]  /*9b90*/  ISETP.GE.U32.AND P1, PT, R3, 0x7fffffb9, PT ;  /* 0x7fffffb90300780c */ /* 0x000fe20003f26070 */
[----:B------:R-:W-:Y:S01]  /*9ba0*/  LDGSTS.E [R2+0x68008], desc[UR4][R138.64], !P6 ;  /* 0x680080008a027fae */ /* 0x000fe2000f121844 */
[----:B------:R-:W-:Y:S01]  /*9bb0*/  VIADD R3, R10, 0xfffffff7 ;  /* 0xfffffff70a037836 */ /* 0x000fe20000000000 */
[----:B------:R-:W-:-:S02]  /*9bc0*/  LOP3.LUT R4, R11, 0x40, RZ, 0x3c, !PT ;  /* 0x000000400b047812 */ /* 0x000fc400078e3cff */
[----:B------:R-:W-:Y:S01]  /*9bd0*/  ISETP.GE.U32.AND P6, PT, R0, 0x7fffff9b, PT ;  /* 0x7fffff9b0000780c */ /* 0x000fe20003fc6070 */
[----:B------:R-:W-:Y:S01]  /*9be0*/  VIADD R0, R10, 0xffffffd9 ;  /* 0xffffffd90a007836 */ /* 0x000fe20000000000 */
[----:B------:R-:W-:Y:S01]  /*9bf0*/  LDGSTS.E [R2+0x6800c], desc[UR4][R148.64], !P4 ;  /* 0x6800c00094027fae */ /* 0x000fe2000e121844 */
[----:B------:R-:W-:Y:S01]  /*9c00*/  VIADD R250, R4, UR6 ;  /* 0x0000000604fa7c36 */ /* 0x000fe20008000000 */
[C---:B------:R-:W-:Y:S02]  /*9c10*/  LOP3.LUT R4, R11.reuse, 0x50, RZ, 0x3c, !PT ;  /* 0x000000500b047812 */ /* 0x040fe400078e3cff */
[----:B------:R-:W-:Y:S01]  /*9c20*/  ISETP.GE.U32.AND P4, PT, R0, 0x7fffff9a, PT ;  /* 0x7fffff9a0000780c */ /* 0x000fe20003f86070 */
[----:B------:R-:W-:Y:S01]  /*9c30*/  VIADD R0, R10, 0xffffffd8 ;  /* 0xffffffd80a007836 */ /* 0x000fe20000000000 */
[----:B------:R-:W-:Y:S01]  /*9c40*/  LDGSTS.E [R7+0x60000], desc[UR4][R160.64], !P3 ;  /* 0x60000000a0077fae */ /* 0x000fe2000d921844 */
[----:B------:R-:W-:Y:S01]  /*9c50*/  VIADD R251, R4, UR6 ;  /* 0x0000000604fb7c36 */ /* 0x000fe20008000000 */
[----:B------:R-:W-:-:S02]  /*9c60*/  LOP3.LUT R4, R11, 0x60, RZ, 0x3c, !PT ;  /* 0x000000600b047812 */ /* 0x000fc400078e3cff */
[----:B------:R-:W-:Y:S01]  /*9c70*/  ISETP.GE.U32.AND P3, PT, R0, 0x7fffff99, PT ;  /* 0x7fffff990000780c */ /* 0x000fe20003f66070 */
[C---:B------:R-:W-:Y:S01]  /*9c80*/  VIADD R0, R10.reuse, 0xfffffff5 ;  /* 0xfffffff50a007836 */ /* 0x040fe20000000000 */
[----:B------:R-:W-:Y:S01]  /*9c90*/  LDGSTS.E [R7+0x60004], desc[UR4][R154.64], !P5 ;  /* 0x600040009a077fae */ /* 0x000fe2000e921844 */
[----:B------:R-:W-:Y:S01]  /*9ca0*/  ISETP.GE.U32.AND P5, PT, R3, 0x7fffffb8, PT ;  /* 0x7fffffb80300780c */ /* 0x000fe20003fa6070 */
[----:B------:R-:W-:Y:S02]  /*9cb0*/  VIADD R3, R10, 0xfffffff6 ;  /* 0xfffffff60a037836 */ /* 0x000fe40000000000 */
[----:B------:R-:W-:Y:S01]  /*9cc0*/  LDGSTS.E [R7+0x60008], desc[UR4][R166.64], !P0 ;  /* 0x60008000a6077fae */ /* 0x000fe2000c121844 */
[----:B------:R-:W-:Y:S01]  /*9cd0*/  VIADD R252, R4, UR6 ;  /* 0x0000000604fc7c36 */ /* 0x000fe20008000000 */
[----:B------:R-:W-:Y:S02]  /*9ce0*/  LOP3.LUT R4, R11, 0x70, RZ, 0x3c, !PT ;  /* 0x000000700b047812 */ /* 0x000fe400078e3cff */
[----:B------:R-:W-:Y:S01]  /*9cf0*/  LDGSTS.E [R7+0x6000c], desc[UR4][R158.64], !P1 ;  /* 0x6000c0009e077fae */ /* 0x000fe2000c921844 */
[----:B------:R-:W-:Y:S01]  /*9d00*/  ISETP.GE.U32.AND P1, PT, R0, 0x7fffffb6, PT ;  /* 0x7fffffb60000780c */ /* 0x000fe20003f26070 */
[C---:B------:R-:W-:Y:S01]  /*9d10*/  VIADD R0, R10.reuse, 0xffffffd7 ;  /* 0xffffffd70a007836 */ /* 0x040fe20000000000 */
[----:B------:R-:W-:Y:S01]  /*9d20*/  ISETP.GE.U32.AND P0, PT, R3, 0x7fffffb7, PT ;  /* 0x7fffffb70300780c */ /* 0x000fe20003f06070 */
[----:B------:R-:W-:Y:S01]  /*9d30*/  LDGSTS.E [R7+0x68000], desc[UR4][R202.64], !P2 ;  /* 0x68000000ca077fae */ /* 0x000fe2000d121844 */
[----:B------:R-:W-:-:S02]  /*9d40*/  VIADD R3, R10, 0xfffffff4 ;  /* 0xfffffff40a037836 */ /* 0x000fc40000000000 */
[----:B------:R-:W-:Y:S01]  /*9d50*/  VIADD R4, R4, UR6 ;  /* 0x0000000604047c36 */ /* 0x000fe20008000000 */
[----:B------:R-:W-:Y:S01]  /*9d60*/  LDGSTS.E [R7+0x68004], desc[UR4][R164.64], !P6 ;  /* 0x68004000a4077fae */ /* 0x000fe2000f121844 */
[----:B------:R-:W-:Y:S01]  /*9d70*/  ISETP.GE.U32.AND P6, PT, R0, 0x7fffff98, PT ;  /* 0x7fffff980000780c */ /* 0x000fe20003fc6070 */
[C---:B------:R-:W-:Y:S01]  /*9d80*/  VIADD R0, R10.reuse, 0xffffffd6 ;  /* 0xffffffd60a007836 */ /* 0x040fe20000000000 */
[----:B------:R-:W-:Y:S01]  /*9d90*/  ISETP.GE.U32.AND P2, PT, R3, 0x7fffffb5, PT ;  /* 0x7fffffb50300780c */ /* 0x000fe20003f46070 */
[----:B------:R-:W-:Y:S01]  /*9da0*/  LDGSTS.E [R7+0x68008], desc[UR4][R162.64], !P4 ;  /* 0x68008000a2077fae */ /* 0x000fe2000e121844 */
[----:B------:R-:W-:Y:S02]  /*9db0*/  VIADD R3, R10, 0xfffffff3 ;  /* 0xfffffff30a037836 */ /* 0x000fe40000000000 */
[----:B------:R-:W-:Y:S01]  /*9dc0*/  ISETP.GE.U32.AND P4, PT, R0, 0x7fffff97, PT ;  /* 0x7fffff970000780c */ /* 0x000fe20003f86070 */
[----:B------:R-:W-:Y:S01]  /*9dd0*/  VIADD R0, R10, 0xffffffd5 ;  /* 0xffffffd50a007836 */ /* 0x000fe20000000000 */
[----:B------:R-:W-:Y:S04]  /*9de0*/  LDGSTS.E [R7+0x6800c], desc[UR4][R170.64], !P3 ;  /* 0x6800c000aa077fae */ /* 0x000fe8000d921844 */
[----:B------:R-:W-:Y:S01]  /*9df0*/  ISETP.GE.U32.AND P3, PT, R0, 0x7fffff96, PT ;  /* 0x7fffff960000780c */ /* 0x000fe20003f66070 */
[----:B------:R-:W-:Y:S01]  /*9e00*/  VIADD R0, R10, 0xffffffd4 ;  /* 0xffffffd40a007836 */ /* 0x000fe20000000000 */
[----:B------:R-:W-:Y:S04]  /*9e10*/  LDGSTS.E [R248+0x60000], desc[UR4][R168.64], !P5 ;  /* 0x60000000a8f87fae */ /* 0x000fe8000e921844 */
[----:B------:R-:W-:Y:S01]  /*9e20*/  ISETP.GE.U32.AND P5, PT, R0, 0x7fffff95, PT ;  /* 0x7fffff950000780c */ /* 0x000fe20003fa6070 */
[C---:B------:R-:W-:Y:S01]  /*9e30*/  VIADD R0, R10.reuse, 0xfffffff1 ;  /* 0xfffffff10a007836 */ /* 0x040fe20000000000 */
[----:B------:R-:W-:Y:S01]  /*9e40*/  LDGSTS.E [R248+0x60004], desc[UR4][R178.64], !P0 ;  /* 0x60004000b2f87fae */ /* 0x000fe2000c121844 */
[----:B------:R-:W-:Y:S01]  /*9e50*/  ISETP.GE.U32.AND P0, PT, R3, 0x7fffffb4, PT ;  /* 0x7fffffb40300780c */ /* 0x000fe20003f06070 */
[----:B------:R-:W-:-:S02]  /*9e60*/  VIADD R3, R10, 0xfffffff2 ;  /* 0xfffffff20a037836 */ /* 0x000fc40000000000 */
[----:B------:R-:W-:Y:S03]  /*9e70*/  LDGSTS.E [R248+0x60008], desc[UR4][R172.64], !P1 ;  /* 0x60008000acf87fae */ /* 0x000fe6000c921844 */
[----:B------:R-:W-:Y:S01]  /*9e80*/  ISETP.GE.U32.AND P1, PT, R3, 0x7fffffb3, PT ;  /* 0x7fffffb30300780c */ /* 0x000fe20003f26070 */
[----:B------:R-:W-:Y:S01]  /*9e90*/  LDGSTS.E [R248+0x6000c], desc[UR4][R192.64], !P2 ;  /* 0x6000c000c0f87fae */ /* 0x000fe2000d121844 */
[----:B------:R-:W-:Y:S01]  /*9ea0*/  ISETP.GE.U32.AND P2, PT, R0, 0x7fffffb2, PT ;  /* 0x7fffffb20000780c */ /* 0x000fe20003f46070 */
[C---:B------:R-:W-:Y:S02]  /*9eb0*/  VIADD R0, R10.reuse, 0xffffffd3 ;  /* 0xffffffd30a007836 */ /* 0x040fe40000000000 */
[----:B------:R-:W-:Y:S01]  /*9ec0*/  LDGSTS.E [R248+0x68000], desc[UR4][R176.64], !P6 ;  /* 0x68000000b0f87fae */ /* 0x000fe2000f121844 */
[----:B------:R-:W-:-:S03]  /*9ed0*/  VIADD R3, R10, 0xfffffff0 ;  /* 0xfffffff00a037836 */ /* 0x000fc60000000000 */
        /* <DEDUP_REMOVED lines=79> */
[C---:B------:R-:W-:Y:S01]  /*a3d0*/  VIADD R0, R10.reuse, 0xffffffc4 ;  /* 0xffffffc40a007836 */ /* 0x040fe20000000000 */
[----:B------:R-:W-:Y:S01]  /*a3e0*/  LDGSTS.E [R251+0x6800c], desc[UR4][R220.64], !P2 ;  /* 0x6800c000dcfb7fae */ /* 0x000fe2000d121844 */
[----:B------:R-:W-:Y:S01]  /*a3f0*/  ISETP.GE.U32.AND P2, PT, R3, 0x7fffff86, PT ;  /* 0x7fffff860300780c */ /* 0x000fe20003f46070 */
[----:B------:R-:W-:-:S02]  /*a400*/  VIADD R3, R10, 0xffffffe3 ;  /* 0xffffffe30a037836 */ /* 0x000fc40000000000 */
[----:B------:R-:W-:Y:S01]  /*a410*/  LDGSTS.E [R252+0x60000], desc[UR4][R226.64], !P6 ;  /* 0x60000000e2fc7fae */ /* 0x000fe2000f121844 */
[----:B------:R-:W-:Y:S01]  /*a420*/  ISETP.GE.U32.AND P6, PT, R0, 0x7fffff85, PT ;  /* 0x7fffff850000780c */ /* 0x000fe20003fc6070 */
[C---:B------:R-:W-:Y:S02]  /*a430*/  VIADD R0, R10.reuse, 0xffffffe2 ;  /* 0xffffffe20a007836 */ /* 0x040fe40000000000 */
[----:B------:R-:W-:Y:S01]  /*a440*/  LDGSTS.E [R252+0x60004], desc[UR4][R132.64], !P4 ;  /* 0x6000400084fc7fae */ /* 0x000fe2000e121844 */
[----:B------:R-:W-:Y:S01]  /*a450*/  ISETP.GE.U32.AND P4, PT, R3, 0x7fffffa4, PT ;  /* 0x7fffffa40300780c */ /* 0x000fe20003f86070 */
[----:B------:R-:W-:Y:S02]  /*a460*/  VIADD R3, R10, 0xffffffe1 ;  /* 0xffffffe10a037836 */ /* 0x000fe40000000000 */
[----:B------:R-:W-:Y:S01]  /*a470*/  LDGSTS.E [R252+0x60008], desc[UR4][R240.64], !P3 ;  /* 0x60008000f0fc7fae */ /* 0x000fe2000d921844 */
[----:B------:R-:W-:Y:S01]  /*a480*/  ISETP.GE.U32.AND P3, PT, R0, 0x7fffffa3, PT ;  /* 0x7fffffa30000780c */ /* 0x000fe20003f66070 */
[----:B------:R-:W-:-:S02]  /*a490*/  VIADD R0, R10, 0xffffffe0 ;  /* 0xffffffe00a007836 */ /* 0x000fc40000000000 */
[----:B------:R-:W-:Y:S01]  /*a4a0*/  LDGSTS.E [R252+0x6000c], desc[UR4][R230.64], !P5 ;  /* 0x6000c000e6fc7fae */ /* 0x000fe2000e921844 */
[----:B------:R-:W-:Y:S01]  /*a4b0*/  ISETP.GE.U32.AND P5, PT, R3, 0x7fffffa2, PT ;  /* 0x7fffffa20300780c */ /* 0x000fe20003fa6070 */
[----:B------:R-:W-:Y:S02]  /*a4c0*/  VIADD R3, R10, 0xffffffc3 ;  /* 0xffffffc30a037836 */ /* 0x000fe40000000000 */
[----:B------:R-:W-:Y:S01]  /*a4d0*/  LDGSTS.E [R252+0x68000], desc[UR4][R130.64], !P0 ;  /* 0x6800000082fc7fae */ /* 0x000fe2000c121844 */
[----:B------:R-:W-:Y:S01]  /*a4e0*/  ISETP.GE.U32.AND P0, PT, R0, 0x7fffffa1, PT ;  /* 0x7fffffa10000780c */ /* 0x000fe20003f06070 */
[----:B------:R-:W-:Y:S02]  /*a4f0*/  VIADD R0, R10, 0xffffffc2 ;  /* 0xffffffc20a007836 */ /* 0x000fe40000000000 */
[----:B------:R-:W-:Y:S01]  /*a500*/  LDGSTS.E [R252+0x68004], desc[UR4][R232.64], !P1 ;  /* 0x68004000e8fc7fae */ /* 0x000fe2000c921844 */
[----:B------:R-:W-:-:S03]  /*a510*/  ISETP.GE.U32.AND P1, PT, R3, 0x7fffff84, PT ;  /* 0x7fffff840300780c */ /* 0x000fc60003f26070 */
[----:B------:R-:W-:Y:S01]  /*a520*/  LDGSTS.E [R252+0x68008], desc[UR4][R234.64], !P2 ;  /* 0x68008000eafc7fae */ /* 0x000fe2000d121844 */
[----:B------:R-:W-:Y:S01]  /*a530*/  ISETP.GE.U32.AND P2, PT, R0, 0x7fffff83, PT ;  /* 0x7fffff830000780c */ /* 0x000fe20003f46070 */
[----:B------:R-:W-:Y:S02]  /*a540*/  VIADD R0, R10, 0xffffffc0 ;  /* 0xffffffc00a007836 */ /* 0x000fe40000000000 */
[----:B------:R-:W-:Y:S03]  /*a550*/  LDGSTS.E [R252+0x6800c], desc[UR4][R236.64], !P6 ;  /* 0x6800c000ecfc7fae */ /* 0x000fe6000f121844 */
[C---:B------:R-:W-:Y:S01]  /*a560*/  ISETP.GE.AND P6, PT, R108.reuse, R0, PT ;  /* 0x000000006c00720c */ /* 0x040fe20003fc6270 */
[----:B------:R-:W-:Y:S01]  /*a570*/  LDGSTS.E [R4+0x60000], desc[UR4][R242.64], !P4 ;  /* 0x60000000f2047fae */ /* 0x000fe2000e121844 */
[----:B------:R-:W-:Y:S01]  /*a580*/  ISETP.GE.AND P4, PT, R108, R10, PT ;  /* 0x0000000a6c00720c */ /* 0x000fe20003f86270 */
[----:B------:R-:W-:Y:S01]  /*a590*/  VIADD R10, R10, 0xffffffc1 ;  /* 0xffffffc10a0a7836 */ /* 0x000fe20000000000 */
[----:B------:R-:W-:Y:S01]  /*a5a0*/  SEL R5, RZ, 0x4, P6 ;  /* 0x00000004ff057807 */ /* 0x000fe20003000000 */
[----:B------:R-:W-:Y:S01]  /*a5b0*/  LDGSTS.E [R4+0x60004], desc[UR4][R244.64], !P3 ;  /* 0x60004000f4047fae */ /* 0x000fe2000d921844 */
[----:B------:R-:W-:-:S02]  /*a5c0*/  ISETP.GT.AND P6, PT, R15, 0x3f, PT ;  /* 0x0000003f0f00780c */ /* 0x000fc40003fc4270 */
[----:B------:R-:W-:Y:S01]  /*a5d0*/  ISETP.GE.U32.AND P3, PT, R10, 0x7fffff82, PT ;  /* 0x7fffff820a00780c */ /* 0x000fe20003f66070 */
[----:B------:R-:W-:Y:S01]  /*a5e0*/  LDGSTS.E [R4+0x60008], desc[UR4][R118.64], !P5 ;  /* 0x6000800076047fae */ /* 0x000fe2000e921844 */
[----:B------:R-:W-:Y:S01]  /*a5f0*/  SEL R3, RZ, 0x4, !P6 ;  /* 0x00000004ff037807 */ /* 0x000fe20007000000 */
[----:B------:R-:W2:Y:S01]  /*a600*/  LDC R10, c[0x0][0x230] ;  /* 0x00008c00ff0a7b82 */ /* 0x000ea20000000800 */
[----:B------:R-:W-:Y:S01]  /*a610*/  ISETP.GT.AND P6, PT, R15, 0x7f, PT ;  /* 0x0000007f0f00780c */ /* 0x000fe20003fc4270 */
[----:B------:R-:W-:Y:S01]  /*a620*/  LDGSTS.E [R4+0x6000c], desc[UR4][R120.64], !P0 ;  /* 0x6000c00078047fae */ /* 0x000fe2000c121844 */
[----:B------:R-:W-:Y:S02]  /*a630*/  SEL R3, R3, RZ, !P4 ;  /* 0x000000ff03037207 */ /* 0x000fe40006000000 */
[----:B------:R-:W-:Y:S01]  /*a640*/  ISETP.GE.U32.AND P4, PT, R0, 0x7fffff81, PT ;  /* 0x7fffff810000780c */ /* 0x000fe20003f86070 */
[----:B------:R-:W-:Y:S01]  /*a650*/  LDGSTS.E [R4+0x68000], desc[UR4][R122.64], !P1 ;  /* 0x680000007a047fae */ /* 0x000fe2000c921844 */
[----:B------:R-:W-:Y:S01]  /*a660*/  SEL R0, R5, RZ, P6 ;  /* 0x000000ff05007207 */ /* 0x000fe20003000000 */
[----:B------:R-:W-:Y:S01]  /*a670*/  IMAD.SHL.U32 R5, R134, 0x40, RZ ;  /* 0x0000004086057824 */ /* 0x000fe200078e00ff */
[----:B------:R-:W-:Y:S01]  /*a680*/  ISETP.NE.U32.AND P6, PT, R3, RZ, PT ;  /* 0x000000ff0300720c */ /* 0x000fe20003fc5070 */
[----:B-1----:R-:W-:Y:S01]  /*a690*/  VIADD R3, R14, 0xffffffbf ;  /* 0xffffffbf0e037836 */ /* 0x002fe20000000000 */
[----:B------:R-:W-:Y:S01]  /*a6a0*/  LDGSTS.E [R4+0x68004], desc[UR4][R124.64], !P2 ;  /* 0x680040007c047fae */ /* 0x000fe2000d121844 */
[----:B------:R-:W-:Y:S01]  /*a6b0*/  ISETP.NE.U32.AND P5, PT, R0, RZ, PT ;  /* 0x000000ff0000720c */ /* 0x000fe20003fa5070 */
[----:B-----5:R-:W-:Y:S01]  /*a6c0*/  VIADD R0, R12, 0xffffffbd ;  /* 0xffffffbd0c007836 */ /* 0x020fe20000000000 */
[----:B------:R-:W1:Y:S01]  /*a6d0*/  LDC R134, c[0x0][0x230] ;  /* 0x00008c00ff867b82 */ /* 0x000e620000000800 */
[----:B------:R-:W-:Y:S01]  /*a6e0*/  ISETP.GE.U32.AND P0, PT, R3, 0x7fffff80, PT ;  /* 0x7fffff800300780c */ /* 0x000fe20003f06070 */
[----:B---3--:R-:W-:Y:S01]  /*a6f0*/  VIADD R3, R13, 0xffffffbe ;  /* 0xffffffbe0d037836 */ /* 0x008fe20000000000 */
[----:B------:R-:W-:Y:S01]  /*a700*/  LDGSTS.E [R4+0x68008], desc[UR4][R126.64], !P3 ;  /* 0x680080007e047fae */ /* 0x000fe2000d921844 */
[----:B------:R-:W-:Y:S01]  /*a710*/  ISETP.GE.U32.AND P2, PT, R0, 0x7fffff7e, PT ;  /* 0x7fffff7e0000780c */ /* 0x000fe20003f46070 */
[----:B------:R-:W-:-:S02]  /*a720*/  VIADD R0, R8, 0xffffffbb ;  /* 0xffffffbb08007836 */ /* 0x000fc40000000000 */
[----:B------:R-:W-:Y:S01]  /*a730*/  ISETP.GE.U32.AND P1, PT, R3, 0x7fffff7f, PT ;  /* 0x7fffff7f0300780c */ /* 0x000fe20003f26070 */
[----:B------:R-:W-:Y:S01]  /*a740*/  VIADD R3, R9, 0xffffffbc ;  /* 0xffffffbc09037836 */ /* 0x000fe20000000000 */
[----:B------:R4:W-:Y:S01]  /*a750*/  STL.64 [R1+0x1938], R150 ;  /* 0x0019389601007387 */ /* 0x0009e20000100a00 */
[----:B--2---:R-:W-:Y:S02]  /*a760*/  VIADD R10, R10, 0xffffffba ;  /* 0xffffffba0a0a7836 */ /* 0x004fe40000000000 */
[----:B------:R-:W-:Y:S01]  /*a770*/  IMAD.WIDE R228, R5, 0x4, R228 ;  /* 0x0000000405e47825 */ /* 0x000fe200078e02e4 */
[----:B------:R-:W-:Y:S01]  /*a780*/  ISETP.GE.U32.AND P3, PT, R3, 0x7fffff7d, PT ;  /* 0x7fffff7d0300780c */ /* 0x000fe20003f66070 */
[----:B------:R2:W-:Y:S01]  /*a790*/  STL.64 [R1+0x1940], R142 ;  /* 0x0019408e01007387 */ /* 0x0005e20000100a00 */
[----:B------:R-:W-:-:S03]  /*a7a0*/  LOP3.LUT R3, R109, 0x40, RZ, 0x3c, !PT ;  /* 0x000000406d037812 */ /* 0x000fc600078e3cff */
[----:B------:R3:W-:Y:S01]  /*a7b0*/  STL.64 [R1+0x1850], R152 ;  /* 0x0018509801007387 */ /* 0x0007e20000100a00 */
[----:B----4-:R-:W-:-:S03]  /*a7c0*/  IMAD.MOV.U32 R150, RZ, RZ, R88 ;  /* 0x000000ffff967224 */ /* 0x010fc600078e0058 */
[----:B------:R4:W-:Y:S01]  /*a7d0*/  STL.64 [R1+0x1948], R146 ;  /* 0x0019489201007387 */ /* 0x0009e20000100a00 */
[----:B------:R-:W-:-:S03]  /*a7e0*/  IMAD.MOV.U32 R151, RZ, RZ, R89 ;  /* 0x000000ffff977224 */ /* 0x000fc600078e0059 */
[----:B------:R5:W-:Y:S01]  /*a7f0*/  STL.64 [R1+0x1950], R180 ;  /* 0x001950b401007387 */ /* 0x000be20000100a00 */
[----:B--2---:R-:W-:Y:S02]  /*a800*/  IMAD.MOV.U32 R142, RZ, RZ, R90 ;  /* 0x000000ffff8e7224 */ /* 0x004fe400078e005a */
[----:B------:R-:W-:Y:S01]  /*a810*/  IMAD.MOV.U32 R143, RZ, RZ, R91 ;  /* 0x000000ffff8f7224 */ /* 0x000fe200078e005b */
[----:B------:R2:W-:Y:S01]  /*a820*/  STL [R1+0xb18], R15 ;  /* 0x000b180f01007387 */ /* 0x0005e20000100800 */
[----:B---3--:R-:W3:Y:S03]  /*a830*/  LDC R152, c[0x0][0x230] ;  /* 0x00008c00ff987b82 */ /* 0x008ee60000000800 */
[----:B------:R1:W-:Y:S01]  /*a840*/  STL [R1+0xb20], R3 ;  /* 0x000b200301007387 */ /* 0x0003e20000100800 */
[----:B----4-:R-:W-:Y:S02]  /*a850*/  IMAD.MOV.U32 R146, RZ, RZ, R92 ;  /* 0x000000ffff927224 */ /* 0x010fe400078e005c */
[----:B------:R-:W-:Y:S01]  /*a860*/  IMAD.MOV.U32 R147, RZ, RZ, R93 ;  /* 0x000000ffff937224 */ /* 0x000fe200078e005d */
[----:B------:R-:W4:Y:S01]  /*a870*/  LDL.64 R28, [R1+0x188] ;  /* 0x00018800011c7983 */ /* 0x000f220000100a00 */
[----:B-----5:R-:W-:-:S02]  /*a880*/  IMAD.MOV.U32 R180, RZ, RZ, R94 ;  /* 0x000000ffffb47224 */ /* 0x020fc400078e005e */
[----:B------:R-:W-:Y:S01]  /*a890*/  IMAD.MOV.U32 R181, RZ, RZ, R95 ;  /* 0x000000ffffb57224 */ /* 0x000fe200078e005f */
[----:B--2---:R-:W2:Y:S01]  /*a8a0*/  LDL.64 R14, [R1+0x178] ;  /* 0x00017800010e7983 */ /* 0x004ea20000100a00 */
[----:B-1----:R-:W-:-:S03]  /*a8b0*/  VIADD R3, R3, UR6 ;  /* 0x0000000603037c36 */ /* 0x002fc60008000000 */
[----:B------:R-:W5:Y:S04]  /*a8c0*/  LDL.64 R26, [R1+0x168] ;  /* 0x00016800011a7983 */ /* 0x000f680000100a00 */
[----:B------:R-:W3:Y:S04]  /*a8d0*/  LDL.64 R12, [R1+0x158] ;  /* 0x00015800010c7983 */ /* 0x000ee80000100a00 */
[----:B------:R-:W3:Y:S04]  /*a8e0*/  LDL.64 R24, [R1+0x148] ;  /* 0x0001480001187983 */ /* 0x000ee80000100a00 */
[----:B------:R-:W-:Y:S01]  /*a8f0*/  LDGSTS.E [R4+0x6800c], desc[UR4][R128.64], !P4 ;  /* 0x6800c00080047fae */ /* 0x000fe2000e121844 */
[----:B------:R-:W-:Y:S01]  /*a900*/  ISETP.GE.U32.AND P4, PT, R0, 0x7fffff7c, PT ;  /* 0x7fffff7c0000780c */ /* 0x000fe20003f86070 */
[----:B------:R-:W-:-:S02]  /*a910*/  VIADD R0, R109, UR6 ;  /* 0x000000066d007c36 */ /* 0x000fc40008000000 */
[----:B------:R-:W3:Y:S04]  /*a920*/  LDL.64 R8, [R1+0x138] ;  /* 0x0001380001087983 */ /* 0x000ee80000100a00 */
[----:B------:R-:W3:Y:S04]  /*a930*/  LDL.64 R20, [R1+0x128] ;  /* 0x0001280001147983 */ /* 0x000ee80000100a00 */
[----:B------:R-:W3:Y:S04]  /*a940*/  LDL.64 R22, [R1+0x118] ;  /* 0x0001180001167983 */ /* 0x000ee80000100a00 */
[----:B------:R-:W3:Y:S04]  /*a950*/  LDL.64 R116, [R1+0x108] ;  /* 0x0001080001747983 */ /* 0x000ee80000100a00 */
[----:B------:R-:W3:Y:S04]  /*a960*/  LDL.64 R114, [R1+0xf8] ;  /* 0x0000f80001727983 */ /* 0x000ee80000100a00 */
[----:B------:R-:W3:Y:S04]  /*a970*/  LDL.64 R112, [R1+0xe8] ;  /* 0x0000e80001707983 */ /* 0x000ee80000100a00 */
[----:B------:R-:W0:Y:S04]  /*a980*/  LDGDEPBAR ;  /* 0x00000000000079af */ /* 0x000e280000000000 */
[----:B------:R-:W3:Y:S04]  /*a990*/  LDL.64 R110, [R1+0xd8] ;  /* 0x0000d800016e7983 */ /* 0x000ee80000100a00 */
[----:B------:R-:W-:Y:S04]  /*a9a0*/  LDGSTS.E [R0], desc[UR4][R106.64], P6 ;  /* 0x000000006a007fae */ /* 0x000fe8000b121844 */
[----:B------:R-:W3:Y:S04]  /*a9b0*/  LDL.64 R108, [R1+0xc8] ;  /* 0x0000c800016c7983 */ /* 0x000ee80000100a00 */
[----:B------:R-:W-:Y:S04]  /*a9c0*/  LDGSTS.E [R0+0x400], desc[UR4][R104.64], P6 ;  /* 0x0040000068007fae */ /* 0x000fe8000b121844 */
        /* <DEDUP_REMOVED lines=9> */
[----:B------:R-:W3:Y:S04]  /*aa60*/  LDL.64 R94, [R1+0x58] ;  /* 0x00005800015e7983 */ /* 0x000ee80000100a00 */
[----:B------:R-:W3:Y:S04]  /*aa70*/  LDL.64 R96, [R1+0x68] ;  /* 0x0000680001607983 */ /* 0x000ee80000100a00 */
[----:B------:R-:W3:Y:S04]  /*aa80*/  LDL.64 R92, [R1+0x48] ;  /* 0x00004800015c7983 */ /* 0x000ee80000100a00 */
[----:B------:R-:W3:Y:S04]  /*aa90*/  LDL.64 R90, [R1+0x38] ;  /* 0x00003800015a7983 */ /* 0x000ee80000100a00 */
[----:B------:R-:W3:Y:S04]  /*aaa0*/  LDL.64 R88, [R1+0x28] ;  /* 0x0000280001587983 */ /* 0x000ee80000100a00 */
[----:B------:R-:W3:Y:S04]  /*aab0*/  LDL.64 R86, [R1+0x18] ;  /* 0x0000180001567983 */ /* 0x000ee80000100a00 */
[----:B------:R-:W3:Y:S04]  /*aac0*/  LDL.64 R18, [R1+0x8] ;  /* 0x0000080001127983 */ /* 0x000ee80000100a00 */
[----:B------:R-:W-:Y:S04]  /*aad0*/  LDGSTS.E [R0+0x1800], desc[UR4][R180.64], P6 ;  /* 0x01800000b4007fae */ /* 0x000fe8000b121844 */
[----:B------:R-:W-:Y:S04]  /*aae0*/  LDGSTS.E [R0+0x1c00], desc[UR4][R146.64], P6 ;  /* 0x01c0000092007fae */ /* 0x000fe8000b121844 */
[----:B------:R-:W-:Y:S04]  /*aaf0*/  LDGSTS.E [R0+0x2000], desc[UR4][R142.64], P6 ;  /* 0x020000008e007fae */ /* 0x000fe8000b121844 */
[----:B------:R-:W-:Y:S04]  /*ab00*/  LDGSTS.E [R0+0x2400], desc[UR4][R150.64], P6 ;  /* 0x0240000096007fae */ /* 0x000fe8000b121844 */
[----:B------:R-:W-:Y:S04]  /*ab10*/  LDGSTS.E [R0+0x2800], desc[UR4][R30.64], P6 ;  /* 0x028000001e007fae */ /* 0x000fe8000b121844 */
[----:B------:R-:W-:Y:S04]  /*ab20*/  LDGSTS.E [R0+0x2c00], desc[UR4][R16.64], P6 ;  /* 0x02c0000010007fae */ /* 0x000fe8000b121844 */
[----:B------:R-:W3:Y:S04]  /*ab30*/  LDL.64 R180, [R1+0x1f0] ;  /* 0x0001f00001b47983 */ /* 0x000ee80000100a00 */
[----:B------:R-:W3:Y:S04]  /*ab40*/  LDL.64 R146, [R1+0x1e0] ;  /* 0x0001e00001927983 */ /* 0x000ee80000100a00 */
[----:B------:R-:W3:Y:S04]  /*ab50*/  LDL.64 R142, [R1+0x1d0] ;  /* 0x0001d000018e7983 */ /* 0x000ee80000100a00 */
[----:B------:R-:W3:Y:S04]  /*ab60*/  LDL.64 R150, [R1+0x1c0] ;  /* 0x0001c00001967983 */ /* 0x000ee80000100a00 */
[----:B------:R-:W3:Y:S04]  /*ab70*/  LDL.64 R30, [R1+0x1b0] ;  /* 0x0001b000011e7983 */ /* 0x000ee80000100a00 */
[----:B------:R-:W3:Y:S04]  /*ab80*/  LDL.64 R16, [R1+0x1a0] ;  /* 0x0001a00001107983 */ /* 0x000ee80000100a00 */
[----:B----4-:R-:W-:Y:S04]  /*ab90*/  LDGSTS.E [R0+0x3000], desc[UR4][R28.64], P6 ;  /* 0x030000001c007fae */ /* 0x010fe8000b121844 */
[----:B--2---:R-:W-:Y:S04]  /*aba0*/  LDGSTS.E [R0+0x3400], desc[UR4][R14.64], P6 ;  /* 0x034000000e007fae */ /* 0x004fe8000b121844 */
[----:B-----5:R-:W-:Y:S04]  /*abb0*/  LDGSTS.E [R0+0x3800], desc[UR4][R26.64], P6 ;  /* 0x038000001a007fae */ /* 0x020fe8000b121844 */
[----:B---3--:R-:W-:Y:S04]  /*abc0*/  LDGSTS.E [R0+0x3c00], desc[UR4][R12.64], P6 ;  /* 0x03c000000c007fae */ /* 0x008fe8000b121844 */
[----:B------:R-:W-:Y:S04]  /*abd0*/  LDGSTS.E [R0+0x4000], desc[UR4][R24.64], P6 ;  /* 0x0400000018007fae */ /* 0x000fe8000b121844 */
[----:B------:R-:W2:Y:S04]  /*abe0*/  LDL.64 R28, [R1+0x190] ;  /* 0x00019000011c7983 */ /* 0x000ea80000100a00 */
[----:B------:R-:W-:Y:S04]  /*abf0*/  LDGSTS.E [R0+0x4400], desc[UR4][R8.64], P6 ;  /* 0x0440000008007fae */ /* 0x000fe8000b121844 */
[----:B------:R-:W-:Y:S04]  /*ac00*/  LDGSTS.E [R0+0x4800], desc[UR4][R20.64], P6 ;  /* 0x0480000014007fae */ /* 0x000fe8000b121844 */
[----:B------:R-:W-:Y:S04]  /*ac10*/  LDGSTS.E [R0+0x4c00], desc[UR4][R22.64], P6 ;  /* 0x04c0000016007fae */ /* 0x000fe8000b121844 */
[----:B------:R-:W-:Y:S04]  /*ac20*/  LDGSTS.E [R0+0x5000], desc[UR4][R116.64], P6 ;  /* 0x0500000074007fae */ /* 0x000fe8000b121844 */
[----:B------:R-:W-:Y:S04]  /*ac30*/  LDGSTS.E [R0+0x5400], desc[UR4][R114.64], P6 ;  /* 0x0540000072007fae */ /* 0x000fe8000b121844 */
[----:B------:R-:W-:Y:S04]  /*ac40*/  LDGSTS.E [R0+0x5800], desc[UR4][R112.64], P6 ;  /* 0x0580000070007fae */ /* 0x000fe8000b121844 */
[----:B------:R-:W3:Y:S04]  /*ac50*/  LDL.64 R14, [R1+0x180] ;  /* 0x00018000010e7983 */ /* 0x000ee80000100a00 */
[----:B------:R-:W-:Y:S04]  /*ac60*/  LDGSTS.E [R0+0x5c00], desc[UR4][R110.64], P6 ;  /* 0x05c000006e007fae */ /* 0x000fe8000b121844 */
[----:B------:R-:W4:Y:S04]  /*ac70*/  LDL.64 R26, [R1+0x170] ;  /* 0x00017000011a7983 */ /* 0x000f280000100a00 */
[----:B------:R-:W-:Y:S04]  /*ac80*/  LDGSTS.E [R0+0x6000], desc[UR4][R108.64], P6 ;  /* 0x060000006c007fae */ /* 0x000fe8000b121844 */
[----:B------:R-:W5:Y:S04]  /*ac90*/  LDL.64 R12, [R1+0x160] ;  /* 0x00016000010c7983 */ /* 0x000f680000100a00 */
        /* <DEDUP_REMOVED lines=11> */
[----:B------:R-:W-:Y:S04]  /*ad50*/  LDGSTS.E [R0+0x7c00], desc[UR4][R94.64], P6 ;  /* 0x07c000005e007fae */ /* 0x000fe8000b121844 */
[----:B------:R-:W-:Y:S04]  /*ad60*/  LDGSTS.E [R0+0x10000], desc[UR4][R92.64], P6 ;  /* 0x100000005c007fae */ /* 0x000fe8000b121844 */
[----:B------:R-:W-:Y:S04]  /*ad70*/  LDGSTS.E [R0+0x10400], desc[UR4][R90.64], P6 ;  /* 0x104000005a007fae */ /* 0x000fe8000b121844 */
[----:B------:R-:W-:Y:S04]  /*ad80*/  LDGSTS.E [R0+0x10800], desc[UR4][R88.64], P6 ;  /* 0x1080000058007fae */ /* 0x000fe8000b121844 */
[----:B------:R-:W2:Y:S04]  /*ad90*/  LDL.64 R92, [R1+0x240] ;  /* 0x00024000015c7983 */ /* 0x000ea80000100a00 */
        /* <DEDUP_REMOVED lines=43> */
[----:B------:R-:W5:Y:S04]  /*b050*/  LDL.64 R94, [R1+0x60] ;  /* 0x00006000015e7983 */ /* 0x000f680000100a00 */
[----:B--2---:R-:W-:Y:S04]  /*b060*/  LDGSTS.E [R3+0x200], desc[UR4][R92.64], P6 ;  /* 0x002000005c037fae */ /* 0x004fe8000b121844 */
[----:B---3--:R-:W-:Y:S04]  /*b070*/  LDGSTS.E [R3+0x600], desc[UR4][R90.64], P6 ;  /* 0x006000005a037fae */ /* 0x008fe8000b121844 */
[----:B------:R-:W2:Y:S04]  /*b080*/  LDL.64 R92, [R1+0x50] ;  /* 0x00005000015c7983 */ /* 0x000ea80000100a00 */
[----:B----4-:R-:W-:Y:S04]  /*b090*/  LDGSTS.E [R3+0xa00], desc[UR4][R88.64], P6 ;  /* 0x00a0000058037fae */ /* 0x010fe8000b121844 */
[----:B------:R-:W3:Y:S04]  /*b0a0*/  LDL.64 R90, [R1+0x40] ;  /* 0x00004000015a7983 */ /* 0x000ee80000100a00 */
[----:B-----5:R-:W-:Y:S04]  /*b0b0*/  LDGSTS.E [R3+0xe00], desc[UR4][R86.64], P6 ;  /* 0x00e0000056037fae */ /* 0x020fe8000b121844 */
[----:B------:R-:W4:Y:S04]  /*b0c0*/  LDL.64 R88, [R1+0x30] ;  /* 0x0000300001587983 */ /* 0x000f280000100a00 */
[----:B------:R-:W-:Y:S04]  /*b0d0*/  LDGSTS.E [R3+0x1200], desc[UR4][R18.64], P6 ;  /* 0x0120000012037fae */ /* 0x000fe8000b121844 */
[----:B------:R-:W5:Y:S04]  /*b0e0*/  LDL.64 R86, [R1+0x20] ;  /* 0x0000200001567983 */ /* 0x000f680000100a00 */
[----:B------:R-:W-:Y:S04]  /*b0f0*/  LDGSTS.E [R3+0x1600], desc[UR4][R180.64], P6 ;  /* 0x01600000b4037fae */ /* 0x000fe8000b121844 */
[----:B------:R-:W5:Y:S04]  /*b100*/  LDL.64 R18, [R1+0x10] ;  /* 0x0000100001127983 */ /* 0x000f680000100a00 */
[----:B------:R-:W-:Y:S04]  /*b110*/  LDGSTS.E [R3+0x1a00], desc[UR4][R146.64], P6 ;  /* 0x01a0000092037fae */ /* 0x000fe8000b121844 */
[----:B------:R-:W5:Y:S04]  /*b120*/  LDL.LU.64 R180, [R1+0x1950] ;  /* 0x0019500001b47983 */ /* 0x000f680000300a00 */
[----:B------:R-:W-:Y:S04]  /*b130*/  LDGSTS.E [R3+0x1e00], desc[UR4][R142.64], P6 ;  /* 0x01e000008e037fae */ /* 0x000fe8000b121844 */
[----:B------:R-:W5:Y:S04]  /*b140*/  LDL.LU.64 R146, [R1+0x1948] ;  /* 0x0019480001927983 */ /* 0x000f680000300a00 */
[----:B------:R1:W-:Y:S04]  /*b150*/  LDGSTS.E [R3+0x2200], desc[UR4][R150.64], P6 ;  /* 0x0220000096037fae */ /* 0x0003e8000b121844 */
[----:B------:R-:W1:Y:S04]  /*b160*/  LDL.LU.64 R142, [R1+0x1940] ;  /* 0x00194000018e7983 */ /* 0x000e680000300a00 */
[----:B------:R-:W-:Y:S04]  /*b170*/  LDGSTS.E [R3+0x2600], desc[UR4][R30.64], P6 ;  /* 0x026000001e037fae */ /* 0x000fe8000b121844 */
[----:B------:R-:W5:Y:S04]  /*b180*/  LDL.LU.64 R150, [R1+0x1938] ;  /* 0x0019380001967983 */ /* 0x000f680000300a00 */
        /* <DEDUP_REMOVED lines=42> */
[----:B------:R-:W5:Y:S04]  /*b430*/  LDL.LU.64 R94, [R1+0x1888] ;  /* 0x00188800015e7983 */ /* 0x000f680000300a00 */
[----:B--2---:R-:W-:Y:S04]  /*b440*/  LDGSTS.E [R3+0x7e00], desc[UR4][R92.64], P6 ;  /* 0x07e000005c037fae */ /* 0x004fe8000b121844 */
[----:B---3--:R-:W-:Y:S04]  /*b450*/  LDGSTS.E [R3+0x10200], desc[UR4][R90.64], P6 ;  /* 0x102000005a037fae */ /* 0x008fe8000b121844 */
[----:B------:R-:W2:Y:S04]  /*b460*/  LDL.LU.64 R92, [R1+0x1880] ;  /* 0x00188000015c7983 */ /* 0x000ea80000300a00 */
[----:B----4-:R-:W-:Y:S04]  /*b470*/  LDGSTS.E [R3+0x10600], desc[UR4][R88.64], P6 ;  /* 0x1060000058037fae */ /* 0x010fe8000b121844 */
[----:B------:R-:W3:Y:S04]  /*b480*/  LDL.LU.64 R90, [R1+0x1878] ;  /* 0x00187800015a7983 */ /* 0x000ee80000300a00 */
[----:B-----5:R-:W-:Y:S04]  /*b490*/  LDGSTS.E [R3+0x10a00], desc[UR4][R86.64], P6 ;  /* 0x10a0000056037fae */ /* 0x020fe8000b121844 */
[----:B------:R-:W4:Y:S04]  /*b4a0*/  LDL.LU.64 R88, [R1+0x1870] ;  /* 0x0018700001587983 */ /* 0x000f280000300a00 */
[----:B------:R-:W-:Y:S04]  /*b4b0*/  LDGSTS.E [R3+0x10e00], desc[UR4][R18.64], P6 ;  /* 0x10e0000012037fae */ /* 0x000fe8000b121844 */
[----:B------:R-:W5:Y:S04]  /*b4c0*/  LDL.LU.64 R86, [R1+0x1868] ;  /* 0x0018680001567983 */ /* 0x000f680000300a00 */
[----:B------:R-:W2:Y:S04]  /*b4d0*/  LDL.LU.64 R18, [R1+0x1860] ;  /* 0x0018600001127983 */ /* 0x000ea80000300a00 */
[----:B--2---:R-:W-:Y:S04]  /*b4e0*/  LDGSTS.E [R3+0x11200], desc[UR4][R18.64], P6 ;  /* 0x1120000012037fae */ /* 0x004fe8000b121844 */
[----:B-----5:R-:W-:Y:S04]  /*b4f0*/  LDGSTS.E [R3+0x11600], desc[UR4][R86.64], P6 ;  /* 0x1160000056037fae */ /* 0x020fe8000b121844 */
[----:B----4-:R-:W-:Y:S04]  /*b500*/  LDGSTS.E [R3+0x11a00], desc[UR4][R88.64], P6 ;  /* 0x11a0000058037fae */ /* 0x010fe8000b121844 */
[----:B------:R-:W2:Y:S04]  /*b510*/  LDL.LU.64 R18, [R1+0x1858] ;  /* 0x0018580001127983 */ /* 0x000ea80000300a00 */
[----:B---3--:R-:W-:Y:S04]  /*b520*/  LDGSTS.E [R3+0x11e00], desc[UR4][R90.64], P6 ;  /* 0x11e000005a037fae */ /* 0x008fe8000b121844 */
        /* <DEDUP_REMOVED lines=23> */
[----:B--2---:R-:W-:Y:S04]  /*b6a0*/  LDGSTS.E [R3+0x17e00], desc[UR4][R18.64], P6 ;  /* 0x17e0000012037fae */ /* 0x004fe8000b121844 */
[----:B------:R-:W0:Y:S01]  /*b6b0*/  LDGDEPBAR ;  /* 0x00000000000079af */ /* 0x000e220000000000 */
[----:B------:R-:W-:Y:S01]  /*b6c0*/  BAR.SYNC.DEFER_BLOCKING 0x0 ;  /* 0x0000000000007b1d */ /* 0x000fe20000010000 */
[----:B------:R-:W-:Y:S01]  /*b6d0*/  ISETP.GE.U32.AND P6, PT, R10, 0x7fffff7b, PT ;  /* 0x7fffff7b0a00780c */ /* 0x000fe20003fc6070 */
[----:B------:R-:W-:-:S02]  /*b6e0*/  VIADD R10, R152, 0xffffff9f ;  /* 0xffffff9f980a7836 */ /* 0x000fc40000000000 */
[----:B------:R-:W-:-:S05]  /*b6f0*/  IMAD.WIDE R152, R5, 0x4, R150 ;  /* 0x0000000405987825 */ /* 0x000fca00078e0296 */
[----:B------:R2:W-:Y:S04]  /*b700*/  STL.64 [R1+0x600], R152 ;  /* 0x0006009801007387 */ /* 0x0005e80000100a00 */
[----:B------:R-:W-:Y:S01]  /*b710*/  @!PT LDS RZ, [RZ] ;  /* 0x00000000fffff984 */ /* 0x000fe20000000800 */
[----:B------:R-:W-:Y:S01]  /*b720*/  @!PT LDS RZ, [RZ] ;  /* 0x00000000fffff984 */ /* 0x000fe20000000800 */
[----:B------:R-:W-:Y:S01]  /*b730*/  @!PT LDS RZ, [RZ] ;  /* 0x00000000fffff984 */ /* 0x000fe20000000800 */
[----:B------:R-:W-:Y:S04]  /*b740*/  LDGSTS.E [R2+0x70000], desc[UR4][R228.64], !P0 ;  /* 0x70000000e4027fae */ /* 0x000fe8000c121844 */
[----:B------:R-:W-:Y:S04]  /*b750*/  LDGSTS.E [R2+0x70004], desc[UR4][R152.64], !P1 ;  /* 0x7000400098027fae */ /* 0x000fe8000c921844 */
[----:B--2---:R-:W2:Y:S01]  /*b760*/  LDL.LU.64 R152, [R1+0x1850] ;  /* 0x0018500001987983 */ /* 0x004ea20000300a00 */
[C---:B-1----:R-:W-:Y:S01]  /*b770*/  IMAD.WIDE R150, R5.reuse, 0x4, R142 ;  /* 0x0000000405967825 */ /* 0x042fe200078e028e */
[----:B------:R-:W-:Y:S01]  /*b780*/  ISETP.GE.U32.AND P0, PT, R10, 0x7fffff60, PT ;  /* 0x7fffff600a00780c */ /* 0x000fe20003f06070 */
[----:B------:R-:W1:Y:S03]  /*b790*/  LDC R142, c[0x0][0x230] ;  /* 0x00008c00ff8e7b82 */ /* 0x000e660000000800 */
[----:B------:R3:W-:Y:S04]  /*b7a0*/  STL.64 [R1+0x608], R150 ;  /* 0x0006089601007387 */ /* 0x0007e80000100a00 */
[----:B------:R3:W-:Y:S01]  /*b7b0*/  LDGSTS.E [R2+0x70008], desc[UR4][R150.64], !P2 ;  /* 0x7000800096027fae */ /* 0x0007e2000d121844 */
[----:B------:R-:W-:Y:S01]  /*b7c0*/  VIADD R134, R134, 0xffffffb9 ;  /* 0xffffffb986867836 */ /* 0x000fe20000000000 */
[----:B------:R-:W4:Y:S01]  /*b7d0*/  LDC R10, c[0x0][0x230] ;  /* 0x00008c00ff0a7b82 */ /* 0x000f220000000800 */
[----:B------:R-:W-:-:S07]  /*b7e0*/  IMAD.WIDE R146, R5, 0x4, R146 ;  /* 0x0000000405927825 */ /* 0x000fce00078e0292 */
[----:B------:R-:W5:Y:S08]  /*b7f0*/  LDC R143, c[0x0][0x230] ;  /* 0x00008c00ff8f7b82 */ /* 0x000f700000000800 */
[----:B---3--:R-:W3:Y:S01]  /*b800*/  LDC R151, c[0x0][0x230] ;  /* 0x00008c00ff977b82 */ /* 0x008ee20000000800 */
[----:B------:R-:W-:-:S07]  /*b810*/  ISETP.GE.U32.AND P1, PT, R134, 0x7fffff7a, PT ;  /* 0x7fffff7a8600780c */ /* 0x000fce0003f26070 */
[----:B------:R-:W5:Y:S01]  /*b820*/  LDC R150, c[0x0][0x230] ;  /* 0x00008c00ff967b82 */ /* 0x000f620000000800 */
[----:B---3--:R-:W-:-:S07]  /*b830*/  VIADD R134, R151, 0xffffff9d ;  /* 0xffffff9d97867836 */ /* 0x008fce0000000000 */
[----:B------:R-:W3:Y:S01]  /*b840*/  LDC R151, c[0x0][0x230] ;  /* 0x00008c00ff977b82 */ /* 0x000ee20000000800 */
[----:B----4-:R-:W-:-:S05]  /*b850*/  VIADD R10, R10, 0xffffff9e ;  /* 0xffffff9e0a0a7836 */ /* 0x010fca0000000000 */
[----:B------:R-:W-:Y:S01]  /*b860*/  ISETP.GE.U32.AND P2, PT, R10, 0x7fffff5f, PT ;  /* 0x7fffff5f0a00780c */ /* 0x000fe20003f46070 */
[----:B---3--:R-:W-:Y:S02]  /*b870*/  VIADD R10, R151, 0xffffff9c ;  /* 0xffffff9c970a7836 */ /* 0x008fe40000000000 */
[----:B------:R-:W3:Y:S01]  /*b880*/  LDC R151, c[0x0][0x230] ;  /* 0x00008c00ff977b82 */ /* 0x000ee20000000800 */
[----:B------:R-:W-:-:S04]  /*b890*/  IMAD.WIDE R138, R5, 0x4, R138 ;  /* 0x00000004058a7825 */ /* 0x000fc800078e028a */
        /* <DEDUP_REMOVED lines=12> */
[----:B--2---:R-:W-:-:S05]  /*b960*/  IMAD.WIDE R152, R5, 0x4, R152 ;  /* 0x0000000405987825 */ /* 0x004fca00078e0298 */
[----:B------:R2:W-:Y:S01]  /*b970*/  LDGSTS.E [R2+0x7000c], desc[UR4][R152.64], !P3 ;  /* 0x7000c00098027fae */ /* 0x0005e2000d921844 */
[----:B------:R-:W-:Y:S02]  /*b980*/  ISETP.GE.U32.AND P3, PT, R134, 0x7fffff5e, PT ;  /* 0x7fffff5e8600780c */ /* 0x000fe40003f66070 */
[----:B------:R-:W4:Y:S01]  /*b990*/  LDC R134, c[0x0][0x230] ;  /* 0x00008c00ff867b82 */ /* 0x000f220000000800 */
[----:B------:R2:W-:Y:S04]  /*b9a0*/  STL.64 [R1+0x610], R152 ;  /* 0x0006109801007387 */ /* 0x0005e80000100a00 */
[----:B------:R1:W-:Y:S04]  /*b9b0*/  STL.64 [R1+0x790], R146 ;  /* 0x0007909201007387 */ /* 0x0003e80000100a00 */
[----:B------:R1:W-:Y:S01]  /*b9c0*/  LDGSTS.E [R2+0x78000], desc[UR4][R146.64], !P0 ;  /* 0x7800000092027fae */ /* 0x0003e2000c121844 */
[----:B------:R-:W-:Y:S01]  /*b9d0*/  ISETP.GE.U32.AND P0, PT, R10, 0x7fffff5d, PT ;  /* 0x7fffff5d0a00780c */ /* 0x000fe20003f06070 */
[----:B--2---:R-:W-:Y:S01]  /*b9e0*/  IMAD.WIDE R152, R5, 0x4, R180 ;  /* 0x0000000405987825 */ /* 0x004fe200078e02b4 */
[----:B-1----:R-:W1:Y:S04]  /*b9f0*/  LDC R146, c[0x0][0x230] ;  /* 0x00008c00ff927b82 */ /* 0x002e680000000800 */
[----:B------:R2:W-:Y:S01]  /*ba00*/  STL.64 [R1+0x7c8], R152 ;  /* 0x0007c89801007387 */ /* 0x0005e20000100a00 */
[----:B----4-:R-:W-:-:S03]  /*ba10*/  VIADD R10, R134, 0xffffffb8 ;  /* 0xffffffb8860a7836 */ /* 0x010fc60000000000 */
[----:B------:R2:W-:Y:S01]  /*ba20*/  LDGSTS.E [R2+0x78004], desc[UR4][R152.64], !P2 ;  /* 0x7800400098027fae */ /* 0x0005e2000d121844 */
[----:B------:R-:W4:Y:S03]  /*ba30*/  LDC R147, c[0x0][0x230] ;  /* 0x00008c00ff937b82 */ /* 0x000f260000000800 */
[----:B------:R5:W-:Y:S01]  /*ba40*/  STL.64 [R1+0x7d8], R138 ;  /* 0x0007d88a01007387 */ /* 0x000be20000100a00 */
[----:B---3--:R-:W-:-:S03]  /*ba50*/  VIADD R134, R151, 0xffffffb7 ;  /* 0xffffffb797867836 */ /* 0x008fc60000000000 */
[----:B------:R5:W-:Y:S01]  /*ba60*/  LDGSTS.E [R2+0x78008], desc[UR4][R138.64], !P3 ;  /* 0x780080008a027fae */ /* 0x000be2000d921844 */
[----:B------:R-:W-:Y:S01]  /*ba70*/  ISETP.GE.U32.AND P2, PT, R10, 0x7fffff79, PT ;  /* 0x7fffff790a00780c */ /* 0x000fe20003f46070 */
[----:B------:R-:W-:Y:S01]  /*ba80*/  VIADD R10, R142, 0xffffffb6 ;  /* 0xffffffb68e0a7836 */ /* 0x000fe20000000000 */
[----:B------:R-:W-:Y:S01]  /*ba90*/  ISETP.GE.U32.AND P3, PT, R134, 0x7fffff78, PT ;  /* 0x7fffff788600780c */ /* 0x000fe20003f66070 */
[----:B--2---:R-:W-:Y:S01]  /*baa0*/  IMAD.WIDE R152, R5, 0x4, R160 ;  /* 0x0000000405987825 */ /* 0x004fe200078e02a0 */
[----:B------:R-:W2:Y:S01]  /*bab0*/  LDC R134, c[0x0][0x230] ;  /* 0x00008c00ff867b82 */ /* 0x000ea20000000800 */
[----:B------:R3:W-:Y:S07]  /*bac0*/  LDGSTS.E [R2+0x7800c], desc[UR4][R148.64], !P0 ;  /* 0x7800c00094027fae */ /* 0x0007ee000c121844 */
[----:B-----5:R-:W5:Y:S01]  /*bad0*/  LDC R138, c[0x0][0x230] ;  /* 0x00008c00ff8a7b82 */ /* 0x020f620000000800 */
[----:B------:R-:W-:Y:S01]  /*bae0*/  ISETP.GE.U32.AND P0, PT, R10, 0x7fffff77, PT ;  /* 0x7fffff770a00780c */ /* 0x000fe20003f06070 */
[----:B------:R-:W-:Y:S01]  /*baf0*/  VIADD R10, R150, 0xffffffb5 ;  /* 0xffffffb5960a7836 */ /* 0x000fe20000000000 */
[----:B------:R-:W-:Y:S01]  /*bb00*/  LDGSTS.E [R7+0x70000], desc[UR4][R152.64], !P4 ;  /* 0x7000000098077fae */ /* 0x000fe2000e121844 */
[----:B---3--:R-:W-:-:S03]  /*bb10*/  VIADD R2, R143, 0xffffff9b ;  /* 0xffffff9b8f027836 */ /* 0x008fc60000000000 */
[----:B------:R-:W-:Y:S01]  /*bb20*/  LDGSTS.E [R7+0x70004], desc[UR4][R154.64], !P6 ;  /* 0x700040009a077fae */ /* 0x000fe2000f121844 */
[----:B------:R-:W3:Y:S01]  /*bb30*/  LDC R139, c[0x0][0x230] ;  /* 0x00008c00ff8b7b82 */ /* 0x000ee20000000800 */
[----:B------:R-:W-:Y:S02]  /*bb40*/  ISETP.GE.U32.AND P4, PT, R10, 0x7fffff76, PT ;  /* 0x7fffff760a00780c */ /* 0x000fe40003f86070 */
[----:B------:R-:W-:Y:S01]  /*bb50*/  ISETP.GE.U32.AND P6, PT, R2, 0x7fffff5c, PT ;  /* 0x7fffff5c0200780c */ /* 0x000fe20003fc6070 */
[----:B-1----:R-:W-:Y:S01]  /*bb60*/  VIADD R10, R146, 0xffffff9a ;  /* 0xffffff9a920a7836 */ /* 0x002fe20000000000 */
[----:B------:R-:W-:Y:S03]  /*bb70*/  LDGSTS.E [R7+0x70008], desc[UR4][R166.64], !P1 ;  /* 0x70008000a6077fae */ /* 0x000fe6000c921844 */
[----:B------:R-:W1:Y:S01]  /*bb80*/  LDC R142, c[0x0][0x230] ;  /* 0x00008c00ff8e7b82 */ /* 0x000e620000000800 */
[----:B----4-:R-:W-:Y:S01]  /*bb90*/  VIADD R2, R147, 0xffffff99 ;  /* 0xffffff9993027836 */ /* 0x010fe20000000000 */
[----:B------:R-:W-:Y:S01]  /*bba0*/  ISETP.GE.U32.AND P1, PT, R10, 0x7fffff5b, PT ;  /* 0x7fffff5b0a00780c */ /* 0x000fe20003f26070 */
[----:B------:R-:W-:Y:S01]  /*bbb0*/  LDGSTS.E [R7+0x7000c], desc[UR4][R158.64], !P2 ;  /* 0x7000c0009e077fae */ /* 0x000fe2000d121844 */
[----:B------:R-:W-:-:S04]  /*bbc0*/  IMAD.WIDE R180, R5, 0x4, R202 ;  /* 0x0000000405b47825 */ /* 0x000fc800078e02ca */
[----:B------:R-:W4:Y:S01]  /*bbd0*/  LDC R143, c[0x0][0x230] ;  /* 0x00008c00ff8f7b82 */ /* 0x000f220000000800 */
[----:B------:R-:W-:Y:S01]  /*bbe0*/  ISETP.GE.U32.AND P2, PT, R2, 0x7fffff5a, PT ;  /* 0x7fffff5a0200780c */ /* 0x000fe20003f46070 */
[----:B-----5:R-:W-:Y:S01]  /*bbf0*/  VIADD R2, R138, 0xffffff98 ;  /* 0xffffff988a027836 */ /* 0x020fe20000000000 */
[----:B------:R-:W-:Y:S05]  /*bc00*/  LDGSTS.E [R7+0x78000], desc[UR4][R180.64], !P6 ;  /* 0x78000000b4077fae */ /* 0x000fea000f121844 */
[----:B------:R-:W5:Y:S08]  /*bc10*/  LDC R146, c[0x0][0x230] ;  /* 0x00008c00ff927b82 */ /* 0x000f700000000800 */
[----:B------:R-:W5:Y:S01]  /*bc20*/  LDC R147, c[0x0][0x230] ;  /* 0x00008c00ff937b82 */ /* 0x000f620000000800 */
[----:B------:R-:W-:Y:S01]  /*bc30*/  ISETP.GE.U32.AND P6, PT, R2, 0x7fffff59, PT ;  /* 0x7fffff590200780c */ /* 0x000fe20003fc6070 */
[----:B------:R1:W-:Y:S01]  /*bc40*/  STL.64 [R1+0x7e0], R148 ;  /* 0x0007e09401007387 */ /* 0x0003e20000100a00 */
[----:B--2---:R-:W-:-:S05]  /*bc50*/  VIADD R10, R134, 0xffffffb4 ;  /* 0xffffffb4860a7836 */ /* 0x004fca0000000000 */
[----:B------:R-:W2:Y:S01]  /*bc60*/  LDC R138, c[0x0][0x230] ;  /* 0x00008c00ff8a7b82 */ /* 0x000ea20000000800 */
[----:B---3--:R-:W-:Y:S01]  /*bc70*/  VIADD R2, R139, 0xffffffb3 ;  /* 0xffffffb38b027836 */ /* 0x008fe20000000000 */
[----:B------:R-:W-:Y:S01]  /*bc80*/  STL.64 [R1+0x750], R180 ;  /* 0x000750b401007387 */ /* 0x000fe20000100a00 */
[----:B-1----:R-:W-:-:S03]  /*bc90*/  IMAD.WIDE R148, R5, 0x4, R162 ;  /* 0x0000000405947825 */ /* 0x002fc600078e02a2 */
[----:B------:R-:W-:Y:S02]  /*bca0*/  LDGSTS.E [R7+0x78004], desc[UR4][R164.64], !P1 ;  /* 0x78004000a4077fae */ /* 0x000fe4000c921844 */
[----:B------:R-:W1:Y:S02]  /*bcb0*/  LDC R134, c[0x0][0x230] ;  /* 0x00008c00ff867b82 */ /* 0x000e640000000800 */
[----:B------:R-:W-:Y:S04]  /*bcc0*/  STL.64 [R1+0x780], R164 ;  /* 0x000780a401007387 */ /* 0x000fe80000100a00 */
[----:B------:R3:W-:Y:S02]  /*bcd0*/  STL.64 [R1+0x7c0], R148 ;  /* 0x0007c09401007387 */ /* 0x0007e40000100a00 */
[----:B------:R-:W1:Y:S02]  /*bce0*/  LDC R139, c[0x0][0x230] ;  /* 0x00008c00ff8b7b82 */ /* 0x000e640000000800 */
[----:B------:R3:W-:Y:S01]  /*bcf0*/  LDGSTS.E [R7+0x78008], desc[UR4][R148.64], !P2 ;  /* 0x7800800094077fae */ /* 0x0007e2000d121844 */
[----:B------:R-:W-:Y:S01]  /*bd00*/  ISETP.GE.U32.AND P2, PT, R2, 0x7fffff74, PT ;  /* 0x7fffff740200780c */ /* 0x000fe20003f46070 */
[----:B------:R-:W-:Y:S01]  /*bd10*/  VIADD R2, R142, 0xffffff97 ;  /* 0xffffff978e027836 */ /* 0x000fe20000000000 */
[----:B------:R-:W-:-:S03]  /*bd20*/  ISETP.GE.U32.AND P1, PT, R10, 0x7fffff75, PT ;  /* 0x7fffff750a00780c */ /* 0x000fc60003f26070 */
[----:B------:R-:W1:Y:S01]  /*bd30*/  LDC R142, c[0x0][0x230] ;  /* 0x00008c00ff8e7b82 */ /* 0x000e620000000800 */
[----:B------:R-:W-:-:S04]  /*bd40*/  IMAD.WIDE R160, R5, 0x4, R178 ;  /* 0x0000000405a07825 */ /* 0x000fc800078e02b2 */
[----:B---3--:R-:W-:-:S05]  /*bd50*/  IMAD.WIDE R148, R5, 0x4, R170 ;  /* 0x0000000405947825 */ /* 0x008fca00078e02aa */
[----:B------:R3:W-:Y:S01]  /*bd60*/  LDGSTS.E [R7+0x7800c], desc[UR4][R148.64], !P6 ;  /* 0x7800c00094077fae */ /* 0x0007e2000f121844 */
[----:B----4-:R-:W-:Y:S02]  /*bd70*/  VIADD R10, R143, 0xffffffb2 ;  /* 0xffffffb28f0a7836 */ /* 0x010fe40000000000 */
[----:B------:R-:W-:Y:S01]  /*bd80*/  IMAD.WIDE R162, R5, 0x4, R172 ;  /* 0x0000000405a27825 */ /* 0x000fe200078e02ac */
[----:B------:R-:W-:Y:S01]  /*bd90*/  LDGSTS.E [R248+0x70000], desc[UR4][R168.64], !P3 ;  /* 0x70000000a8f87fae */ /* 0x000fe2000d921844 */
[----:B------:R-:W-:Y:S01]  /*bda0*/  ISETP.GE.U32.AND P3, PT, R2, 0x7fffff58, PT ;  /* 0x7fffff580200780c */ /* 0x000fe20003f66070 */
[----:B------:R-:W4:Y:S01]  /*bdb0*/  LDC R143, c[0x0][0x230] ;  /* 0x00008c00ff8f7b82 */ /* 0x000f220000000800 */
[----:B-----5:R-:W-:Y:S01]  /*bdc0*/  VIADD R2, R147, 0xffffff95 ;  /* 0xffffff9593027836 */ /* 0x020fe20000000000 */
[----:B------:R-:W-:Y:S01]  /*bdd0*/  LDGSTS.E [R248+0x70004], desc[UR4][R160.64], !P0 ;  /* 0x70004000a0f87fae */ /* 0x000fe2000c121844 */
[----:B---3--:R-:W-:-:S03]  /*bde0*/  VIADD R7, R146, 0xffffff96 ;  /* 0xffffff9692077836 */ /* 0x008fc60000000000 */
[----:B------:R-:W-:Y:S02]  /*bdf0*/  LDGSTS.E [R248+0x70008], desc[UR4][R162.64], !P4 ;  /* 0x70008000a2f87fae */ /* 0x000fe4000e121844 */
[----:B------:R-:W3:Y:S01]  /*be00*/  LDC R147, c[0x0][0x230] ;  /* 0x00008c00ff937b82 */ /* 0x000ee20000000800 */
[----:B------:R-:W-:Y:S01]  /*be10*/  ISETP.GE.U32.AND P4, PT, R2, 0x7fffff56, PT ;  /* 0x7fffff560200780c */ /* 0x000fe20003f86070 */
[----:B------:R-:W-:Y:S01]  /*be20*/  IMAD.WIDE R164, R5, 0x4, R192 ;  /* 0x0000000405a47825 */ /* 0x000fe200078e02c0 */
[----:B------:R-:W-:-:S03]  /*be30*/  ISETP.GE.U32.AND P0, PT, R7, 0x7fffff57, PT ;  /* 0x7fffff570700780c */ /* 0x000fc60003f06070 */
[----:B--2---:R-:W-:Y:S01]  /*be40*/  VIADD R2, R138, 0xffffff94 ;  /* 0xffffff948a027836 */ /* 0x004fe20000000000 */
[----:B------:R-:W-:Y:S01]  /*be50*/  ISETP.GE.U32.AND P6, PT, R10, 0x7fffff73, PT ;  /* 0x7fffff730a00780c */ /* 0x000fe20003fc6070 */
[----:B------:R-:W2:Y:S01]  /*be60*/  LDC R146, c[0x0][0x230] ;  /* 0x00008c00ff927b82 */ /* 0x000ea20000000800 */
[----:B------:R-:W-:Y:S01]  /*be70*/  LDGSTS.E [R248+0x7000c], desc[UR4][R164.64], !P1 ;  /* 0x7000c000a4f87fae */ /* 0x000fe2000c921844 */
[----:B-1----:R-:W-:Y:S01]  /*be80*/  VIADD R7, R134, 0xffffffb1 ;  /* 0xffffffb186077836 */ /* 0x002fe20000000000 */
[----:B------:R-:W-:Y:S01]  /*be90*/  ISETP.GE.U32.AND P1, PT, R2, 0x7fffff55, PT ;  /* 0x7fffff550200780c */ /* 0x000fe20003f26070 */
[----:B------:R-:W-:Y:S01]  /*bea0*/  IMAD.WIDE R150, R5, 0x4, R176 ;  /* 0x0000000405967825 */ /* 0x000fe200078e02b0 */
[----:B------:R1:W-:Y:S03]  /*beb0*/  STL.64 [R1+0x7d0], R148 ;  /* 0x0007d09401007387 */ /* 0x0003e60000100a00 */
[----:B------:R-:W5:Y:S01]  /*bec0*/  LDC R10, c[0x0][0x230] ;  /* 0x00008c00ff0a7b82 */ /* 0x000f620000000800 */
[----:B------:R-:W-:Y:S01]  /*bed0*/  VIADD R2, R139, 0xffffffb0 ;  /* 0xffffffb08b027836 */ /* 0x000fe20000000000 */
[----:B------:R4:W-:Y:S04]  /*bee0*/  STL.64 [R1+0x710], R150 ;  /* 0x0007109601007387 */ /* 0x0009e80000100a00 */
[----:B------:R4:W-:Y:S02]  /*bef0*/  LDGSTS.E [R248+0x78000], desc[UR4][R150.64], !P3 ;  /* 0x7800000096f87fae */ /* 0x0009e4000d921844 */
[----:B------:R-:W5:Y:S01]  /*bf00*/  LDC R134, c[0x0][0x230] ;  /* 0x00008c00ff867b82 */ /* 0x000f620000000800 */
[----:B-1----:R-:W-:-:S05]  /*bf10*/  IMAD.WIDE R148, R5, 0x4, R174 ;  /* 0x0000000405947825 */ /* 0x002fca00078e02ae */
[----:B------:R1:W-:Y:S02]  /*bf20*/  STL.64 [R1+0x740], R148 ;  /* 0x0007409401007387 */ /* 0x0003e40000100a00 */
[----:B------:R-:W5:Y:S02]  /*bf30*/  LDC R138, c[0x0][0x230] ;  /* 0x00008c00ff8a7b82 */ /* 0x000f640000000800 */
[----:B------:R1:W-:Y:S01]  /*bf40*/  LDGSTS.E [R248+0x78004], desc[UR4][R148.64], !P0 ;  /* 0x7800400094f87fae */ /* 0x0003e2000c121844 */
[----:B----4-:R-:W-:Y:S01]  /*bf50*/  IMAD.WIDE R150, R5, 0x4, R188 ;  /* 0x0000000405967825 */ /* 0x010fe200078e02bc */
[----:B------:R-:W-:-:S03]  /*bf60*/  ISETP.GE.U32.AND P0, PT, R2, 0x7fffff71, PT ;  /* 0x7fffff710200780c */ /* 0x000fc60003f06070 */
[----:B------:R-:W-:Y:S01]  /*bf70*/  VIADD R2, R142, 0xffffffae ;  /* 0xffffffae8e027836 */ /* 0x000fe20000000000 */
[----:B------:R-:W-:Y:S01]  /*bf80*/  ISETP.GE.U32.AND P3, PT, R7, 0x7fffff72, PT ;  /* 0x7fffff720700780c */ /* 0x000fe20003f66070 */
[----:B------:R-:W-:Y:S01]  /*bf90*/  LDGSTS.E [R248+0x78008], desc[UR4][R150.64], !P4 ;  /* 0x7800800096f87fae */ /* 0x000fe2000e121844 */
[----:B------:R-:W4:Y:S01]  /*bfa0*/  LDC R139, c[0x0][0x230] ;  /* 0x00008c00ff8b7b82 */ /* 0x000f220000000800 */
[----:B-1----:R-:W-:-:S04]  /*bfb0*/  IMAD.WIDE R148, R5, 0x4, R184 ;  /* 0x0000000405947825 */ /* 0x002fc800078e02b8 */
[----:B------:R-:W-:Y:S01]  /*bfc0*/  VIADD R7, R143, 0xffffffaf ;  /* 0xffffffaf8f077836 */ /* 0x000fe20000000000 */
[----:B------:R1:W-:Y:S01]  /*bfd0*/  LDGSTS.E [R248+0x7800c], desc[UR4][R148.64], !P1 ;  /* 0x7800c00094f87fae */ /* 0x0003e2000c921844 */
[----:B------:R-:W-:Y:S01]  /*bfe0*/  ISETP.GE.U32.AND P1, PT, R2, 0x7fffff6f, PT ;  /* 0x7fffff6f0200780c */ /* 0x000fe20003f26070 */
[----:B---3--:R-:W-:Y:S01]  /*bff0*/  VIADD R2, R147, 0xffffff93 ;  /* 0xffffff9393027836 */ /* 0x008fe20000000000 */
[----:B------:R-:W3:Y:S01]  /*c000*/  LDC R143, c[0x0][0x230] ;  /* 0x00008c00ff8f7b82 */ /* 0x000ee20000000800 */
[----:B------:R-:W-:Y:S01]  /*c010*/  ISETP.GE.U32.AND P4, PT, R7, 0x7fffff70, PT ;  /* 0x7fffff700700780c */ /* 0x000fe20003f86070 */
[----:B------:R-:W-:Y:S01]  /*c020*/  LDGSTS.E [R249+0x70000], desc[UR4][R206.64], !P2 ;  /* 0x70000000cef97fae */ /* 0x000fe2000d121844 */
[----:B--2---:R-:W-:-:S03]  /*c030*/  VIADD R7, R146, 0xffffffad ;  /* 0xffffffad92077836 */ /* 0x004fc60000000000 */
[----:B------:R-:W-:Y:S01]  /*c040*/  LDGSTS.E [R249+0x70004], desc[UR4][R182.64], !P6 ;  /* 0x70004000b6f97fae */ /* 0x000fe2000f121844 */
[----:B------:R-:W-:Y:S01]  /*c050*/  ISETP.GE.U32.AND P6, PT, R2, 0x7fffff54, PT ;  /* 0x7fffff540200780c */ /* 0x000fe20003fc6070 */
[----:B------:R-:W2:Y:S01]  /*c060*/  LDC R147, c[0x0][0x230] ;  /* 0x00008c00ff937b82 */ /* 0x000ea20000000800 */
[----:B-----5:R-:W-:Y:S01]  /*c070*/  VIADD R2, R10, 0xffffff92 ;  /* 0xffffff920a027836 */ /* 0x020fe20000000000 */
[----:B------:R-:W-:Y:S01]  /*c080*/  ISETP.GE.U32.AND P2, PT, R7, 0x7fffff6e, PT ;  /* 0x7fffff6e0700780c */ /* 0x000fe20003f46070 */
[----:B------:R-:W-:Y:S01]  /*c090*/  IMAD.WIDE R172, R5, 0x4, R144 ;  /* 0x0000000405ac7825 */ /* 0x000fe200078e0290 */
[----:B------:R-:W-:Y:S04]  /*c0a0*/  STL.64 [R1+0x770], R150 ;  /* 0x0007709601007387 */ /* 0x000fe80000100a00 */
[----:B------:R-:W5:Y:S01]  /*c0b0*/  LDC R146, c[0x0][0x230] ;  /* 0x00008c00ff927b82 */ /* 0x000f620000000800 */
[----:B------:R-:W-:Y:S01]  /*c0c0*/  VIADD R7, R134, 0xffffff91 ;  /* 0xffffff9186077836 */ /* 0x000fe20000000000 */
[----:B------:R1:W-:Y:S04]  /*c0d0*/  STL.64 [R1+0x7b0], R148 ;  /* 0x0007b09401007387 */ /* 0x0003e80000100a00 */
[----:B------:R-:W-:Y:S01]  /*c0e0*/  LDGSTS.E [R249+0x70008], desc[UR4][R196.64], !P3 ;  /* 0x70008000c4f97fae */ /* 0x000fe2000d921844 */
[----:B------:R-:W-:Y:S01]  /*c0f0*/  ISETP.GE.U32.AND P3, PT, R2, 0x7fffff53, PT ;  /* 0x7fffff530200780c */ /* 0x000fe20003f66070 */
[----:B------:R-:W5:Y:S01]  /*c100*/  LDC R10, c[0x0][0x230] ;  /* 0x00008c00ff0a7b82 */ /* 0x000f620000000800 */
[----:B------:R-:W-:Y:S01]  /*c110*/  VIADD R2, R138, 0xffffff90 ;  /* 0xffffff908a027836 */ /* 0x000fe20000000000 */
[----:B------:R-:W-:Y:S01]  /*c120*/  LDGSTS.E [R249+0x7000c], desc[UR4][R172.64], !P0 ;  /* 0x7000c000acf97fae */ /* 0x000fe2000c121844 */
[----:B------:R-:W-:Y:S01]  /*c130*/  ISETP.GE.U32.AND P0, PT, R7, 0x7fffff52, PT ;  /* 0x7fffff520700780c */ /* 0x000fe20003f06070 */
[----:B-1----:R-:W-:-:S04]  /*c140*/  IMAD.WIDE R148, R5, 0x4, R186 ;  /* 0x0000000405947825 */ /* 0x002fc800078e02ba */
[----:B------:R-:W1:Y:S01]  /*c150*/  LDC R134, c[0x0][0x230] ;  /* 0x00008c00ff867b82 */ /* 0x000e620000000800 */
[----:B------:R3:W-:Y:S01]  /*c160*/  LDGSTS.E [R249+0x78000], desc[UR4][R148.64], !P6 ;  /* 0x7800000094f97fae */ /* 0x0007e2000f121844 */
[----:B------:R-:W-:Y:S01]  /*c170*/  ISETP.GE.U32.AND P6, PT, R2, 0x7fffff51, PT ;  /* 0x7fffff510200780c */ /* 0x000fe20003fc6070 */
[----:B------:R-:W-:-:S05]  /*c180*/  IMAD.WIDE R144, R5, 0x4, R200 ;  /* 0x0000000405907825 */ /* 0x000fca00078e02c8 */
[----:B------:R-:W1:Y:S01]  /*c190*/  LDC R142, c[0x0][0x230] ;  /* 0x00008c00ff8e7b82 */ /* 0x000e620000000800 */
[----:B------:R2:W-:Y:S01]  /*c1a0*/  STL.64 [R1+0x6c0], R148 ;  /* 0x0006c09401007387 */ /* 0x0005e20000100a00 */
[----:B----4-:R-:W-:-:S06]  /*c1b0*/  VIADD R2, R139, 0xffffffab ;  /* 0xffffffab8b027836 */ /* 0x010fcc0000000000 */
[----:B------:R-:W4:Y:S01]  /*c1c0*/  LDC R138, c[0x0][0x230] ;  /* 0x00008c00ff8a7b82 */ /* 0x000f220000000800 */
[----:B---3--:R-:W-:Y:S01]  /*c1d0*/  VIADD R7, R143, 0xffffffac ;  /* 0xffffffac8f077836 */ /* 0x008fe20000000000 */
[----:B------:R3:W-:Y:S01]  /*c1e0*/  STL.64 [R1+0x700], R144 ;  /* 0x0007009001007387 */ /* 0x0007e20000100a00 */
[----:B--2---:R-:W-:-:S03]  /*c1f0*/  IMAD.WIDE R148, R5, 0x4, R194 ;  /* 0x0000000405947825 */ /* 0x004fc600078e02c2 */
[----:B------:R3:W-:Y:S02]  /*c200*/  LDGSTS.E [R249+0x78004], desc[UR4][R144.64], !P3 ;  /* 0x7800400090f97fae */ /* 0x0007e4000d921844 */
[----:B------:R-:W2:Y:S02]  /*c210*/  LDC R139, c[0x0][0x230] ;  /* 0x00008c00ff8b7b82 */ /* 0x000ea40000000800 */
[----:B------:R-:W-:Y:S01]  /*c220*/  LDGSTS.E [R249+0x78008], desc[UR4][R148.64], !P0 ;  /* 0x7800800094f97fae */ /* 0x000fe2000c121844 */
[----:B------:R-:W-:Y:S01]  /*c230*/  ISETP.GE.U32.AND P0, PT, R2, 0x7fffff6c, PT ;  /* 0x7fffff6c0200780c */ /* 0x000fe20003f06070 */
[----:B------:R-:W-:Y:S01]  /*c240*/  VIADD R2, R147, 0xffffff8f ;  /* 0xffffff8f93027836 */ /* 0x000fe20000000000 */
[----:B------:R-:W-:Y:S01]  /*c250*/  ISETP.GE.U32.AND P3, PT, R7, 0x7fffff6d, PT ;  /* 0x7fffff6d0700780c */ /* 0x000fe20003f66070 */
[----:B------:R-:W-:Y:S01]  /*c260*/  STL.64 [R1+0x730], R148 ;  /* 0x0007309401007387 */ /* 0x000fe20000100a00 */
[C---:B------:R-:W-:Y:S01]  /*c270*/  IMAD.WIDE R176, R5.reuse, 0x4, R140 ;  /* 0x0000000405b07825 */ /* 0x040fe200078e028c */
[----:B------:R-:W2:Y:S03]  /*c280*/  LDC R143, c[0x0][0x230] ;  /* 0x00008c00ff8f7b82 */ /* 0x000ea60000000800 */
[----:B---3--:R-:W-:-:S04]  /*c290*/  IMAD.WIDE R144, R5, 0x4, R190 ;  /* 0x0000000405907825 */ /* 0x008fc800078e02be */
[----:B-----5:R-:W-:Y:S01]  /*c2a0*/  VIADD R7, R146, 0xffffffaa ;  /* 0xffffffaa92077836 */ /* 0x020fe20000000000 */
[----:B------:R3:W-:Y:S01]  /*c2b0*/  STL.64 [R1+0x760], R144 ;  /* 0x0007609001007387 */ /* 0x0007e20000100a00 */
[----:B------:R-:W-:Y:S01]  /*c2c0*/  IMAD.WIDE R178, R5, 0x4, R156 ;  /* 0x0000000405b27825 */ /* 0x000fe200078e029c */
[----:B------:R-:W5:Y:S02]  /*c2d0*/  LDC R141, c[0x0][0x230] ;  /* 0x00008c00ff8d7b82 */ /* 0x000f640000000800 */
[----:B------:R3:W-:Y:S01]  /*c2e0*/  LDGSTS.E [R249+0x7800c], desc[UR4][R144.64], !P6 ;  /* 0x7800c00090f97fae */ /* 0x0007e2000f121844 */
[----:B------:R-:W-:-:S03]  /*c2f0*/  ISETP.GE.U32.AND P6, PT, R7, 0x7fffff6b, PT ;  /* 0x7fffff6b0700780c */ /* 0x000fc60003fc6070 */
[----:B------:R-:W-:Y:S01]  /*c300*/  LDGSTS.E [R250+0x70000], desc[UR4][R218.64], !P4 ;  /* 0x70000000dafa7fae */ /* 0x000fe2000e121844 */
[----:B------:R-:W-:Y:S01]  /*c310*/  ISETP.GE.U32.AND P4, PT, R2, 0x7fffff50, PT ;  /* 0x7fffff500200780c */ /* 0x000fe20003f86070 */
[----:B------:R-:W-:Y:S01]  /*c320*/  VIADD R2, R10, 0xffffff8e ;  /* 0xffffff8e0a027836 */ /* 0x000fe20000000000 */
[----:B------:R-:W5:Y:S01]  /*c330*/  LDC R140, c[0x0][0x230] ;  /* 0x00008c00ff8c7b82 */ /* 0x000f620000000800 */
[----:B-1----:R-:W-:Y:S01]  /*c340*/  VIADD R7, R134, 0xffffff8d ;  /* 0xffffff8d86077836 */ /* 0x002fe20000000000 */
[----:B------:R-:W-:Y:S06]  /*c350*/  LDGSTS.E [R250+0x70004], desc[UR4][R176.64], !P1 ;  /* 0x70004000b0fa7fae */ /* 0x000fec000c921844 */
[----:B---3--:R-:W1:Y:S01]  /*c360*/  LDC R144, c[0x0][0x230] ;  /* 0x00008c00ff907b82 */ /* 0x008e620000000800 */
[----:B------:R-:W-:Y:S01]  /*c370*/  ISETP.GE.U32.AND P1, PT, R2, 0x7fffff4f, PT ;  /* 0x7fffff4f0200780c */ /* 0x000fe20003f26070 */
[----:B------:R-:W-:Y:S01]  /*c380*/  LDGSTS.E [R250+0x70008], desc[UR4][R178.64], !P2 ;  /* 0x70008000b2fa7fae */ /* 0x000fe2000d121844 */
[----:B------:R-:W-:Y:S01]  /*c390*/  VIADD R2, R142, 0xffffff8c ;  /* 0xffffff8c8e027836 */ /* 0x000fe20000000000 */
[----:B------:R-:W-:-:S04]  /*c3a0*/  ISETP.GE.U32.AND P2, PT, R7, 0x7fffff4e, PT ;  /* 0x7fffff4e0700780c */ /* 0x000fc80003f46070 */
[----:B------:R-:W3:Y:S01]  /*c3b0*/  LDC R10, c[0x0][0x230] ;  /* 0x00008c00ff0a7b82 */ /* 0x000ee20000000800 */
[----:B----4-:R-:W-:Y:S01]  /*c3c0*/  VIADD R7, R138, 0xffffffa9 ;  /* 0xffffffa98a077836 */ /* 0x010fe20000000000 */
[----:B------:R-:W-:Y:S01]  /*c3d0*/  LDGSTS.E [R250+0x7000c], desc[UR4][R198.64], !P3 ;  /* 0x7000c000c6fa7fae */ /* 0x000fe2000d921844 */
[----:B------:R-:W-:Y:S01]  /*c3e0*/  ISETP.GE.U32.AND P3, PT, R2, 0x7fffff4d, PT ;  /* 0x7fffff4d0200780c */ /* 0x000fe20003f66070 */
[----:B------:R-:W-:-:S04]  /*c3f0*/  IMAD.WIDE R150, R5, 0x4, R212 ;  /* 0x0000000405967825 */ /* 0x000fc800078e02d4 */
[----:B------:R-:W4:Y:S01]  /*c400*/  LDC R134, c[0x0][0x230] ;  /* 0x00008c00ff867b82 */ /* 0x000f220000000800 */
[----:B------:R-:W-:-:S07]  /*c410*/  IMAD.WIDE R148, R5, 0x4, R204 ;  /* 0x0000000405947825 */ /* 0x000fce00078e02cc */
[----:B------:R-:W5:Y:S01]  /*c420*/  LDC R138, c[0x0][0x230] ;  /* 0x00008c00ff8a7b82 */ /* 0x000f620000000800 */
[----:B--2---:R-:W-:Y:S01]  /*c430*/  VIADD R2, R139, 0xffffffa8 ;  /* 0xffffffa88b027836 */ /* 0x004fe20000000000 */
[----:B------:R-:W-:Y:S01]  /*c440*/  STL.64 [R1+0x680], R150 ;  /* 0x0006809601007387 */ /* 0x000fe20000100a00 */
[----:B------:R-:W-:-:S03]  /*c450*/  IMAD.WIDE R146, R5, 0x4, R208 ;  /* 0x0000000405927825 */ /* 0x000fc600078e02d0 */
[----:B------:R-:W-:Y:S02]  /*c460*/  LDGSTS.E [R250+0x78000], desc[UR4][R150.64], !P4 ;  /* 0x7800000096fa7fae */ /* 0x000fe4000e121844 */
[----:B------:R-:W2:Y:S02]  /*c470*/  LDC R139, c[0x0][0x230] ;  /* 0x00008c00ff8b7b82 */ /* 0x000ea40000000800 */
[----:B------:R1:W-:Y:S04]  /*c480*/  STL.64 [R1+0x6b0], R148 ;  /* 0x0006b09401007387 */ /* 0x0003e80000100a00 */
[----:B------:R1:W-:Y:S01]  /*c490*/  LDGSTS.E [R250+0x78004], desc[UR4][R148.64], !P1 ;  /* 0x7800400094fa7fae */ /* 0x0003e2000c921844 */
[----:B------:R-:W-:Y:S01]  /*c4a0*/  ISETP.GE.U32.AND P1, PT, R2, 0x7fffff69, PT ;  /* 0x7fffff690200780c */ /* 0x000fe20003f26070 */
[----:B-1----:R-:W-:Y:S01]  /*c4b0*/  VIADD R2, R144, 0xffffffa6 ;  /* 0xffffffa690027836 */ /* 0x002fe20000000000 */
[----:B------:R-:W-:Y:S01]  /*c4c0*/  ISETP.GE.U32.AND P4, PT, R7, 0x7fffff6a, PT ;  /* 0x7fffff6a0700780c */ /* 0x000fe20003f86070 */
[----:B------:R-:W-:Y:S01]  /*c4d0*/  VIADD R7, R143, 0xffffffa7 ;  /* 0xffffffa78f077836 */ /* 0x000fe20000000000 */
[----:B------:R-:W1:Y:S01]  /*c4e0*/  LDC R144, c[0x0][0x230] ;  /* 0x00008c00ff907b82 */ /* 0x000e620000000800 */
[----:B------:R-:W-:-:S07]  /*c4f0*/  IMAD.WIDE R148, R5, 0x4, R214 ;  /* 0x0000000405947825 */ /* 0x000fce00078e02d6 */
[----:B------:R-:W1:Y:S01]  /*c500*/  LDC R142, c[0x0][0x230] ;  /* 0x00008c00ff8e7b82 */ /* 0x000e620000000800 */
[----:B------:R1:W-:Y:S04]  /*c510*/  LDGSTS.E [R250+0x78008], desc[UR4][R148.64], !P2 ;  /* 0x7800800094fa7fae */ /* 0x0003e8000d121844 */
[----:B------:R1:W-:Y:S01]  /*c520*/  LDGSTS.E [R250+0x7800c], desc[UR4][R146.64], !P3 ;  /* 0x7800c00092fa7fae */ /* 0x0003e2000d921844 */
[----:B------:R-:W-:Y:S01]  /*c530*/  ISETP.GE.U32.AND P3, PT, R2, 0x7fffff67, PT ;  /* 0x7fffff670200780c */ /* 0x000fe20003f66070 */
[----:B---3--:R-:W-:Y:S01]  /*c540*/  VIADD R2, R10, 0xffffff8b ;  /* 0xffffff8b0a027836 */ /* 0x008fe20000000000 */
[----:B------:R-:W-:Y:S01]  /*c550*/  ISETP.GE.U32.AND P2, PT, R7, 0x7fffff68, PT ;  /* 0x7fffff680700780c */ /* 0x000fe20003f46070 */
[----:B------:R-:W-:Y:S01]  /*c560*/  IMAD.WIDE R246, R5, 0x4, R246 ;  /* 0x0000000405f67825 */ /* 0x000fe200078e02f6 */
[----:B------:R-:W-:Y:S01]  /*c570*/  LDGSTS.E [R251+0x70000], desc[UR4][R222.64], !P0 ;  /* 0x70000000defb7fae */ /* 0x000fe2000c121844 */
[----:B------:R-:W3:Y:S01]  /*c580*/  LDC R143, c[0x0][0x230] ;  /* 0x00008c00ff8f7b82 */ /* 0x000ee20000000800 */
[----:B------:R-:W-:Y:S01]  /*c590*/  ISETP.GE.U32.AND P0, PT, R2, 0x7fffff4c, PT ;  /* 0x7fffff4c0200780c */ /* 0x000fe20003f06070 */
[----:B----4-:R-:W-:Y:S01]  /*c5a0*/  VIADD R7, R134, 0xffffff8a ;  /* 0xffffff8a86077836 */ /* 0x010fe20000000000 */
[----:B------:R-:W-:Y:S01]  /*c5b0*/  LDGSTS.E [R251+0x70004], desc[UR4][R246.64], !P6 ;  /* 0x70004000f6fb7fae */ /* 0x000fe2000f121844 */
[----:B-----5:R-:W-:-:S02]  /*c5c0*/  VIADD R2, R138, 0xffffff89 ;  /* 0xffffff898a027836 */ /* 0x020fc40000000000 */
[----:B------:R-:W-:Y:S02]  /*c5d0*/  IMAD.WIDE R210, R5, 0x4, R210 ;  /* 0x0000000405d27825 */ /* 0x000fe400078e02d2 */
[----:B------:R-:W4:Y:S01]  /*c5e0*/  LDC R138, c[0x0][0x230] ;  /* 0x00008c00ff8a7b82 */ /* 0x000f220000000800 */
[----:B------:R-:W-:Y:S01]  /*c5f0*/  ISETP.GE.U32.AND P6, PT, R7, 0x7fffff4b, PT ;  /* 0x7fffff4b0700780c */ /* 0x000fe20003fc6070 */
[----:B------:R-:W-:Y:S01]  /*c600*/  IMAD.WIDE R224, R5, 0x4, R224 ;  /* 0x0000000405e07825 */ /* 0x000fe200078e02e0 */
[----:B------:R-:W-:Y:S03]  /*c610*/  LDGSTS.E [R251+0x70008], desc[UR4][R210.64], !P4 ;  /* 0x70008000d2fb7fae */ /* 0x000fe6000e121844 */
[----:B--2---:R-:W-:Y:S01]  /*c620*/  VIADD R7, R139, 0xffffff88 ;  /* 0xffffff888b077836 */ /* 0x004fe20000000000 */
[----:B------:R-:W-:Y:S01]  /*c630*/  ISETP.GE.U32.AND P4, PT, R2, 0x7fffff4a, PT ;  /* 0x7fffff4a0200780c */ /* 0x000fe20003f86070 */
[----:B------:R-:W-:Y:S01]  /*c640*/  LDGSTS.E [R251+0x7000c], desc[UR4][R224.64], !P1 ;  /* 0x7000c000e0fb7fae */ /* 0x000fe2000c921844 */
[----:B------:R-:W-:Y:S01]  /*c650*/  IMAD.WIDE R248, R5, 0x4, R216 ;  /* 0x0000000405f87825 */ /* 0x000fe200078e02d8 */
[----:B------:R-:W2:Y:S01]  /*c660*/  LDC R139, c[0x0][0x230] ;  /* 0x00008c00ff8b7b82 */ /* 0x000ea20000000800 */
[----:B------:R-:W-:-:S02]  /*c670*/  ISETP.GE.U32.AND P1, PT, R7, 0x7fffff49, PT ;  /* 0x7fffff490700780c */ /* 0x000fc40003f26070 */
[----:B------:R-:W-:Y:S01]  /*c680*/  VIADD R2, R141, 0xffffffa5 ;  /* 0xffffffa58d027836 */ /* 0x000fe20000000000 */
[----:B------:R5:W-:Y:S01]  /*c690*/  STL.64 [R1+0x6f0], R148 ;  /* 0x0006f09401007387 */ /* 0x000be20000100a00 */
[----:B------:R-:W-:-:S03]  /*c6a0*/  IMAD.WIDE R136, R5, 0x4, R136 ;  /* 0x0000000405887825 */ /* 0x000fc600078e0288 */
[----:B------:R5:W-:Y:S01]  /*c6b0*/  STL.64 [R1+0x720], R146 ;  /* 0x0007209201007387 */ /* 0x000be20000100a00 */
[----:B-1----:R-:W-:Y:S01]  /*c6c0*/  VIADD R7, R142, 0xffffffa4 ;  /* 0xffffffa48e077836 */ /* 0x002fe20000000000 */
[----:B------:R-:W1:Y:S02]  /*c6d0*/  LDC R141, c[0x0][0x230] ;  /* 0x00008c00ff8d7b82 */ /* 0x000e640000000800 */
[----:B------:R-:W-:Y:S01]  /*c6e0*/  LDGSTS.E [R251+0x78000], desc[UR4][R248.64], !P0 ;  /* 0x78000000f8fb7fae */ /* 0x000fe2000c121844 */
[----:B------:R-:W-:Y:S01]  /*c6f0*/  ISETP.GE.U32.AND P0, PT, R2, 0x7fffff66, PT ;  /* 0x7fffff660200780c */ /* 0x000fe20003f06070 */
[----:B------:R-:W-:Y:S02]  /*c700*/  VIADD R2, R144, 0xffffff87 ;  /* 0xffffff8790027836 */ /* 0x000fe40000000000 */
[C---:B-----5:R-:W-:Y:S01]  /*c710*/  IMAD.WIDE R148, R5.reuse, 0x4, R238 ;  /* 0x0000000405947825 */ /* 0x060fe200078e02ee */
[----:B------:R-:W-:Y:S01]  /*c720*/  LDGSTS.E [R251+0x78004], desc[UR4][R136.64], !P6 ;  /* 0x7800400088fb7fae */ /* 0x000fe2000f121844 */
[----:B------:R-:W5:Y:S02]  /*c730*/  LDC R134, c[0x0][0x230] ;  /* 0x00008c00ff867b82 */ /* 0x000f640000000800 */
[----:B------:R-:W-:Y:S01]  /*c740*/  IMAD.WIDE R146, R5, 0x4, R220 ;  /* 0x0000000405927825 */ /* 0x000fe200078e02dc */
[----:B------:R3:W-:Y:S01]  /*c750*/  LDGSTS.E [R251+0x78008], desc[UR4][R148.64], !P4 ;  /* 0x7800800094fb7fae */ /* 0x0007e2000e121844 */
[----:B------:R-:W-:-:S03]  /*c760*/  ISETP.GE.U32.AND P6, PT, R7, 0x7fffff65, PT ;  /* 0x7fffff650700780c */ /* 0x000fc60003fc6070 */
[----:B------:R2:W-:Y:S01]  /*c770*/  LDGSTS.E [R251+0x7800c], desc[UR4][R146.64], !P1 ;  /* 0x7800c00092fb7fae */ /* 0x0005e2000c921844 */
[----:B------:R-:W-:Y:S01]  /*c780*/  ISETP.GE.U32.AND P1, PT, R2, 0x7fffff48, PT ;  /* 0x7fffff480200780c */ /* 0x000fe20003f26070 */
[----:B----4-:R-:W-:Y:S01]  /*c790*/  VIADD R2, R138, 0xffffff86 ;  /* 0xffffff868a027836 */ /* 0x010fe20000000000 */
[----:B------:R-:W4:Y:S01]  /*c7a0*/  LDC R10, c[0x0][0x230] ;  /* 0x00008c00ff0a7b82 */ /* 0x000f220000000800 */
[----:B------:R-:W-:-:S04]  /*c7b0*/  IMAD.WIDE R226, R5, 0x4, R226 ;  /* 0x0000000405e27825 */ /* 0x000fc800078e02e2 */
[----:B------:R-:W-:Y:S01]  /*c7c0*/  VIADD R7, R140, 0xffffff85 ;  /* 0xffffff858c077836 */ /* 0x000fe20000000000 */
[----:B------:R-:W-:Y:S01]  /*c7d0*/  ISETP.GE.U32.AND P4, PT, R2, 0x7fffff47, PT ;  /* 0x7fffff470200780c */ /* 0x000fe20003f86070 */
[----:B------:R-:W-:Y:S01]  /*c7e0*/  LDGSTS.E [R252+0x70000], desc[UR4][R226.64], !P2 ;  /* 0x70000000e2fc7fae */ /* 0x000fe2000d121844 */
[----:B------:R-:W-:Y:S02]  /*c7f0*/  IMAD.WIDE R130, R5, 0x4, R130 ;  /* 0x0000000405827825 */ /* 0x000fe400078e0282 */
[----:B------:R-:W-:Y:S01]  /*c800*/  ISETP.GE.U32.AND P2, PT, R7, 0x7fffff46, PT ;  /* 0x7fffff460700780c */ /* 0x000fe20003f46070 */
[----:B------:R-:W-:Y:S01]  /*c810*/  STL.64 [R1+0x670], R136 ;  /* 0x0006708801007387 */ /* 0x000fe20000100a00 */
[C---:B------:R-:W-:Y:S02]  /*c820*/  IMAD.WIDE R192, R5.reuse, 0x4, R132 ;  /* 0x0000000405c07825 */ /* 0x040fe400078e0284 */
[----:B------:R-:W4:Y:S01]  /*c830*/  LDC R132, c[0x0][0x230] ;  /* 0x00008c00ff847b82 */ /* 0x000f220000000800 */
[----:B------:R3:W-:Y:S01]  /*c840*/  STL.64 [R1+0x6a0], R148 ;  /* 0x0006a09401007387 */ /* 0x0007e20000100a00 */
[----:B------:R-:W-:-:S03]  /*c850*/  IMAD.WIDE R240, R5, 0x4, R240 ;  /* 0x0000000405f07825 */ /* 0x000fc600078e02f0 */
[----:B------:R2:W-:Y:S01]  /*c860*/  STL.64 [R1+0x6e0], R146 ;  /* 0x0006e09201007387 */ /* 0x0005e20000100a00 */
[C---:B------:R-:W-:Y:S02]  /*c870*/  IMAD.WIDE R144, R5.reuse, 0x4, R236 ;  /* 0x0000000405907825 */ /* 0x040fe400078e02ec */
[----:B------:R-:W4:Y:S01]  /*c880*/  LDC R133, c[0x0][0x230] ;  /* 0x00008c00ff857b82 */ /* 0x000f220000000800 */
[----:B------:R-:W-:Y:S01]  /*c890*/  STL.64 [R1+0x618], R130 ;  /* 0x0006188201007387 */ /* 0x000fe20000100a00 */
[----:B------:R-:W-:-:S03]  /*c8a0*/  IMAD.WIDE R230, R5, 0x4, R230 ;  /* 0x0000000405e67825 */ /* 0x000fc600078e02e6 */
[----:B------:R-:W-:Y:S01]  /*c8b0*/  LDGSTS.E [R252+0x70004], desc[UR4][R192.64], !P3 ;  /* 0x70004000c0fc7fae */ /* 0x000fe2000d921844 */
[C---:B---3--:R-:W-:Y:S02]  /*c8c0*/  IMAD.WIDE R148, R5.reuse, 0x4, R232 ;  /* 0x0000000405947825 */ /* 0x048fe400078e02e8 */
[----:B------:R-:W3:Y:S01]  /*c8d0*/  LDC R137, c[0x0][0x230] ;  /* 0x00008c00ff897b82 */ /* 0x000ee20000000800 */
[----:B------:R-:W-:Y:S01]  /*c8e0*/  LDGSTS.E [R252+0x70008], desc[UR4][R240.64], !P0 ;  /* 0x70008000f0fc7fae */ /* 0x000fe2000c121844 */
[----:B--2---:R-:W-:-:S03]  /*c8f0*/  IMAD.WIDE R146, R5, 0x4, R234 ;  /* 0x0000000405927825 */ /* 0x004fc600078e02ea */
[----:B------:R-:W-:Y:S03]  /*c900*/  STL.64 [R1+0x650], R148 ;  /* 0x0006509401007387 */ /* 0x000fe60000100a00 */
[----:B------:R-:W2:Y:S01]  /*c910*/  LDC R136, c[0x0][0x230] ;  /* 0x00008c00ff887b82 */ /* 0x000ea20000000800 */
[----:B------:R1:W-:Y:S04]  /*c920*/  STL.64 [R1+0x660], R146 ;  /* 0x0006609201007387 */ /* 0x0003e80000100a00 */
[----:B------:R4:W-:Y:S04]  /*c930*/  STL.64 [R1+0x690], R144 ;  /* 0x0006909001007387 */ /* 0x0009e80000100a00 */
[----:B------:R-:W-:Y:S04]  /*c940*/  LDGSTS.E [R252+0x7000c], desc[UR4][R230.64], !P6 ;  /* 0x7000c000e6fc7fae */ /* 0x000fe8000f121844 */
[----:B------:R-:W5:Y:S04]  /*c950*/  LDL.LU.64 R212, [R1+0x248] ;  /* 0x0002480001d47983 */ /* 0x000f680000300a00 */
[----:B------:R4:W-:Y:S04]  /*c960*/  LDGSTS.E [R252+0x78000], desc[UR4][R130.64], !P1 ;  /* 0x7800000082fc7fae */ /* 0x0009e8000c921844 */
[----:B------:R-:W4:Y:S04]  /*c970*/  LDL.LU.64 R156, [R1+0x238] ;  /* 0x00023800019c7983 */ /* 0x000f280000300a00 */
[----:B------:R4:W-:Y:S04]  /*c980*/  LDGSTS.E [R252+0x78004], desc[UR4][R148.64], !P4 ;  /* 0x7800400094fc7fae */ /* 0x0009e8000e121844 */
[----:B------:R-:W4:Y:S04]  /*c990*/  LDL.LU.64 R186, [R1+0x228] ;  /* 0x0002280001ba7983 */ /* 0x000f280000300a00 */
[----:B------:R4:W-:Y:S04]  /*c9a0*/  LDGSTS.E [R252+0x78008], desc[UR4][R146.64], !P2 ;  /* 0x7800800092fc7fae */ /* 0x0009e8000d121844 */
[----:B-1----:R-:W4:Y:S04]  /*c9b0*/  LDL.LU.64 R146, [R1+0x218] ;  /* 0x0002180001927983 */ /* 0x002f280000300a00 */
[----:B------:R-:W4:Y:S04]  /*c9c0*/  LDL.LU.64 R184, [R1+0x208] ;  /* 0x0002080001b87983 */ /* 0x000f280000300a00 */
[----:B------:R-:W4:Y:S01]  /*c9d0*/  LDL.LU.64 R180, [R1+0x1f8] ;  /* 0x0001f80001b47983 */ /* 0x000f220000300a00 */
[----:B------:R-:W-:-:S02]  /*c9e0*/  VIADD R2, R139, 0xffffff84 ;  /* 0xffffff848b027836 */ /* 0x000fc40000000000 */
[----:B------:R-:W-:Y:S01]  /*c9f0*/  VIADD R7, R141, 0xffffffa3 ;  /* 0xffffffa38d077836 */ /* 0x000fe20000000000 */
[----:B------:R-:W4:Y:S02]  /*ca00*/  LDL.LU.64 R190, [R1+0x1e8] ;  /* 0x0001e80001be7983 */ /* 0x000f240000300a00 */
[----:B------:R-:W-:Y:S01]  /*ca10*/  ISETP.GE.U32.AND P3, PT, R2, 0x7fffff45, PT ;  /* 0x7fffff450200780c */ /* 0x000fe20003f66070 */
[----:B------:R-:W-:Y:S02]  /*ca20*/  VIADD R2, R143, 0xffffffa2 ;  /* 0xffffffa28f027836 */ /* 0x000fe40000000000 */
[----:B------:R-:W-:Y:S01]  /*ca30*/  IMAD.WIDE R122, R5, 0x4, R122 ;  /* 0x00000004057a7825 */ /* 0x000fe200078e027a */
[----:B------:R-:W-:Y:S01]  /*ca40*/  ISETP.GE.U32.AND P0, PT, R7, 0x7fffff64, PT ;  /* 0x7fffff640700780c */ /* 0x000fe20003f06070 */
[----:B------:R-:W4:Y:S02]  /*ca50*/  LDL.LU.64 R174, [R1+0x1d8] ;  /* 0x0001d80001ae7983 */ /* 0x000f240000300a00 */
[C---:B------:R-:W-:Y:S01]  /*ca60*/  IMAD.WIDE R124, R5.reuse, 0x4, R124 ;  /* 0x00000004057c7825 */ /* 0x040fe200078e027c */
[----:B------:R-:W-:Y:S01]  /*ca70*/  ISETP.GE.U32.AND P6, PT, R2, 0x7fffff63, PT ;  /* 0x7fffff630200780c */ /* 0x000fe20003fc6070 */
[----:B------:R-:W4:Y:S02]  /*ca80*/  LDL.LU.64 R170, [R1+0x1c8] ;  /* 0x0001c80001aa7983 */ /* 0x000f240000300a00 */
[----:B------:R-:W-:-:S02]  /*ca90*/  IMAD.WIDE R126, R5, 0x4, R126 ;  /* 0x00000004057e7825 */ /* 0x000fc400078e027e */
[----:B------:R-:W4:Y:S02]  /*caa0*/  LDL.LU.64 R194, [R1+0x1b8] ;  /* 0x0001b80001c27983 */ /* 0x000f240000300a00 */
[----:B------:R-:W-:Y:S02]  /*cab0*/  IMAD.WIDE R128, R5, 0x4, R128 ;  /* 0x0000000405807825 */ /* 0x000fe400078e0280 */
[----:B------:R-:W-:Y:S02]  /*cac0*/  STL.64 [R1+0x620], R122 ;  /* 0x0006207a01007387 */ /* 0x000fe40000100a00 */
[----:B---3--:R-:W-:Y:S02]  /*cad0*/  VIADD R2, R137, 0xffffff83 ;  /* 0xffffff8389027836 */ /* 0x008fe40000000000 */
[----:B------:R-:W-:Y:S01]  /*cae0*/  STL.64 [R1+0x628], R124 ;  /* 0x0006287c01007387 */ /* 0x000fe20000100a00 */
[----:B------:R-:W-:-:S03]  /*caf0*/  IMAD.WIDE R242, R5, 0x4, R242 ;  /* 0x0000000405f27825 */ /* 0x000fc600078e02f2 */
[----:B------:R-:W-:Y:S04]  /*cb00*/  STL.64 [R1+0x630], R126 ;  /* 0x0006307e01007387 */ /* 0x000fe80000100a00 */
[----:B------:R1:W-:Y:S04]  /*cb10*/  STL.64 [R1+0x638], R128 ;  /* 0x0006388001007387 */ /* 0x0003e80000100a00 */
[----:B------:R3:W-:Y:S01]  /*cb20*/  LDGSTS.E [R252+0x7800c], desc[UR4][R144.64], !P3 ;  /* 0x7800c00090fc7fae */ /* 0x0007e2000d921844 */
[----:B------:R-:W-:Y:S01]  /*cb30*/  ISETP.GE.U32.AND P3, PT, R2, 0x7fffff44, PT ;  /* 0x7fffff440200780c */ /* 0x000fe20003f66070 */
[----:B--2---:R-:W-:-:S02]  /*cb40*/  VIADD R2, R136, 0xffffff81 ;  /* 0xffffff8188027836 */ /* 0x004fc40000000000 */
[----:B------:R-:W2:Y:S04]  /*cb50*/  LDL.LU.64 R200, [R1+0x1a8] ;  /* 0x0001a80001c87983 */ /* 0x000ea80000300a00 */
[----:B------:R-:W3:Y:S04]  /*cb60*/  LDL.LU.64 R150, [R1+0x198] ;  /* 0x0001980001967983 */ /* 0x000ee80000300a00 */
[----:B------:R-:W3:Y:S04]  /*cb70*/  LDL.LU.64 R188, [R1+0x188] ;  /* 0x0001880001bc7983 */ /* 0x000ee80000300a00 */
[----:B------:R-:W-:Y:S04]  /*cb80*/  STL [R1+0x400], RZ ;  /* 0x000400ff01007387 */ /* 0x000fe80000100800 */
[----:B------:R-:W-:Y:S04]  /*cb90*/  STL [R1+0x404], RZ ;  /* 0x000404ff01007387 */ /* 0x000fe80000100800 */
[----:B------:R-:W3:Y:S04]  /*cba0*/  LDL.LU.64 R148, [R1+0x178] ;  /* 0x0001780001947983 */ /* 0x000ee80000300a00 */
[----:B------:R-:W-:Y:S01]  /*cbb0*/  LDGSTS.E [R4+0x70000], desc[UR4][R242.64], !P0 ;  /* 0x70000000f2047fae */ /* 0x000fe2000c121844 */
[----:B------:R-:W-:Y:S01]  /*cbc0*/  ISETP.GE.U32.AND P0, PT, R2, 0x7fffff42, PT ;  /* 0x7fffff420200780c */ /* 0x000fe20003f06070 */
[----:B------:R-:W-:-:S04]  /*cbd0*/  IMAD.SHL.U32 R2, R135, 0x40, RZ ;  /* 0x0000004087027824 */ /* 0x000fc800078e00ff */
[----:B-----5:R-:W-:-:S04]  /*cbe0*/  IMAD.WIDE R250, R2, 0x4, R212 ;  /* 0x0000000402fa7825 */ /* 0x020fc800078e02d4 */
[----:B----4-:R-:W-:-:S04]  /*cbf0*/  IMAD.WIDE R238, R2, 0x4, R156 ;  /* 0x0000000402ee7825 */ /* 0x010fc800078e029c */
[C---:B------:R-:W-:Y:S02]  /*cc00*/  IMAD.WIDE R236, R2.reuse, 0x4, R186 ;  /* 0x0000000402ec7825 */ /* 0x040fe400078e02ba */
[----:B------:R-:W4:Y:S04]  /*cc10*/  LDL.LU.64 R186, [R1+0x168] ;  /* 0x0001680001ba7983 */ /* 0x000f280000300a00 */
[----:B------:R-:W-:Y:S01]  /*cc20*/  STL.64 [R1+0x640], R250 ;  /* 0x000640fa01007387 */ /* 0x000fe20000100a00 */
[----:B------:R-:W-:-:S03]  /*cc30*/  IMAD.WIDE R232, R2, 0x4, R184 ;  /* 0x0000000402e87825 */ /* 0x000fc600078e02b8 */
[----:B------:R-:W5:Y:S01]  /*cc40*/  LDL.LU.64 R184, [R1+0x158] ;  /* 0x0001580001b87983 */ /* 0x000f620000300a00 */
[----:B------:R-:W-:-:S03]  /*cc50*/  IMAD.WIDE R220, R2, 0x4, R180 ;  /* 0x0000000402dc7825 */ /* 0x000fc600078e02b4 */
[----:B------:R-:W-:Y:S04]  /*cc60*/  STL.64 [R1+0x6d0], R238 ;  /* 0x0006d0ee01007387 */ /* 0x000fe80000100a00 */
[----:B------:R-:W5:Y:S01]  /*cc70*/  LDL.LU.64 R180, [R1+0x148] ;  /* 0x0001480001b47983 */ /* 0x000f620000300a00 */
[----:B------:R-:W-:-:S03]  /*cc80*/  IMAD.WIDE R234, R2, 0x4, R146 ;  /* 0x0000000402ea7825 */ /* 0x000fc600078e0292 */
[----:B------:R-:W-:Y:S01]  /*cc90*/  STL.64 [R1+0x7a0], R236 ;  /* 0x0007a0ec01007387 */ /* 0x000fe20000100a00 */
[----:B------:R-:W-:Y:S02]  /*cca0*/  VIADD R7, R134, 0xffffffa0 ;  /* 0xffffffa086077836 */ /* 0x000fe40000000000 */
[C---:B------:R-:W-:Y:S01]  /*ccb0*/  IMAD.WIDE R216, R2.reuse, 0x4, R190 ;  /* 0x0000000402d87825 */ /* 0x040fe200078e02be */
[----:B------:R-:W-:Y:S03]  /*ccc0*/  STL.64 [R1+0x7f0], R234 ;  /* 0x0007f0ea01007387 */ /* 0x000fe60000100a00 */
[----:B------:R-:W-:Y:S02]  /*ccd0*/  IMAD.WIDE R214, R2, 0x4, R174 ;  /* 0x0000000402d67825 */ /* 0x000fe400078e02ae */
[----:B------:R-:W5:Y:S02]  /*cce0*/  LDL.LU.64 R174, [R1+0x138] ;  /* 0x0001380001ae7983 */ /* 0x000f640000300a00 */
[----:B------:R-:W-:-:S02]  /*ccf0*/  VIADD R10, R10, 0xffffffa1 ;  /* 0xffffffa10a0a7836 */ /* 0x000fc40000000000 */
[----:B------:R-:W-:Y:S01]  /*cd00*/  STL.64 [R1+0x800], R232 ;  /* 0x000800e801007387 */ /* 0x000fe20000100a00 */
[----:B------:R-:W-:Y:S01]  /*cd10*/  IMAD.WIDE R212, R2, 0x4, R170 ;  /* 0x0000000402d47825 */ /* 0x000fe200078e02aa */
[----:B------:R-:W-:Y:S02]  /*cd20*/  ISETP.GE.U32.AND P4, PT, R7, 0x7fffff61, PT ;  /* 0x7fffff610700780c */ /* 0x000fe40003f86070 */
[----:B------:R-:W5:Y:S01]  /*cd30*/  LDL.LU.64 R170, [R1+0x128] ;  /* 0x0001280001aa7983 */ /* 0x000f620000300a00 */
[----:B------:R-:W-:Y:S02]  /*cd40*/  VIADD R7, R132, 0xffffff82 ;  /* 0xffffff8284077836 */ /* 0x000fe40000000000 */
[----:B------:R-:W-:Y:S01]  /*cd50*/  IMAD.WIDE R208, R2, 0x4, R194 ;  /* 0x0000000402d07825 */ /* 0x000fe200078e02c2 */
[----:B------:R-:W-:Y:S01]  /*cd60*/  STL.64 [R1+0x810], R220 ;  /* 0x000810dc01007387 */ /* 0x000fe20000100a00 */
[----:B------:R-:W-:Y:S02]  /*cd70*/  ISETP.GE.U32.AND P1, PT, R10, 0x7fffff62, PT ;  /* 0x7fffff620a00780c */ /* 0x000fe40003f26070 */
[----:B------:R-:W-:Y:S01]  /*cd80*/  IMAD.WIDE R244, R5, 0x4, R244 ;  /* 0x0000000405f47825 */ /* 0x000fe200078e02f4 */
[----:B------:R-:W-:Y:S03]  /*cd90*/  STL.64 [R1+0x820], R216 ;  /* 0x000820d801007387 */ /* 0x000fe60000100a00 */
[----:B------:R-:W-:Y:S01]  /*cda0*/  VIADD R130, R133, 0xffffff80 ;  /* 0xffffff8085827836 */ /* 0x000fe20000000000 */
[----:B------:R-:W5:Y:S01]  /*cdb0*/  LDL.LU.64 R156, [R1+0x118] ;  /* 0x00011800019c7983 */ /* 0x000f620000300a00 */
[----:B------:R-:W-:-:S03]  /*cdc0*/  ISETP.GE.U32.AND P2, PT, R7, 0x7fffff43, PT ;  /* 0x7fffff430700780c */ /* 0x000fc60003f46070 */
[----:B------:R-:W-:Y:S01]  /*cdd0*/  STL.64 [R1+0x830], R214 ;  /* 0x000830d601007387 */ /* 0x000fe20000100a00 */
[----:B--2---:R-:W-:-:S03]  /*cde0*/  IMAD.WIDE R200, R2, 0x4, R200 ;  /* 0x0000000402c87825 */ /* 0x004fc600078e02c8 */
[----:B------:R-:W-:Y:S01]  /*cdf0*/  LDGSTS.E [R4+0x70004], desc[UR4][R244.64], !P6 ;  /* 0x70004000f4047fae */ /* 0x000fe2000f121844 */
[----:B---3--:R-:W-:-:S03]  /*ce00*/  IMAD.WIDE R194, R2, 0x4, R150 ;  /* 0x0000000402c27825 */ /* 0x008fc600078e0296 */
[----:B------:R-:W2:Y:S01]  /*ce10*/  LDL.LU.64 R150, [R1+0x108] ;  /* 0x0001080001967983 */ /* 0x000ea20000300a00 */
[----:B------:R-:W-:-:S03]  /*ce20*/  IMAD.WIDE R190, R2, 0x4, R188 ;  /* 0x0000000402be7825 */ /* 0x000fc600078e02bc */
[----:B------:R-:W-:Y:S01]  /*ce30*/  STL.64 [R1+0x840], R212 ;  /* 0x000840d401007387 */ /* 0x000fe20000100a00 */
[----:B------:R-:W-:-:S03]  /*ce40*/  ISETP.GE.U32.AND P6, PT, R130, 0x7fffff41, PT ;  /* 0x7fffff418200780c */ /* 0x000fc60003fc6070 */
[----:B------:R-:W-:Y:S01]  /*ce50*/  STL.64 [R1+0x850], R208 ;  /* 0x000850d001007387 */ /* 0x000fe20000100a00 */
[----:B------:R-:W-:-:S03]  /*ce60*/  IMAD.WIDE R188, R2, 0x4, R148 ;  /* 0x0000000402bc7825 */ /* 0x000fc600078e0294 */
[----:B------:R-:W3:Y:S04]  /*ce70*/  LDL.LU.64 R148, [R1+0xf8] ;  /* 0x0000f80001947983 */ /* 0x000ee80000300a00 */
[----:B------:R-:W3:Y:S01]  /*ce80*/  LDL.LU.64 R146, [R1+0xe8] ;  /* 0x0000e80001927983 */ /* 0x000ee20000300a00 */
[----:B------:R-:W-:-:S03]  /*ce90*/  IMAD.WIDE R202, R5, 0x4, R118 ;  /* 0x0000000405ca7825 */ /* 0x000fc600078e0276 */
[----:B------:R-:W-:Y:S01]  /*cea0*/  STL.64 [R1+0x860], R200 ;  /* 0x000860c801007387 */ /* 0x000fe20000100a00 */
[----:B------:R-:W-:-:S03]  /*ceb0*/  IMAD.WIDE R204, R5, 0x4, R120 ;  /* 0x0000000405cc7825 */ /* 0x000fc600078e0278 */
[----:B------:R-:W3:Y:S04]  /*cec0*/  LDL.LU.64 R144, [R1+0xd8] ;  /* 0x0000d80001907983 */ /* 0x000ee80000300a00 */
[----:B------:R-:W3:Y:S04]  /*ced0*/  LDL.LU.64 R142, [R1+0xc8] ;  /* 0x0000c800018e7983 */ /* 0x000ee80000300a00 */
[----:B------:R-:W-:Y:S04]  /*cee0*/  STL.64 [R1+0x870], R194 ;  /* 0x000870c201007387 */ /* 0x000fe80000100a00 */
[----:B------:R-:W3:Y:S04]  /*cef0*/  LDL.LU.64 R140, [R1+0xb8] ;  /* 0x0000b800018c7983 */ /* 0x000ee80000300a00 */
[----:B------:R-:W3:Y:S04]  /*cf00*/  LDL.LU.64 R138, [R1+0xa8] ;  /* 0x0000a800018a7983 */ /* 0x000ee80000300a00 */
[----:B------:R-:W-:Y:S04]  /*cf10*/  STL.64 [R1+0x880], R190 ;  /* 0x000880be01007387 */ /* 0x000fe80000100a00 */
[----:B------:R-:W-:Y:S04]  /*cf20*/  LDGSTS.E [R4+0x70008], desc[UR4][R202.64], !P1 ;  /* 0x70008000ca047fae */ /* 0x000fe8000c921844 */
[----:B------:R-:W3:Y:S04]  /*cf30*/  LDL.LU.64 R136, [R1+0x98] ;  /* 0x0000980001887983 */ /* 0x000ee80000300a00 */
[----:B------:R-:W-:Y:S04]  /*cf40*/  LDGSTS.E [R4+0x7000c], desc[UR4][R204.64], !P4 ;  /* 0x7000c000cc047fae */ /* 0x000fe8000e121844 */
[----:B------:R-:W3:Y:S04]  /*cf50*/  LDL.LU.64 R134, [R1+0x88] ;  /* 0x0000880001867983 */ /* 0x000ee80000300a00 */
[----:B------:R-:W-:Y:S04]  /*cf60*/  LDGSTS.E [R4+0x78000], desc[UR4][R122.64], !P3 ;  /* 0x780000007a047fae */ /* 0x000fe8000d921844 */
[----:B------:R-:W-:Y:S04]  /*cf70*/  STL.64 [R1+0x890], R188 ;  /* 0x000890bc01007387 */ /* 0x000fe80000100a00 */
[----:B------:R-:W-:Y:S04]  /*cf80*/  LDGSTS.E [R4+0x78004], desc[UR4][R124.64], !P2 ;  /* 0x780040007c047fae */ /* 0x000fe8000d121844 */
[----:B------:R-:W3:Y:S04]  /*cf90*/  LDL.LU.64 R132, [R1+0x78] ;  /* 0x0000780001847983 */ /* 0x000ee80000300a00 */
[----:B------:R-:W-:Y:S04]  /*cfa0*/  LDGSTS.E [R4+0x78008], desc[UR4][R126.64], !P0 ;  /* 0x780080007e047fae */ /* 0x000fe8000c121844 */
[----:B------:R-:W3:Y:S04]  /*cfb0*/  LDL.LU.64 R130, [R1+0x68] ;  /* 0x0000680001827983 */ /* 0x000ee80000300a00 */
[----:B------:R3:W-:Y:S01]  /*cfc0*/  LDGSTS.E [R4+0x7800c], desc[UR4][R128.64], !P6 ;  /* 0x7800c00080047fae */ /* 0x0007e2000f121844 */
[----:B------:R-:W-:-:S03]  /*cfd0*/  IMAD.WIDE R32, R2, 0x4, R32 ;  /* 0x0000000402207825 */ /* 0x000fc600078e0220 */
[----:B------:R-:W0:Y:S01]  /*cfe0*/  LDGDEPBAR ;  /* 0x00000000000079af */ /* 0x000e220000000000 */
[----:B------:R-:W-:-:S03]  /*cff0*/  IMAD.WIDE R34, R2, 0x4, R34 ;  /* 0x0000000402227825 */ /* 0x000fc600078e0222 */
[----:B------:R-:W-:Y:S01]  /*d000*/  LDGSTS.E [R0+0x20000], desc[UR4][R250.64], P5 ;  /* 0x20000000fa007fae */ /* 0x000fe2000a921844 */
[----:B------:R-:W-:-:S03]  /*d010*/  IMAD.WIDE R36, R2, 0x4, R36 ;  /* 0x0000000402247825 */ /* 0x000fc600078e0224 */
[----:B------:R-:W-:Y:S01]  /*d020*/  LDGSTS.E [R0+0x20400], desc[UR4][R238.64], P5 ;  /* 0x20400000ee007fae */ /* 0x000fe2000a921844 */
[----:B------:R-:W-:-:S03]  /*d030*/  IMAD.WIDE R38, R2, 0x4, R38 ;  /* 0x0000000402267825 */ /* 0x000fc600078e0226 */
[----:B------:R-:W-:Y:S01]  /*d040*/  LDGSTS.E [R0+0x20800], desc[UR4][R236.64], P5 ;  /* 0x20800000ec007fae */ /* 0x000fe2000a921844 */
[----:B------:R-:W-:-:S03]  /*d050*/  IMAD.WIDE R40, R2, 0x4, R40 ;  /* 0x0000000402287825 */ /* 0x000fc600078e0228 */
[----:B------:R-:W-:Y:S01]  /*d060*/  LDGSTS.E [R0+0x20c00], desc[UR4][R234.64], P5 ;  /* 0x20c00000ea007fae */ /* 0x000fe2000a921844 */
[----:B------:R-:W-:-:S03]  /*d070*/  IMAD.WIDE R42, R2, 0x4, R42 ;  /* 0x00000004022a7825 */ /* 0x000fc600078e022a */
[----:B------:R3:W-:Y:S01]  /*d080*/  LDGSTS.E [R0+0x21000], desc[UR4][R232.64], P5 ;  /* 0x21000000e8007fae */ /* 0x0007e2000a921844 */
        /* <DEDUP_REMOVED lines=18> */
[----:B----4-:R-:W-:-:S05]  /*d1b0*/  IMAD.WIDE R186, R2, 0x4, R186 ;  /* 0x0000000402ba7825 */ /* 0x010fca00078e02ba */
[----:B------:R-:W-:Y:S04]  /*d1c0*/  STL.64 [R1+0x8a0], R186 ;  /* 0x0008a0ba01007387 */ /* 0x000fe80000100a00 */
[----:B-1----:R-:W4:Y:S04]  /*d1d0*/  LDL.LU.64 R128, [R1+0x58] ;  /* 0x0000580001807983 */ /* 0x002f280000300a00 */
[----:B------:R-:W4:Y:S01]  /*d1e0*/  LDL.LU.64 R126, [R1+0x48] ;  /* 0x00004800017e7983 */ /* 0x000f220000300a00 */
[----:B------:R-:W-:-:S03]  /*d1f0*/  IMAD.WIDE R62, R2, 0x4, R62 ;  /* 0x00000004023e7825 */ /* 0x000fc600078e023e */
[----:B------:R-:W-:Y:S01]  /*d200*/  LDGSTS.E [R0+0x23800], desc[UR4][R186.64], P5 ;  /* 0x23800000ba007fae */ /* 0x000fe2000a921844 */
[----:B-----5:R-:W-:-:S05]  /*d210*/  IMAD.WIDE R184, R2, 0x4, R184 ;  /* 0x0000000402b87825 */ /* 0x020fca00078e02b8 */
[----:B------:R-:W-:Y:S01]  /*d220*/  STL.64 [R1+0x8b0], R184 ;  /* 0x0008b0b801007387 */ /* 0x000fe20000100a00 */
[----:B------:R-:W-:-:S03]  /*d230*/  IMAD.WIDE R180, R2, 0x4, R180 ;  /* 0x0000000402b47825 */ /* 0x000fc600078e02b4 */
[----:B------:R-:W5:Y:S04]  /*d240*/  LDL.LU.64 R124, [R1+0x38] ;  /* 0x00003800017c7983 */ /* 0x000f680000300a00 */
[----:B------:R-:W5:Y:S04]  /*d250*/  LDL.LU.64 R122, [R1+0x28] ;  /* 0x00002800017a7983 */ /* 0x000f680000300a00 */
[----:B------:R-:W-:Y:S04]  /*d260*/  STL.64 [R1+0x8c0], R180 ;  /* 0x0008c0b401007387 */ /* 0x000fe80000100a00 */
[----:B------:R-:W5:Y:S04]  /*d270*/  LDL.LU.64 R120, [R1+0x18] ;  /* 0x0000180001787983 */ /* 0x000f680000300a00 */
[----:B------:R-:W5:Y:S01]  /*d280*/  LDL.LU.64 R118, [R1+0x8] ;  /* 0x0000080001767983 */ /* 0x000f620000300a00 */
[----:B------:R-:W-:-:S03]  /*d290*/  IMAD.WIDE R174, R2, 0x4, R174 ;  /* 0x0000000402ae7825 */ /* 0x000fc600078e02ae */
[----:B------:R-:W-:Y:S01]  /*d2a0*/  LDGSTS.E [R0+0x23c00], desc[UR4][R184.64], P5 ;  /* 0x23c00000b8007fae */ /* 0x000fe2000a921844 */
[----:B------:R-:W-:-:S03]  /*d2b0*/  IMAD.WIDE R170, R2, 0x4, R170 ;  /* 0x0000000402aa7825 */ /* 0x000fc600078e02aa */
[----:B------:R-:W-:Y:S04]  /*d2c0*/  STL.64 [R1+0x8d0], R174 ;  /* 0x0008d0ae01007387 */ /* 0x000fe80000100a00 */
[----:B------:R-:W-:Y:S01]  /*d2d0*/  STL.64 [R1+0x8e0], R170 ;  /* 0x0008e0aa01007387 */ /* 0x000fe20000100a00 */
[----:B------:R-:W-:-:S03]  /*d2e0*/  IMAD.WIDE R156, R2, 0x4, R156 ;  /* 0x00000004029c7825 */ /* 0x000fc600078e029c */
[----:B------:R-:W-:Y:S04]  /*d2f0*/  LDGSTS.E [R0+0x24000], desc[UR4][R180.64], P5 ;  /* 0x24000000b4007fae */ /* 0x000fe8000a921844 */
[----:B------:R1:W-:Y:S01]  /*d300*/  STL.64 [R1+0x8f0], R156 ;  /* 0x0008f09c01007387 */ /* 0x0003e20000100a00 */
[----:B------:R-:W-:-:S03]  /*d310*/  IMAD.WIDE R64, R2, 0x4, R64 ;  /* 0x0000000402407825 */ /* 0x000fc600078e0240 */
[----:B------:R-:W-:Y:S01]  /*d320*/  LDGSTS.E [R0+0x24400], desc[UR4][R174.64], P5 ;  /* 0x24400000ae007fae */ /* 0x000fe2000a921844 */
[----:B--2---:R-:W-:-:S03]  /*d330*/  IMAD.WIDE R150, R2, 0x4, R150 ;  /* 0x0000000402967825 */ /* 0x004fc600078e0296 */
[----:B------:R-:W-:Y:S04]  /*d340*/  LDGSTS.E [R0+0x24800], desc[UR4][R170.64], P5 ;  /* 0x24800000aa007fae */ /* 0x000fe8000a921844 */
[----:B------:R-:W-:Y:S01]  /*d350*/  STL.64 [R1+0x900], R150 ;  /* 0x0009009601007387 */ /* 0x000fe20000100a00 */
[----:B------:R-:W-:-:S03]  /*d360*/  IMAD.WIDE R66, R2, 0x4, R66 ;  /* 0x0000000402427825 */ /* 0x000fc600078e0242 */
[----:B------:R-:W-:Y:S01]  /*d370*/  LDGSTS.E [R0+0x24c00], desc[UR4][R156.64], P5 ;  /* 0x24c000009c007fae */ /* 0x000fe2000a921844 */
[----:B------:R-:W-:-:S03]  /*d380*/  IMAD.WIDE R68, R2, 0x4, R68 ;  /* 0x0000000402447825 */ /* 0x000fc600078e0244 */
[----:B------:R-:W-:Y:S01]  /*d390*/  LDGSTS.E [R0+0x25000], desc[UR4][R150.64], P5 ;  /* 0x2500000096007fae */ /* 0x000fe2000a921844 */
[----:B---3--:R-:W-:-:S04]  /*d3a0*/  IMAD.WIDE R148, R2, 0x4, R148 ;  /* 0x0000000402947825 */ /* 0x008fc800078e0294 */
[C---:B------:R-:W-:Y:S01]  /*d3b0*/  IMAD.WIDE R146, R2.reuse, 0x4, R146 ;  /* 0x0000000402927825 */ /* 0x040fe200078e0292 */
[----:B------:R-:W-:Y:S03]  /*d3c0*/  STL.64 [R1+0x910], R148 ;  /* 0x0009109401007387 */ /* 0x000fe60000100a00 */
[C---:B------:R-:W-:Y:S01]  /*d3d0*/  IMAD.WIDE R144, R2.reuse, 0x4, R144 ;  /* 0x0000000402907825 */ /* 0x040fe200078e0290 */
[----:B------:R2:W-:Y:S03]  /*d3e0*/  STL.64 [R1+0x920], R146 ;  /* 0x0009209201007387 */ /* 0x0005e60000100a00 */
[C---:B------:R-:W-:Y:S01]  /*d3f0*/  IMAD.WIDE R142, R2.reuse, 0x4, R142 ;  /* 0x00000004028e7825 */ /* 0x040fe200078e028e */
[----:B------:R-:W-:Y:S03]  /*d400*/  STL.64 [R1+0x930], R144 ;  /* 0x0009309001007387 */ /* 0x000fe60000100a00 */
[C---:B------:R-:W-:Y:S01]  /*d410*/  IMAD.WIDE R140, R2.reuse, 0x4, R140 ;  /* 0x00000004028c7825 */ /* 0x040fe200078e028c */
[----:B------:R-:W-:Y:S03]  /*d420*/  STL.64 [R1+0x940], R142 ;  /* 0x0009408e01007387 */ /* 0x000fe60000100a00 */
[C---:B------:R-:W-:Y:S01]  /*d430*/  IMAD.WIDE R138, R2.reuse, 0x4, R138 ;  /* 0x00000004028a7825 */ /* 0x040fe200078e028a */
[----:B------:R-:W-:Y:S04]  /*d440*/  STL.64 [R1+0x950], R140 ;  /* 0x0009508c01007387 */ /* 0x000fe80000100a00 */
[----:B------:R-:W-:Y:S01]  /*d450*/  STL.64 [R1+0x960], R138 ;  /* 0x0009608a01007387 */ /* 0x000fe20000100a00 */
[----:B------:R-:W-:-:S03]  /*d460*/  IMAD.WIDE R70, R2, 0x4, R70 ;  /* 0x0000000402467825 */ /* 0x000fc600078e0246 */
[----:B------:R-:W-:Y:S01]  /*d470*/  LDGSTS.E [R0+0x25400], desc[UR4][R148.64], P5 ;  /* 0x2540000094007fae */ /* 0x000fe2000a921844 */
[----:B------:R-:W-:-:S03]  /*d480*/  IMAD.WIDE R136, R2, 0x4, R136 ;  /* 0x0000000402887825 */ /* 0x000fc600078e0288 */
[----:B------:R-:W-:Y:S01]  /*d490*/  LDGSTS.E [R0+0x25800], desc[UR4][R146.64], P5 ;  /* 0x2580000092007fae */ /* 0x000fe2000a921844 */
[----:B------:R-:W-:-:S03]  /*d4a0*/  IMAD.WIDE R134, R2, 0x4, R134 ;  /* 0x0000000402867825 */ /* 0x000fc600078e0286 */
[----:B------:R-:W-:Y:S04]  /*d4b0*/  STL.64 [R1+0x970], R136 ;  /* 0x0009708801007387 */ /* 0x000fe80000100a00 */
[----:B------:R-:W-:Y:S01]  /*d4c0*/  STL.64 [R1+0x980], R134 ;  /* 0x0009808601007387 */ /* 0x000fe20000100a00 */
[----:B------:R-:W-:-:S03]  /*d4d0*/  IMAD.WIDE R72, R2, 0x4, R72 ;  /* 0x0000000402487825 */ /* 0x000fc600078e0248 */
[----:B------:R-:W-:Y:S01]  /*d4e0*/  LDGSTS.E [R0+0x25c00], desc[UR4][R144.64], P5 ;  /* 0x25c0000090007fae */ /* 0x000fe2000a921844 */
        /* <DEDUP_REMOVED lines=17> */
[----:B----4-:R-:W-:-:S04]  /*d600*/  IMAD.WIDE R128, R2, 0x4, R128 ;  /* 0x0000000402807825 */ /* 0x010fc800078e0280 */
[C---:B------:R-:W-:Y:S01]  /*d610*/  IMAD.WIDE R126, R2.reuse, 0x4, R126 ;  /* 0x00000004027e7825 */ /* 0x040fe200078e027e */
[----:B------:R3:W-:Y:S04]  /*d620*/  STL.64 [R1+0x9b0], R128 ;  /* 0x0009b08001007387 */ /* 0x0007e80000100a00 */
[----:B------:R4:W-:Y:S04]  /*d630*/  STL.64 [R1+0x9c0], R126 ;  /* 0x0009c07e01007387 */ /* 0x0009e80000100a00 */
[----:B------:R3:W-:Y:S04]  /*d640*/  LDGSTS.E [R0+0x27c00], desc[UR4][R128.64], P5 ;  /* 0x27c0000080007fae */ /* 0x0007e8000a921844 */
[----:B------:R4:W-:Y:S01]  /*d650*/  LDGSTS.E [R0+0x30000], desc[UR4][R126.64], P5 ;  /* 0x300000007e007fae */ /* 0x0009e2000a921844 */
[----:B-----5:R-:W-:-:S04]  /*d660*/  IMAD.WIDE R124, R2, 0x4, R124 ;  /* 0x00000004027c7825 */ /* 0x020fc800078e027c */
[C---:B------:R-:W-:Y:S01]  /*d670*/  IMAD.WIDE R122, R2.reuse, 0x4, R122 ;  /* 0x00000004027a7825 */ /* 0x040fe200078e027a */
[----:B------:R-:W-:Y:S03]  /*d680*/  STL.64 [R1+0x9d0], R124 ;  /* 0x0009d07c01007387 */ /* 0x000fe60000100a00 */
[C---:B------:R-:W-:Y:S01]  /*d690*/  IMAD.WIDE R120, R2.reuse, 0x4, R120 ;  /* 0x0000000402787825 */ /* 0x040fe200078e0278 */
[----:B------:R5:W-:Y:S03]  /*d6a0*/  STL.64 [R1+0x9d8], R122 ;  /* 0x0009d87a01007387 */ /* 0x000be60000100a00 */
[C---:B------:R-:W-:Y:S01]  /*d6b0*/  IMAD.WIDE R118, R2.reuse, 0x4, R118 ;  /* 0x0000000402767825 */ /* 0x040fe200078e0276 */
[----:B------:R5:W-:Y:S04]  /*d6c0*/  STL.64 [R1+0x9e8], R120 ;  /* 0x0009e87801007387 */ /* 0x000be80000100a00 */
[----:B------:R5:W-:Y:S04]  /*d6d0*/  STL.64 [R1+0x9f8], R118 ;  /* 0x0009f87601007387 */ /* 0x000be80000100a00 */
[----:B------:R5:W-:Y:S04]  /*d6e0*/  STL.64 [R1+0xa08], R32 ;  /* 0x000a082001007387 */ /* 0x000be80000100a00 */
[----:B------:R-:W-:Y:S04]  /*d6f0*/  STL.64 [R1+0xa18], R34 ;  /* 0x000a182201007387 */ /* 0x000fe80000100a00 */
        /* <DEDUP_REMOVED lines=25> */
[----:B-1----:R-:W3:Y:S04]  /*d890*/  LDL.LU.64 R156, [R1+0x240] ;  /* 0x00024000019c7983 */ /* 0x002ee80000300a00 */
[----:B------:R-:W4:Y:S04]  /*d8a0*/  LDL.LU.64 R190, [R1+0x230] ;  /* 0x0002300001be7983 */ /* 0x000f280000300a00 */
[----:B------:R-:W5:Y:S04]  /*d8b0*/  LDL.LU.64 R194, [R1+0x220] ;  /* 0x0002200001c27983 */ /* 0x000f680000300a00 */
[----:B------:R-:W5:Y:S04]  /*d8c0*/  LDL.LU.64 R180, [R1+0x210] ;  /* 0x0002100001b47983 */ /* 0x000f680000300a00 */
[----:B------:R-:W5:Y:S04]  /*d8d0*/  LDL.LU.64 R170, [R1+0x200] ;  /* 0x0002000001aa7983 */ /* 0x000f680000300a00 */
[----:B------:R-:W5:Y:S04]  /*d8e0*/  LDL.LU.64 R184, [R1+0x1f0] ;  /* 0x0001f00001b87983 */ /* 0x000f680000300a00 */
[----:B------:R-:W5:Y:S04]  /*d8f0*/  LDL.LU.64 R174, [R1+0x1e0] ;  /* 0x0001e00001ae7983 */ /* 0x000f680000300a00 */
[----:B--2---:R-:W2:Y:S04]  /*d900*/  LDL.LU.64 R146, [R1+0x1d0] ;  /* 0x0001d00001927983 */ /* 0x004ea80000300a00 */
[----:B------:R-:W2:Y:S04]  /*d910*/  LDL.LU.64 R150, [R1+0x1c0] ;  /* 0x0001c00001967983 */ /* 0x000ea80000300a00 */
[----:B------:R-:W2:Y:S04]  /*d920*/  LDL.LU.64 R200, [R1+0x1b0] ;  /* 0x0001b00001c87983 */ /* 0x000ea80000300a00 */
[----:B------:R-:W2:Y:S04]  /*d930*/  LDL.LU.64 R186, [R1+0x1a0] ;  /* 0x0001a00001ba7983 */ /* 0x000ea80000300a00 */
[----:B------:R-:W2:Y:S04]  /*d940*/  LDL.LU.64 R188, [R1+0x190] ;  /* 0x0001900001bc7983 */ /* 0x000ea80000300a00 */
[----:B------:R-:W2:Y:S04]  /*d950*/  LDL.LU.64 R148, [R1+0x180] ;  /* 0x0001800001947983 */ /* 0x000ea80000300a00 */
[----:B------:R-:W-:Y:S04]  /*d960*/  LDGSTS.E [R0+0x30400], desc[UR4][R124.64], P5 ;  /* 0x304000007c007fae */ /* 0x000fe8000a921844 */
[----:B------:R-:W-:Y:S04]  /*d970*/  LDGSTS.E [R0+0x30800], desc[UR4][R122.64], P5 ;  /* 0x308000007a007fae */ /* 0x000fe8000a921844 */
[----:B------:R-:W-:Y:S04]  /*d980*/  LDGSTS.E [R0+0x30c00], desc[UR4][R120.64], P5 ;  /* 0x30c0000078007fae */ /* 0x000fe8000a921844 */
[----:B------:R-:W-:Y:S04]  /*d990*/  LDGSTS.E [R0+0x31000], desc[UR4][R118.64], P5 ;  /* 0x3100000076007fae */ /* 0x000fe8000a921844 */
[----:B------:R1:W-:Y:S04]  /*d9a0*/  LDGSTS.E [R0+0x31400], desc[UR4][R32.64], P5 ;  /* 0x3140000020007fae */ /* 0x0003e8000a921844 */
        /* <DEDUP_REMOVED lines=25> */
[----:B------:R1:W-:Y:S01]  /*db40*/  LDGSTS.E [R0+0x37c00], desc[UR4][R84.64], P5 ;  /* 0x37c0000054007fae */ /* 0x0003e2000a921844 */
[----:B---3--:R-:W-:-:S03]  /*db50*/  IMAD.WIDE R232, R2, 0x4, R156 ;  /* 0x0000000402e87825 */ /* 0x008fc600078e029c */
[----:B------:R-:W3:Y:S04]  /*db60*/  LDL.LU.64 R156, [R1+0x170] ;  /* 0x00017000019c7983 */ /* 0x000ee80000300a00 */
[----:B------:R-:W3:Y:S01]  /*db70*/  LDL.LU.64 R208, [R1+0x160] ;  /* 0x0001600001d07983 */ /* 0x000ee20000300a00 */
[----:B----4-:R-:W-:-:S03]  /*db80*/  IMAD.WIDE R214, R2, 0x4, R190 ;  /* 0x0000000402d67825 */ /* 0x010fc600078e02be */
[----:B------:R-:W-:Y:S01]  /*db90*/  LDGSTS.E [R3+0x20200], desc[UR4][R232.64], P5 ;  /* 0x20200000e8037fae */ /* 0x000fe2000a921844 */
[----:B-----5:R-:W-:-:S03]  /*dba0*/  IMAD.WIDE R190, R2, 0x4, R194 ;  /* 0x0000000402be7825 */ /* 0x020fc600078e02c2 */
[----:B------:R-:W4:Y:S01]  /*dbb0*/  LDL.LU.64 R194, [R1+0x150] ;  /* 0x0001500001c27983 */ /* 0x000f220000300a00 */
[----:B------:R-:W-:-:S03]  /*dbc0*/  IMAD.WIDE R234, R2, 0x4, R170 ;  /* 0x0000000402ea7825 */ /* 0x000fc600078e02aa */
[----:B------:R-:W5:Y:S01]  /*dbd0*/  LDL.LU.64 R170, [R1+0x140] ;  /* 0x0001400001aa7983 */ /* 0x000f620000300a00 */
[----:B--2---:R-:W-:-:S03]  /*dbe0*/  IMAD.WIDE R128, R2, 0x4, R146 ;  /* 0x0000000402807825 */ /* 0x004fc600078e0292 */
[----:B------:R-:W-:Y:S01]  /*dbf0*/  LDGSTS.E [R3+0x20600], desc[UR4][R214.64], P5 ;  /* 0x20600000d6037fae */ /* 0x000fe2000a921844 */
[----:B------:R-:W-:-:S03]  /*dc00*/  IMAD.WIDE R212, R2, 0x4, R150 ;  /* 0x0000000402d47825 */ /* 0x000fc600078e0296 */
[----:B------:R-:W2:Y:S04]  /*dc10*/  LDL.LU.64 R146, [R1+0x130] ;  /* 0x0001300001927983 */ /* 0x000ea80000300a00 */
[----:B------:R-:W1:Y:S04]  /*dc20*/  LDL.LU.64 R150, [R1+0x120] ;  /* 0x0001200001967983 */ /* 0x000e680000300a00 */
[----:B------:R-:W-:Y:S01]  /*dc30*/  STL.64 [R1+0x6b8], R128 ;  /* 0x0006b88001007387 */ /* 0x000fe20000100a00 */
[----:B------:R-:W-:-:S03]  /*dc40*/  IMAD.WIDE R220, R2, 0x4, R148 ;  /* 0x0000000402dc7825 */ /* 0x000fc600078e0294 */
[----:B------:R-:W-:Y:S04]  /*dc50*/  LDGSTS.E [R3+0x20a00], desc[UR4][R190.64], P5 ;  /* 0x20a00000be037fae */ /* 0x000fe8000a921844 */
[----:B------:R-:W4:Y:S01]  /*dc60*/  LDL.LU.64 R148, [R1+0x110] ;  /* 0x0001100001947983 */ /* 0x000f220000300a00 */
[----:B------:R-:W-:-:S03]  /*dc70*/  IMAD.WIDE R236, R2, 0x4, R186 ;  /* 0x0000000402ec7825 */ /* 0x000fc600078e02ba */
[----:B------:R-:W5:Y:S01]  /*dc80*/  LDL.LU.64 R130, [R1+0x100] ;  /* 0x0001000001827983 */ /* 0x000f620000300a00 */
[----:B------:R-:W-:-:S03]  /*dc90*/  IMAD.WIDE R186, R2, 0x4, R188 ;  /* 0x0000000402ba7825 */ /* 0x000fc600078e02bc */
[----:B------:R-:W5:Y:S01]  /*dca0*/  LDL.LU.64 R188, [R1+0xf0] ;  /* 0x0000f00001bc7983 */ /* 0x000f620000300a00 */
[----:B------:R-:W-:-:S03]  /*dcb0*/  IMAD.WIDE R238, R2, 0x4, R200 ;  /* 0x0000000402ee7825 */ /* 0x000fc600078e02c8 */
[----:B------:R-:W5:Y:S01]  /*dcc0*/  LDL.LU.64 R200, [R1+0xe0] ;  /* 0x0000e00001c87983 */ /* 0x000f620000300a00 */
[----:B---3--:R-:W-:-:S03]  /*dcd0*/  IMAD.WIDE R250, R2, 0x4, R156 ;  /* 0x0000000402fa7825 */ /* 0x008fc600078e029c */
[----:B------:R-:W3:Y:S01]  /*dce0*/  LDL.LU.64 R156, [R1+0xd0] ;  /* 0x0000d000019c7983 */ /* 0x000ee20000300a00 */
[----:B------:R-:W-:-:S03]  /*dcf0*/  IMAD.WIDE R126, R2, 0x4, R208 ;  /* 0x00000004027e7825 */ /* 0x000fc600078e02d0 */
[----:B------:R-:W5:Y:S04]  /*dd00*/  LDL.LU.64 R122, [R1+0xc0] ;  /* 0x0000c000017a7983 */ /* 0x000f680000300a00 */
[----:B------:R-:W3:Y:S04]  /*dd10*/  LDL.LU.64 R120, [R1+0xb0] ;  /* 0x0000b00001787983 */ /* 0x000ee80000300a00 */
[----:B------:R-:W3:Y:S04]  /*dd20*/  LDL.LU.64 R118, [R1+0xa0] ;  /* 0x0000a00001767983 */ /* 0x000ee80000300a00 */
[----:B------:R-:W3:Y:S04]  /*dd30*/  LDL.LU.64 R134, [R1+0x90] ;  /* 0x0000900001867983 */ /* 0x000ee80000300a00 */
[----:B------:R-:W3:Y:S04]  /*dd40*/  LDL.LU.64 R132, [R1+0x80] ;  /* 0x0000800001847983 */ /* 0x000ee80000300a00 */
[----:B------:R-:W-:Y:S04]  /*dd50*/  STL.64 [R1+0x728], R126 ;  /* 0x0007287e01007387 */ /* 0x000fe80000100a00 */
[----:B------:R-:W3:Y:S01]  /*dd60*/  LDL.LU.64 R136, [R1+0x70] ;  /* 0x0000700001887983 */ /* 0x000ee20000300a00 */
[----:B--2---:R-:W-:-:S03]  /*dd70*/  IMAD.WIDE R208, R2, 0x4, R146 ;  /* 0x0000000402d07825 */ /* 0x004fc600078e0292 */
[----:B------:R-:W2:Y:S01]  /*dd80*/  LDL.LU.64 R142, [R1+0x60] ;  /* 0x00006000018e7983 */ /* 0x000ea20000300a00 */
[----:B-1----:R-:W-:-:S03]  /*dd90*/  IMAD.WIDE R32, R2, 0x4, R150 ;  /* 0x0000000402207825 */ /* 0x002fc600078e0296 */
[----:B------:R-:W2:Y:S04]  /*dda0*/  LDL.LU.64 R140, [R1+0x50] ;  /* 0x00005000018c7983 */ /* 0x000ea80000300a00 */
[----:B------:R-:W2:Y:S04]  /*ddb0*/  LDL.LU.64 R138, [R1+0x40] ;  /* 0x00004000018a7983 */ /* 0x000ea80000300a00 */
[----:B------:R-:W2:Y:S04]  /*ddc0*/  LDL.LU.64 R144, [R1+0x30] ;  /* 0x0000300001907983 */ /* 0x000ea80000300a00 */
[----:B------:R-:W2:Y:S01]  /*ddd0*/  LDL.LU.64 R146, [R1+0x20] ;  /* 0x0000200001927983 */ /* 0x000ea20000300a00 */
[----:B----4-:R-:W-:-:S03]  /*dde0*/  IMAD.WIDE R216, R2, 0x4, R148 ;  /* 0x0000000402d87825 */ /* 0x010fc600078e0294 */
[----:B------:R-:W4:Y:S04]  /*ddf0*/  LDL.LU.64 R150, [R1+0x10] ;  /* 0x0000100001967983 */ /* 0x000f280000300a00 */
[----:B------:R-:W4:Y:S01]  /*de00*/  LDL.LU.64 R148, [R1] ;  /* 0x0000000001947983 */ /* 0x000f220000300a00 */
        /* <DEDUP_REMOVED lines=17> */
[----:B------:R-:W-:Y:S02]  /*df20*/  IMAD.MOV.U32 R22, RZ, RZ, R32 ;  /* 0x000000ffff167224 */ /* 0x000fe400078e0020 */
[----:B------:R-:W-:Y:S02]  /*df30*/  IMAD.MOV.U32 R23, RZ, RZ, R33 ;  /* 0x000000ffff177224 */ /* 0x000fe400078e0021 */
        /* <DEDUP_REMOVED lines=9> */
[----:B-----5:R-:W-:-:S04]  /*dfd0*/  IMAD.WIDE R124, R2, 0x4, R122 ;  /* 0x00000004027c7825 */ /* 0x020fc800078e027a */
[C---:B---3--:R-:W-:Y:S01]  /*dfe0*/  IMAD.WIDE R122, R2.reuse, 0x4, R120 ;  /* 0x00000004027a7825 */ /* 0x048fe200078e0278 */
[----:B------:R-:W-:Y:S03]  /*dff0*/  STL.64 [R1+0x7e8], R124 ;  /* 0x0007e87c01007387 */ /* 0x000fe60000100a00 */
[C---:B------:R-:W-:Y:S01]  /*e000*/  IMAD.WIDE R120, R2.reuse, 0x4, R118 ;  /* 0x0000000402787825 */ /* 0x040fe200078e0276 */
[----:B------:R-:W-:Y:S03]  /*e010*/  STL.64 [R1+0x7f8], R122 ;  /* 0x0007f87a01007387 */ /* 0x000fe60000100a00 */
[C---:B------:R-:W-:Y:S01]  /*e020*/  IMAD.WIDE R118, R2.reuse, 0x4, R134 ;  /* 0x0000000402767825 */ /* 0x040fe200078e0286 */
[----:B------:R-:W-:Y:S03]  /*e030*/  STL.64 [R1+0x808], R120 ;  /* 0x0008087801007387 */ /* 0x000fe60000100a00 */
[C---:B------:R-:W-:Y:S01]  /*e040*/  IMAD.WIDE R84, R2.reuse, 0x4, R132 ;  /* 0x0000000402547825 */ /* 0x040fe200078e0284 */
[----:B------:R-:W-:Y:S03]  /*e050*/  STL.64 [R1+0x818], R118 ;  /* 0x0008187601007387 */ /* 0x000fe60000100a00 */
[C---:B------:R-:W-:Y:S01]  /*e060*/  IMAD.WIDE R82, R2.reuse, 0x4, R136 ;  /* 0x0000000402527825 */ /* 0x040fe200078e0288 */
[----:B------:R-:W-:Y:S03]  /*e070*/  STL.64 [R1+0x828], R84 ;  /* 0x0008285401007387 */ /* 0x000fe60000100a00 */
[C---:B--2---:R-:W-:Y:S01]  /*e080*/  IMAD.WIDE R80, R2.reuse, 0x4, R142 ;  /* 0x0000000402507825 */ /* 0x044fe200078e028e */
        /* <DEDUP_REMOVED lines=9> */
[C---:B----4-:R-:W-:Y:S01]  /*e120*/  IMAD.WIDE R70, R2.reuse, 0x4, R150 ;  /* 0x0000000402467825 */ /* 0x050fe200078e0296 */
[----:B------:R-:W-:Y:S03]  /*e130*/  STL.64 [R1+0x888], R72 ;  /* 0x0008884801007387 */ /* 0x000fe60000100a00 */
[C---:B------:R-:W-:Y:S01]  /*e140*/  IMAD.WIDE R68, R2.reuse, 0x4, R148 ;  /* 0x0000000402447825 */ /* 0x040fe200078e0294 */
        /* <DEDUP_REMOVED lines=22> */
[----:B------:R2:W-:Y:S04]  /*e2b0*/  STL.64 [R1+0xa00], R26 ;  /* 0x000a001a01007387 */ /* 0x0005e80000100a00 */
[----:B------:R-:W-:Y:S04]  /*e2c0*/  STL.64 [R1+0xa10], R14 ;  /* 0x000a100e01007387 */ /* 0x000fe80000100a00 */
[----:B------:R3:W-:Y:S04]  /*e2d0*/  STL.64 [R1+0xa20], R28 ;  /* 0x000a201c01007387 */ /* 0x0007e80000100a00 */
[----:B------:R-:W-:Y:S04]  /*e2e0*/  STL.64 [R1+0xa30], R16 ;  /* 0x000a301001007387 */ /* 0x000fe80000100a00 */
[----:B------:R4:W-:Y:S04]  /*e2f0*/  STL.64 [R1+0xa50], R30 ;  /* 0x000a501e01007387 */ /* 0x0009e80000100a00 */
[----:B------:R1:W-:Y:S04]  /*e300*/  STL.64 [R1+0xa60], R18 ;  /* 0x000a601201007387 */ /* 0x0003e80000100a00 */
[----:B------:R1:W-:Y:S04]  /*e310*/  STL [R1+0x408], RZ ;  /* 0x000408ff01007387 */ /* 0x0003e80000100800 */
        /* <DEDUP_REMOVED lines=253> */
[----:B------:R1:W-:Y:S04]  /*f2f0*/  STL [R1], RZ ;  /* 0x000000ff01007387 */ /* 0x0003e80000100800 */
        /* <DEDUP_REMOVED lines=127> */
[----:B------:R-:W5:Y:S01]  /*faf0*/  LDL R10, [R1+0xb18] ;  /* 0x000b1800010a7983 */ /* 0x000f620000100800 */
[----:B------:R-:W-:-:S04]  /*fb00*/  IMAD.WIDE R180, R2, 0x4, R180 ;  /* 0x0000000402b47825 */ /* 0x000fc800078e02b4 */
[C---:B------:R-:W-:Y:S01]  /*fb10*/  IMAD.WIDE R184, R2.reuse, 0x4, R184 ;  /* 0x0000000402b87825 */ /* 0x040fe200078e02b8 */
[----:B------:R-:W-:Y:S03]  /*fb20*/  LDGSTS.E [R3+0x20e00], desc[UR4][R180.64], P5 ;  /* 0x20e00000b4037fae */ /* 0x000fe6000a921844 */
[C---:B------:R-:W-:Y:S01]  /*fb30*/  IMAD.WIDE R174, R2.reuse, 0x4, R174 ;  /* 0x0000000402ae7825 */ /* 0x040fe200078e02ae */
[----:B------:R-:W-:Y:S04]  /*fb40*/  LDGSTS.E [R3+0x21200], desc[UR4][R234.64], P5 ;  /* 0x21200000ea037fae */ /* 0x000fe8000a921844 */
[----:B------:R-:W-:Y:S04]  /*fb50*/  LDGSTS.E [R3+0x21600], desc[UR4][R184.64], P5 ;  /* 0x21600000b8037fae */ /* 0x000fe8000a921844 */
[----:B------:R-:W-:Y:S01]  /*fb60*/  LDGSTS.E [R3+0x21a00], desc[UR4][R174.64], P5 ;  /* 0x21a00000ae037fae */ /* 0x000fe2000a921844 */
[----:B------:R-:W-:-:S03]  /*fb70*/  IMAD.WIDE R194, R2, 0x4, R194 ;  /* 0x0000000402c27825 */ /* 0x000fc600078e02c2 */
[----:B------:R-:W-:Y:S01]  /*fb80*/  LDGSTS.E [R3+0x21e00], desc[UR4][R128.64], P5 ;  /* 0x21e0000080037fae */ /* 0x000fe2000a921844 */
[----:B------:R-:W-:-:S03]  /*fb90*/  IMAD.WIDE R170, R2, 0x4, R170 ;  /* 0x0000000402aa7825 */ /* 0x000fc600078e02aa */
[----:B------:R-:W-:Y:S01]  /*fba0*/  LDGSTS.E [R3+0x22200], desc[UR4][R212.64], P5 ;  /* 0x22200000d4037fae */ /* 0x000fe2000a921844 */
[----:B------:R-:W-:-:S03]  /*fbb0*/  IMAD.WIDE R130, R2, 0x4, R130 ;  /* 0x0000000402827825 */ /* 0x000fc600078e0282 */
[----:B------:R-:W-:Y:S04]  /*fbc0*/  LDGSTS.E [R3+0x22600], desc[UR4][R238.64], P5 ;  /* 0x22600000ee037fae */ /* 0x000fe8000a921844 */
[----:B------:R-:W-:Y:S04]  /*fbd0*/  LDGSTS.E [R3+0x22a00], desc[UR4][R236.64], P5 ;  /* 0x22a00000ec037fae */ /* 0x000fe8000a921844 */
[----:B------:R-:W-:Y:S01]  /*fbe0*/  LDGSTS.E [R3+0x22e00], desc[UR4][R186.64], P5 ;  /* 0x22e00000ba037fae */ /* 0x000fe2000a921844 */
[----:B------:R-:W-:-:S03]  /*fbf0*/  IMAD.MOV.U32 R20, RZ, RZ, R130 ;  /* 0x000000ffff147224 */ /* 0x000fc600078e0082 */
[----:B------:R-:W-:Y:S01]  /*fc00*/  LDGSTS.E [R3+0x23200], desc[UR4][R220.64], P5 ;  /* 0x23200000dc037fae */ /* 0x000fe2000a921844 */
[----:B------:R-:W-:-:S03]  /*fc10*/  IMAD.MOV.U32 R21, RZ, RZ, R131 ;  /* 0x000000ffff157224 */ /* 0x000fc600078e0083 */
        /* <DEDUP_REMOVED lines=49> */
[----:B------:R2:W-:Y:S04]  /*ff30*/  LDGSTS.E [R3+0x36a00], desc[UR4][R26.64], P5 ;  /* 0x36a000001a037fae */ /* 0x0005e8000a921844 */
[----:B------:R-:W-:Y:S04]  /*ff40*/  LDGSTS.E [R3+0x36e00], desc[UR4][R14.64], P5 ;  /* 0x36e000000e037fae */ /* 0x000fe8000a921844 */
[----:B------:R3:W-:Y:S04]  /*ff50*/  LDGSTS.E [R3+0x37200], desc[UR4][R28.64], P5 ;  /* 0x372000001c037fae */ /* 0x0007e8000a921844 */
[----:B------:R-:W-:Y:S04]  /*ff60*/  LDGSTS.E [R3+0x37600], desc[UR4][R16.64], P5 ;  /* 0x3760000010037fae */ /* 0x000fe8000a921844 */
[----:B------:R4:W-:Y:S04]  /*ff70*/  LDGSTS.E [R3+0x37a00], desc[UR4][R30.64], P5 ;  /* 0x37a000001e037fae */ /* 0x0009e8000a921844 */
[----:B------:R5:W-:Y:S01]  /*ff80*/  LDGSTS.E [R3+0x37e00], desc[UR4][R18.64], P5 ;  /* 0x37e0000012037fae */ /* 0x000be2000a921844 */
[----:B-1----:R-:W-:-:S03]  /*ff90*/  CS2R R24, SRZ ;  /* 0x0000000000187805 */ /* 0x002fc6000001ff00 */
[----:B------:R-:W0:Y:S01]  /*ffa0*/  LDGDEPBAR ;  /* 0x00000000000079af */ /* 0x000e220000000000 */
[----:B--2---:R-:W-:Y:S02]  /*ffb0*/  CS2R R26, SRZ ;  /* 0x00000000001a7805 */ /* 0x004fe4000001ff00 */
[----:B---3--:R-:W-:Y:S02]  /*ffc0*/  CS2R R28, SRZ ;  /* 0x00000000001c7805 */ /* 0x008fe4000001ff00 */
[----:B------:R-:W-:Y:S02]  /*ffd0*/  CS2R R32, SRZ ;  /* 0x0000000000207805 */ /* 0x000fe4000001ff00 */
[----:B----4-:R-:W-:Y:S02]  /*ffe0*/  CS2R R30, SRZ ;  /* 0x00000000001e7805 */ /* 0x010fe4000001ff00 */
[----:B------:R-:W-:Y:S02]  /*fff0*/  CS2R R34, SRZ ;  /* 0x0000000000227805 */ /* 0x000fe4000001ff00 */
[----:B------:R-:W-:-:S02]  /*10000*/  CS2R R36, SRZ ;  /* 0x0000000000247805 */ /* 0x000fc4000001ff00 */
[----:B------:R-:W-:Y:S02]  /*10010*/  CS2R R38, SRZ ;  /* 0x0000000000267805 */ /* 0x000fe4000001ff00 */
[----:B------:R-:W-:Y:S02]  /*10020*/  CS2R R40, SRZ ;  /* 0x0000000000287805 */ /* 0x000fe4000001ff00 */
[----:B------:R-:W-:Y:S02]  /*10030*/  CS2R R42, SRZ ;  /* 0x00000000002a7805 */ /* 0x000fe4000001ff00 */
[----:B------:R-:W-:Y:S02]  /*10040*/  CS2R R44, SRZ ;  /* 0x00000000002c7805 */ /* 0x000fe4000001ff00 */
        /* <DEDUP_REMOVED lines=25> */
[----:B-----5:R-:W-:-:S02]  /*101e0*/  ISETP.GE.AND P0, PT, R10, 0x40, PT ;  /* 0x000000400a00780c */ /* 0x020fc40003f06270 */
        /* <DEDUP_REMOVED lines=27> */
[----:B------:R-:W-:Y:S01]  /*103a0*/  CS2R R150, SRZ ;  /* 0x0000000000967805 */ /* 0x000fe2000001ff00 */
[----:B------:R-:W-:Y:S06]  /*103b0*/  @!P0 BRA `(.L_x_0) ;  /* 0x000000f800f48947 */ /* 0x000fec0003800000 */
[----:B------:R-:W2:Y:S04]  /*103c0*/  LDL.LU.64 R16, [R1+0x600] ;  /* 0x0006000001107983 */ /* 0x000ea80000300a00 */
[----:B------:R-:W3:Y:S01]  /*103d0*/  LDL.LU.64 R18, [R1+0x608] ;  /* 0x0006080001127983 */ /* 0x000ee20000300a00 */
[----:B------:R-:W-:-:S03]  /*103e0*/  IMAD.MOV.U32 R134, RZ, RZ, R216 ;  /* 0x000000ffff867224 */ /* 0x000fc600078e00d8 */
[----:B------:R-:W4:Y:S01]  /*103f0*/  LDL.LU.64 R150, [R1+0x610] ;  /* 0x0006100001967983 */ /* 0x000f220000300a00 */
[----:B------:R-:W-:Y:S02]  /*10400*/  IMAD.MOV.U32 R135, RZ, RZ, R217 ;  /* 0x000000ffff877224 */ /* 0x000fe400078e00d9 */
[----:B------:R-:W-:Y:S01]  /*10410*/  IMAD.MOV.U32 R13, RZ, RZ, R228 ;  /* 0x000000ffff0d7224 */ /* 0x000fe200078e00e4 */
[----:B------:R-:W5:Y:S01]  /*10420*/  LDL.LU.64 R140, [R1+0x728] ;  /* 0x00072800018c7983 */ /* 0x000f620000300a00 */
[----:B------:R-:W-:-:S03]  /*10430*/  IMAD.MOV.U32 R12, RZ, RZ, R229 ;  /* 0x000000ffff0c7224 */ /* 0x000fc600078e00e5 */
[----:B------:R-:W3:Y:S04]  /*10440*/  LDL.LU.64 R136, [R1+0x6b8] ;  /* 0x0006b80001887983 */ /* 0x000ee80000300a00 */
[----:B------:R-:W5:Y:S04]  /*10450*/  LDL.LU.64 R132, [R1+0x7f8] ;  /* 0x0007f80001847983 */ /* 0x000f680000300a00 */
[----:B------:R-:W4:Y:S01]  /*10460*/  LDL.LU.64 R216, [R1+0x790] ;  /* 0x0007900001d87983 */ /* 0x000f220000300a00 */
[----:B------:R-:W-:Y:S02]  /*10470*/  IMAD.MOV.U32 R124, RZ, RZ, R208 ;  /* 0x000000ffff7c7224 */ /* 0x000fe400078e00d0 */
[----:B------:R-:W-:-:S02]  /*10480*/  IMAD.MOV.U32 R125, RZ, RZ, R209 ;  /* 0x000000ffff7d7224 */ /* 0x000fc400078e00d1 */
[----:B------:R-:W3:Y:S04]  /*10490*/  LDL.LU.64 R208, [R1+0x7c8] ;  /* 0x0007c80001d07983 */ /* 0x000ee80000300a00 */
[----:B------:R-:W5:Y:S01]  /*104a0*/  LDL.LU.64 R112, [R1+0x7d8] ;  /* 0x0007d80001707983 */ /* 0x000f620000300a00 */
[----:B------:R-:W-:Y:S02]  /*104b0*/  IMAD.MOV.U32 R128, RZ, RZ, R212 ;  /* 0x000000ffff807224 */ /* 0x000fe400078e00d4 */
[----:B------:R-:W-:Y:S02]  /*104c0*/  IMAD.MOV.U32 R129, RZ, RZ, R213 ;  /* 0x000000ffff817224 */ /* 0x000fe400078e00d5 */
[----:B------:R-:W-:Y:S01]  /*104d0*/  IMAD.MOV.U32 R146, RZ, RZ, R200 ;  /* 0x000000ffff927224 */ /* 0x000fe200078e00c8 */
[----:B------:R-:W5:Y:S01]  /*104e0*/  LDL.LU.64 R212, [R1+0x7e0] ;  /* 0x0007e00001d47983 */ /* 0x000f620000300a00 */
[----:B------:R-:W-:-:S02]  /*104f0*/  IMAD.MOV.U32 R147, RZ, RZ, R201 ;  /* 0x000000ffff937224 */ /* 0x000fc400078e00c9 */
[----:B------:R-:W-:Y:S01]  /*10500*/  IMAD.MOV.U32 R201, RZ, RZ, R202 ;  /* 0x000000ffffc97224 */ /* 0x000fe200078e00ca */
[----:B------:R-:W5:Y:S01]  /*10510*/  LDL.LU.64 R116, [R1+0x750] ;  /* 0x0007500001747983 */ /* 0x000f620000300a00 */
[----:B------:R-:W-:Y:S02]  /*10520*/  IMAD.MOV.U32 R200, RZ, RZ, R203 ;  /* 0x000000ffffc87224 */ /* 0x000fe400078e00cb */
[----:B------:R-:W-:Y:S02]  /*10530*/  IMAD.MOV.U32 R203, RZ, RZ, R204 ;  /* 0x000000ffffcb7224 */ /* 0x000fe400078e00cc */
[----:B------:R-:W-:Y:S02]  /*10540*/  IMAD.MOV.U32 R202, RZ, RZ, R205 ;  /* 0x000000ffffca7224 */ /* 0x000fe400078e00cd */
[----:B------:R-:W-:Y:S02]  /*10550*/  IMAD.MOV.U32 R138, RZ, RZ, R22 ;  /* 0x000000ffff8a7224 */ /* 0x000fe400078e0016 */
[----:B------:R-:W-:-:S02]  /*10560*/  IMAD.MOV.U32 R139, RZ, RZ, R23 ;  /* 0x000000ffff8b7224 */ /* 0x000fc400078e0017 */
[----:B------:R-:W-:Y:S02]  /*10570*/  IMAD.MOV.U32 R118, RZ, RZ, R184 ;  /* 0x000000ffff767224 */ /* 0x000fe400078e00b8 */
        /* <DEDUP_REMOVED lines=15> */
[----:B--2---:R-:W-:Y:S02]  /*10670*/  IMAD.MOV.U32 R15, RZ, RZ, R16 ;  /* 0x000000ffff0f7224 */ /* 0x004fe400078e0010 */
[----:B------:R-:W-:-:S02]  /*10680*/  IMAD.MOV.U32 R14, RZ, RZ, R17 ;  /* 0x000000ffff0e7224 */ /* 0x000fc400078e0011 */
[----:B----4-:R-:W-:Y:S02]  /*10690*/  IMAD.MOV.U32 R205, RZ, RZ, R216 ;  /* 0x000000ffffcd7224 */ /* 0x010fe400078e00d8 */
[----:B------:R-:W-:Y:S02]  /*106a0*/  IMAD.MOV.U32 R204, RZ, RZ, R217 ;  /* 0x000000ffffcc7224 */ /* 0x000fe400078e00d9 */
[----:B------:R-:W2:Y:S01]  /*106b0*/  LDL.LU.64 R216, [R1+0x780] ;  /* 0x0007800001d87983 */ /* 0x000ea20000300a00 */
[----:B------:R-:W-:Y:S02]  /*106c0*/  IMAD.MOV.U32 R23, RZ, RZ, R154 ;  /* 0x000000ffff177224 */ /* 0x000fe400078e009a */
[----:B------:R-:W-:Y:S01]  /*106d0*/  IMAD.MOV.U32 R22, RZ, RZ, R155 ;  /* 0x000000ffff167224 */ /* 0x000fe200078e009b */
[----:B------:R-:W4:Y:S01]  /*106e0*/  LDL.LU.64 R106, [R1+0x7c0] ;  /* 0x0007c000016a7983 */ /* 0x000f220000300a00 */
[----:B------:R-:W-:Y:S02]  /*106f0*/  IMAD.MOV.U32 R155, RZ, RZ, R158 ;  /* 0x000000ffff9b7224 */ /* 0x000fe400078e009e */
[----:B------:R-:W-:Y:S01]  /*10700*/  IMAD.MOV.U32 R154, RZ, RZ, R159 ;  /* 0x000000ffff9a7224 */ /* 0x000fe200078e009f */
[----:B------:R-:W4:Y:S01]  /*10710*/  LDL.LU.64 R110, [R1+0x7d0] ;  /* 0x0007d000016e7983 */ /* 0x000f220000300a00 */
        /* <DEDUP_REMOVED lines=8> */
[----:B---3--:R-:W-:Y:S02]  /*107a0*/  IMAD.MOV.U32 R207, RZ, RZ, R208 ;  /* 0x000000ffffcf7224 */ /* 0x008fe400078e00d0 */
[----:B------:R-:W-:Y:S02]  /*107b0*/  IMAD.MOV.U32 R206, RZ, RZ, R209 ;  /* 0x000000ffffce7224 */ /* 0x000fe400078e00d1 */
[----:B-----5:R-:W-:Y:S02]  /*107c0*/  IMAD.MOV.U32 R209, RZ, RZ, R112 ;  /* 0x000000ffffd17224 */ /* 0x020fe400078e0070 */
[----:B------:R-:W-:Y:S02]  /*107d0*/  IMAD.MOV.U32 R208, RZ, RZ, R113 ;  /* 0x000000ffffd07224 */ /* 0x000fe400078e0071 */
[----:B------:R-:W3:Y:S01]  /*107e0*/  LDL.LU.64 R112, [R1+0x710] ;  /* 0x0007100001707983 */ /* 0x000ee20000300a00 */
[----:B------:R-:W-:-:S02]  /*107f0*/  IMAD.MOV.U32 R185, RZ, RZ, R210 ;  /* 0x000000ffffb97224 */ /* 0x000fc400078e00d2 */
[----:B------:R-:W-:Y:S01]  /*10800*/  IMAD.MOV.U32 R184, RZ, RZ, R211 ;  /* 0x000000ffffb87224 */ /* 0x000fe200078e00d3 */
[----:B------:R-:W5:Y:S01]  /*10810*/  LDL.LU.64 R108, [R1+0x740] ;  /* 0x00074000016c7983 */ /* 0x000f620000300a00 */
[----:B------:R-:W-:Y:S02]  /*10820*/  IMAD.MOV.U32 R211, RZ, RZ, R212 ;  /* 0x000000ffffd37224 */ /* 0x000fe400078e00d4 */
[----:B------:R-:W-:Y:S01]  /*10830*/  IMAD.MOV.U32 R210, RZ, RZ, R213 ;  /* 0x000000ffffd27224 */ /* 0x000fe200078e00d5 */
[----:B------:R-:W5:Y:S01]  /*10840*/  LDL.LU.64 R102, [R1+0x770] ;  /* 0x0007700001667983 */ /* 0x000f620000300a00 */
[----:B------:R-:W-:Y:S02]  /*10850*/  IMAD.MOV.U32 R213, RZ, RZ, R116 ;  /* 0x000000ffffd57224 */ /* 0x000fe400078e0074 */
[----:B------:R-:W-:Y:S01]  /*10860*/  IMAD.MOV.U32 R212, RZ, RZ, R117 ;  /* 0x000000ffffd47224 */ /* 0x000fe200078e0075 */
[----:B------:R-:W5:Y:S01]  /*10870*/  LDL.LU.64 R104, [R1+0x7b0] ;  /* 0x0007b00001687983 */ /* 0x000f620000300a00 */
        /* <DEDUP_REMOVED lines=16> */
[----:B--2---:R-:W-:Y:S02]  /*10980*/  IMAD.MOV.U32 R215, RZ, RZ, R216 ;  /* 0x000000ffffd77224 */ /* 0x004fe400078e00d8 */
[----:B------:R-:W-:Y:S02]  /*10990*/  IMAD.MOV.U32 R214, RZ, RZ, R217 ;  /* 0x000000ffffd67224 */ /* 0x000fe400078e00d9 */
[----:B----4-:R-:W-:-:S02]  /*109a0*/  IMAD.MOV.U32 R217, RZ, RZ, R106 ;  /* 0x000000ffffd97224 */ /* 0x010fc400078e006a */
[----:B------:R-:W-:Y:S02]  /*109b0*/  IMAD.MOV.U32 R216, RZ, RZ, R107 ;  /* 0x000000ffffd87224 */ /* 0x000fe400078e006b */
[----:B------:R-:W2:Y:S01]  /*109c0*/  LDL.LU.64 R106, [R1+0x6c0] ;  /* 0x0006c000016a7983 */ /* 0x000ea20000300a00 */
        /* <DEDUP_REMOVED lines=16> */
[----:B---3--:R-:W-:-:S02]  /*10ad0*/  IMAD.MOV.U32 R221, RZ, RZ, R112 ;  /* 0x000000ffffdd7224 */ /* 0x008fc400078e0070 */
[----:B------:R-:W-:Y:S02]  /*10ae0*/  IMAD.MOV.U32 R220, RZ, RZ, R113 ;  /* 0x000000ffffdc7224 */ /* 0x000fe400078e0071 */
[----:B------:R-:W-:Y:S02]  /*10af0*/  IMAD.MOV.U32 R112, RZ, RZ, R136 ;  /* 0x000000ffff707224 */ /* 0x000fe400078e0088 */
[----:B------:R-:W-:Y:S02]  /*10b00*/  IMAD.MOV.U32 R113, RZ, RZ, R137 ;  /* 0x000000ffff717224 */ /* 0x000fe400078e0089 */
[----:B------:R-:W-:Y:S02]  /*10b10*/  IMAD.MOV.U32 R136, RZ, RZ, R138 ;  /* 0x000000ffff887224 */ /* 0x000fe400078e008a */
[----:B------:R-:W-:Y:S02]  /*10b20*/  IMAD.MOV.U32 R137, RZ, RZ, R139 ;  /* 0x000000ffff897224 */ /* 0x000fe400078e008b */
[----:B------:R-:W-:-:S02]  /*10b30*/  IMAD.MOV.U32 R138, RZ, RZ, R232 ;  /* 0x000000ffff8a7224 */ /* 0x000fc400078e00e8 */
[----:B------:R-:W-:Y:S02]  /*10b40*/  IMAD.MOV.U32 R139, RZ, RZ, R233 ;  /* 0x000000ffff8b7224 */ /* 0x000fe400078e00e9 */
[----:B------:R-:W3:Y:S01]  /*10b50*/  LDL.LU.64 R232, [R1+0x700] ;  /* 0x0007000001e87983 */ /* 0x000ee20000300a00 */
[----:B-----5:R-:W-:Y:S02]  /*10b60*/  IMAD.MOV.U32 R223, RZ, RZ, R108 ;  /* 0x000000ffffdf7224 */ /* 0x020fe400078e006c */
[----:B------:R-:W-:Y:S02]  /*10b70*/  IMAD.MOV.U32 R222, RZ, RZ, R109 ;  /* 0x000000ffffde7224 */ /* 0x000fe400078e006d */
[----:B------:R-:W4:Y:S01]  /*10b80*/  LDL.LU.64 R108, [R1+0x730] ;  /* 0x00073000016c7983 */ /* 0x000f220000300a00 */
[----:B------:R-:W-:Y:S02]  /*10b90*/  IMAD.MOV.U32 R227, RZ, RZ, R104 ;  /* 0x000000ffffe37224 */ /* 0x000fe400078e0068 */
[----:B------:R-:W-:-:S02]  /*10ba0*/  IMAD.MOV.U32 R226, RZ, RZ, R105 ;  /* 0x000000ffffe27224 */ /* 0x000fc400078e0069 */
[----:B------:R-:W5:Y:S01]  /*10bb0*/  LDL.LU.64 R104, [R1+0x760] ;  /* 0x0007600001687983 */ /* 0x000f620000300a00 */
[----:B------:R-:W-:Y:S02]  /*10bc0*/  IMAD.MOV.U32 R225, RZ, RZ, R102 ;  /* 0x000000ffffe17224 */ /* 0x000fe400078e0066 */
[----:B------:R-:W-:Y:S02]  /*10bd0*/  IMAD.MOV.U32 R224, RZ, RZ, R103 ;  /* 0x000000ffffe07224 */ /* 0x000fe400078e0067 */
[----:B------:R-:W-:Y:S02]  /*10be0*/  IMAD.MOV.U32 R19, RZ, RZ, R150 ;  /* 0x000000ffff137224 */ /* 0x000fe400078e0096 */
[----:B------:R-:W-:Y:S02]  /*10bf0*/  IMAD.MOV.U32 R18, RZ, RZ, R151 ;  /* 0x000000ffff127224 */ /* 0x000fe400078e0097 */
[----:B--2---:R-:W-:Y:S02]  /*10c00*/  IMAD.MOV.U32 R229, RZ, RZ, R106 ;  /* 0x000000ffffe57224 */ /* 0x004fe400078e006a */
[----:B------:R-:W-:-:S02]  /*10c10*/  IMAD.MOV.U32 R228, RZ, RZ, R107 ;  /* 0x000000ffffe47224 */ /* 0x000fc400078e006b */
[----:B------:R-:W2:Y:S04]  /*10c20*/  LDL.LU.64 R106, [R1+0x680] ;  /* 0x00068000016a7983 */ /* 0x000ea80000300a00 */
[----:B------:R-:W2:Y:S04]  /*10c30*/  LDL.LU.64 R102, [R1+0x6b0] ;  /* 0x0006b00001667983 */ /* 0x000ea80000300a00 */
[----:B------:R-:W2:Y:S04]  /*10c40*/  LDL.LU.64 R98, [R1+0x6f0] ;  /* 0x0006f00001627983 */ /* 0x000ea80000300a00 */
[----:B------:R-:W2:Y:S04]  /*10c50*/  LDL.LU.64 R100, [R1+0x720] ;  /* 0x0007200001647983 */ /* 0x000ea80000300a00 */
[----:B------:R-:W2:Y:S01]  /*10c60*/  LDL.LU.64 R90, [R1+0x618] ;  /* 0x00061800015a7983 */ /* 0x000ea20000300a00 */
[----:B---3--:R-:W-:-:S02]  /*10c70*/  IMAD.MOV.U32 R231, RZ, RZ, R232 ;  /* 0x000000ffffe77224 */ /* 0x008fc400078e00e8 */
[----:B------:R-:W-:Y:S02]  /*10c80*/  IMAD.MOV.U32 R230, RZ, RZ, R233 ;  /* 0x000000ffffe67224 */ /* 0x000fe400078e00e9 */
[----:B----4-:R-:W-:Y:S02]  /*10c90*/  IMAD.MOV.U32 R233, RZ, RZ, R108 ;  /* 0x000000ffffe97224 */ /* 0x010fe400078e006c */
        /* <DEDUP_REMOVED lines=13> */
[----:B-----5:R-:W-:Y:S02]  /*10d70*/  IMAD.MOV.U32 R235, RZ, RZ, R104 ;  /* 0x000000ffffeb7224 */ /* 0x020fe400078e0068 */
[----:B------:R-:W-:Y:S02]  /*10d80*/  IMAD.MOV.U32 R234, RZ, RZ, R105 ;  /* 0x000000ffffea7224 */ /* 0x000fe400078e0069 */
[----:B------:R-:W-:-:S02]  /*10d90*/  IMAD.MOV.U32 R104, RZ, RZ, R112 ;  /* 0x000000ffff687224 */ /* 0x000fc400078e0070 */
[----:B------:R-:W-:Y:S02]  /*10da0*/  IMAD.MOV.U32 R105, RZ, RZ, R113 ;  /* 0x000000ffff697224 */ /* 0x000fe400078e0071 */
[----:B------:R-:W-:Y:S02]  /*10db0*/  IMAD.MOV.U32 R112, RZ, RZ, R138 ;  /* 0x000000ffff707224 */ /* 0x000fe400078e008a */
[----:B------:R-:W-:Y:S02]  /*10dc0*/  IMAD.MOV.U32 R113, RZ, RZ, R139 ;  /* 0x000000ffff717224 */ /* 0x000fe400078e008b */
[----:B------:R-:W-:Y:S02]  /*10dd0*/  IMAD.MOV.U32 R138, RZ, RZ, R236 ;  /* 0x000000ffff8a7224 */ /* 0x000fe400078e00ec */
[----:B------:R-:W-:Y:S02]  /*10de0*/  IMAD.MOV.U32 R139, RZ, RZ, R237 ;  /* 0x000000ffff8b7224 */ /* 0x000fe400078e00ed */
[----:B--2---:R-:W-:-:S02]  /*10df0*/  IMAD.MOV.U32 R237, RZ, RZ, R106 ;  /* 0x000000ffffed7224 */ /* 0x004fc400078e006a */
        /* <DEDUP_REMOVED lines=11> */
[----:B------:R-:W2:Y:S01]  /*10eb0*/  LDL.LU.64 R102, [R1+0x670] ;  /* 0x0006700001667983 */ /* 0x000ea20000300a00 */
        /* <DEDUP_REMOVED lines=10> */
[----:B------:R-:W3:Y:S01]  /*10f60*/  LDL.LU.64 R100, [R1+0x6a0] ;  /* 0x0006a00001647983 */ /* 0x000ee20000300a00 */
        /* <DEDUP_REMOVED lines=13> */
[----:B------:R-:W2:Y:S04]  /*11040*/  LDL.LU.64 R104, [R1+0x660] ;  /* 0x0006600001687983 */ /* 0x000ea80000300a00 */
        /* <DEDUP_REMOVED lines=29> */
[----:B------:R-:W-:Y:S01]  /*11220*/  IMAD.MOV.U32 R130, RZ, RZ, R250 ;  /* 0x000000ffff827224 */ /* 0x000fe200078e00fa */
[----:B------:R-:W3:Y:S01]  /*11230*/  LDL.LU.64 R98, [R1+0x628] ;  /* 0x0006280001627983 */ /* 0x000ee20000300a00 */
[----:B------:R-:W-:Y:S02]  /*11240*/  IMAD.MOV.U32 R131, RZ, RZ, R251 ;  /* 0x000000ffff837224 */ /* 0x000fe400078e00fb */
[----:B----4-:R-:W-:-:S02]  /*11250*/  IMAD.MOV.U32 R251, RZ, RZ, R94 ;  /* 0x000000fffffb7224 */ /* 0x010fc400078e005e */
[----:B------:R-:W-:Y:S02]  /*11260*/  IMAD.MOV.U32 R250, RZ, RZ, R95 ;  /* 0x000000fffffa7224 */ /* 0x000fe400078e005f */
[----:B------:R-:W4:Y:S04]  /*11270*/  LDL.LU.64 R94, [R1+0x630] ;  /* 0x00063000015e7983 */ /* 0x000f280000300a00 */
[----:B------:R-:W-:Y:S04]  /*11280*/  STL [R1+0x600], R90 ;  /* 0x0006005a01007387 */ /* 0x000fe80000100800 */
[----:B------:R-:W3:Y:S01]  /*11290*/  LDL.LU.64 R92, [R1+0x690] ;  /* 0x00069000015c7983 */ /* 0x000ee20000300a00 */
[----:B-----5:R-:W-:-:S03]  /*112a0*/  IMAD.MOV.U32 R0, RZ, RZ, R97 ;  /* 0x000000ffff007224 */ /* 0x020fc600078e0061 */
[----:B------:R1:W-:Y:S04]  /*112b0*/  STL [R1+0x608], R96 ;  /* 0x0006086001007387 */ /* 0x0003e80000100800 */
[----:B------:R2:W-:Y:S04]  /*112c0*/  STL [R1+0x604], R0 ;  /* 0x0006040001007387 */ /* 0x0005e80000100800 */
[----:B-1----:R-:W5:Y:S01]  /*112d0*/  LDL.LU.64 R96, [R1+0x620] ;  /* 0x0006200001607983 */ /* 0x002f620000300a00 */
[----:B--2---:R-:W-:-:S03]  /*112e0*/  IMAD.MOV.U32 R0, RZ, RZ, R105 ;  /* 0x000000ffff007224 */ /* 0x004fc600078e0069 */
[----:B------:R-:W-:Y:S04]  /*112f0*/  STL [R1+0x610], R104 ;  /* 0x0006106801007387 */ /* 0x000fe80000100800 */
[----:B------:R3:W-:Y:S02]  /*11300*/  STL [R1+0x60c], R0 ;  /* 0x00060c0001007387 */ /* 0x0007e40000100800 */
[----:B---3--:R-:W-:Y:S02]  /*11310*/  IMAD.MOV.U32 R0, RZ, RZ, R93 ;  /* 0x000000ffff007224 */ /* 0x008fe400078e005d */
[----:B------:R-:W-:Y:S04]  /*11320*/  STL [R1+0x618], R92 ;  /* 0x0006185c01007387 */ /* 0x000fe80000100800 */
[----:B------:R-:W2:Y:S04]  /*11330*/  LDL.LU.64 R104, [R1+0x638] ;  /* 0x0006380001687983 */ /* 0x000ea80000300a00 */
[----:B------:R5:W-:Y:S02]  /*11340*/  STL [R1+0x614], R0 ;  /* 0x0006140001007387 */ /* 0x000be40000100800 */
[----:B-----5:R-:W-:-:S02]  /*11350*/  IMAD.MOV.U32 R0, RZ, RZ, R97 ;  /* 0x000000ffff007224 */ /* 0x020fc400078e0061 */
[----:B------:R1:W-:Y:S04]  /*11360*/  STL [R1+0x620], R96 ;  /* 0x0006206001007387 */ /* 0x0003e80000100800 */
[----:B------:R3:W-:Y:S04]  /*11370*/  STL [R1+0x61c], R0 ;  /* 0x00061c0001007387 */ /* 0x0007e80000100800 */
[----:B------:R5:W-:Y:S04]  /*11380*/  STL [R1+0x628], R98 ;  /* 0x0006286201007387 */ /* 0x000be80000100800 */
[----:B-1----:R-:W2:Y:S01]  /*11390*/  LDL.LU.64 R96, [R1+0x640] ;  /* 0x0006400001607983 */ /* 0x002ea20000300a00 */
[----:B---3--:R-:W-:-:S05]  /*113a0*/  IMAD.MOV.U32 R0, RZ, RZ, R99 ;  /* 0x000000ffff007224 */ /* 0x008fca00078e0063 */
[----:B------:R1:W-:Y:S04]  /*113b0*/  STL [R1+0x624], R0 ;  /* 0x0006240001007387 */ /* 0x0003e80000100800 */
[----:B----4-:R-:W-:Y:S04]  /*113c0*/  STL [R1+0x630], R94 ;  /* 0x0006305e01007387 */ /* 0x010fe80000100800 */
[----:B-----5:R-:W3:Y:S01]  /*113d0*/  LDL.LU.64 R98, [R1+0x6d0] ;  /* 0x0006d00001627983 */ /* 0x020ee20000300a00 */
[----:B-1----:R-:W-:-:S05]  /*113e0*/  IMAD.MOV.U32 R0, RZ, RZ, R95 ;  /* 0x000000ffff007224 */ /* 0x002fca00078e005f */
[----:B------:R2:W-:Y:S02]  /*113f0*/  STL [R1+0x62c], R0 ;  /* 0x00062c0001007387 */ /* 0x0005e40000100800 */
[----:B--2---:R-:W-:Y:S02]  /*11400*/  IMAD.MOV.U32 R0, RZ, RZ, R105 ;  /* 0x000000ffff007224 */ /* 0x004fe400078e0069 */
[----:B------:R-:W-:Y:S04]  /*11410*/  STL [R1+0x638], R104 ;  /* 0x0006386801007387 */ /* 0x000fe80000100800 */
[----:B------:R1:W-:Y:S04]  /*11420*/  STL [R1+0x634], R0 ;  /* 0x0006340001007387 */ /* 0x0003e80000100800 */
[----:B------:R-:W-:Y:S01]  /*11430*/  STL [R1+0x640], R96 ;  /* 0x0006406001007387 */ /* 0x000fe20000100800 */
[----:B-1----:R-:W-:-:S03]  /*11440*/  IMAD.MOV.U32 R0, RZ, RZ, R97 ;  /* 0x000000ffff007224 */ /* 0x002fc600078e0061 */
[----:B------:R-:W2:Y:S04]  /*11450*/  LDL.LU.64 R104, [R1+0x7a0] ;  /* 0x0007a00001687983 */ /* 0x000ea80000300a00 */
[----:B------:R1:W-:Y:S04]  /*11460*/  STL [R1+0x63c], R0 ;  /* 0x00063c0001007387 */ /* 0x0003e80000100800 */
[----:B------:R4:W-:Y:S01]  /*11470*/  STL [R1+0x648], R112 ;  /* 0x0006487001007387 */ /* 0x0009e20000100800 */
[----:B-1----:R-:W-:-:S05]  /*11480*/  IMAD.MOV.U32 R0, RZ, RZ, R113 ;  /* 0x000000ffff007224 */ /* 0x002fca00078e0071 */
[----:B------:R3:W-:Y:S04]  /*11490*/  STL [R1+0x644], R0 ;  /* 0x0006440001007387 */ /* 0x0007e80000100800 */
[----:B----4-:R-:W4:Y:S01]  /*114a0*/  LDL.LU.64 R112, [R1+0x7f0] ;  /* 0x0007f00001707983 */ /* 0x010f220000300a00 */
[----:B---3--:R-:W-:-:S03]  /*114b0*/  IMAD.MOV.U32 R0, RZ, RZ, R99 ;  /* 0x000000ffff007224 */ /* 0x008fc600078e0063 */
[----:B------:R-:W-:Y:S04]  /*114c0*/  STL [R1+0x650], R98 ;  /* 0x0006506201007387 */ /* 0x000fe80000100800 */
[----:B------:R1:W-:Y:S04]  /*114d0*/  STL [R1+0x64c], R0 ;  /* 0x00064c0001007387 */ /* 0x0003e80000100800 */
[----:B------:R3:W-:Y:S01]  /*114e0*/  STL [R1+0x658], R102 ;  /* 0x0006586601007387 */ /* 0x0007e20000100800 */
[----:B-1----:R-:W-:-:S03]  /*114f0*/  IMAD.MOV.U32 R0, RZ, RZ, R103 ;  /* 0x000000ffff007224 */ /* 0x002fc600078e0067 */
[----:B---3--:R-:W3:Y:S04]  /*11500*/  LDL.LU.64 R102, [R1+0x800] ;  /* 0x0008000001667983 */ /* 0x008ee80000300a00 */
[----:B------:R2:W-:Y:S02]  /*11510*/  STL [R1+0x654], R0 ;  /* 0x0006540001007387 */ /* 0x0005e40000100800 */
[----:B--2---:R-:W-:Y:S02]  /*11520*/  IMAD.MOV.U32 R0, RZ, RZ, R105 ;  /* 0x000000ffff007224 */ /* 0x004fe400078e0069 */
[----:B------:R1:W-:Y:S04]  /*11530*/  STL [R1+0x660], R104 ;  /* 0x0006606801007387 */ /* 0x0003e80000100800 */
[----:B------:R-:W-:Y:S04]  /*11540*/  STL [R1+0x668], R106 ;  /* 0x0006686a01007387 */ /* 0x000fe80000100800 */
[----:B------:R2:W-:Y:S04]  /*11550*/  STL [R1+0x65c], R0 ;  /* 0x00065c0001007387 */ /* 0x0005e80000100800 */
[----:B-1----:R-:W5:Y:S01]  /*11560*/  LDL.LU.64 R104, [R1+0x810] ;  /* 0x0008100001687983 */ /* 0x002f620000300a00 */
[----:B--2---:R-:W-:-:S05]  /*11570*/  IMAD.MOV.U32 R0, RZ, RZ, R107 ;  /* 0x000000ffff007224 */ /* 0x004fca00078e006b */
[----:B------:R1:W-:Y:S04]  /*11580*/  STL [R1+0x664], R0 ;  /* 0x0006640001007387 */ /* 0x0003e80000100800 */
[----:B----4-:R2:W-:Y:S01]  /*11590*/  STL [R1+0x670], R112 ;  /* 0x0006707001007387 */ /* 0x0105e20000100800 */
[----:B-1----:R-:W-:-:S05]  /*115a0*/  IMAD.MOV.U32 R0, RZ, RZ, R113 ;  /* 0x000000ffff007224 */ /* 0x002fca00078e0071 */
[----:B------:R1:W-:Y:S04]  /*115b0*/  STL [R1+0x66c], R0 ;  /* 0x00066c0001007387 */ /* 0x0003e80000100800 */
[----:B------:R-:W4:Y:S01]  /*115c0*/  LDL.LU.64 R106, [R1+0x820] ;  /* 0x00082000016a7983 */ /* 0x000f220000300a00 */
[----:B--2---:R-:W-:Y:S02]  /*115d0*/  IMAD.MOV.U32 R112, RZ, RZ, R114 ;  /* 0x000000ffff707224 */ /* 0x004fe400078e0072 */
[----:B------:R-:W-:Y:S01]  /*115e0*/  IMAD.MOV.U32 R113, RZ, RZ, R115 ;  /* 0x000000ffff717224 */ /* 0x000fe200078e0073 */
[----:B------:R-:W-:Y:S04]  /*115f0*/  STL [R1+0x678], R100 ;  /* 0x0006786401007387 */ /* 0x000fe80000100800 */
[----:B------:R-:W2:Y:S01]  /*11600*/  LDL.LU.64 R114, [R1+0x830] ;  /* 0x0008300001727983 */ /* 0x000ea20000300a00 */
[----:B-1----:R-:W-:-:S05]  /*11610*/  IMAD.MOV.U32 R0, RZ, RZ, R101 ;  /* 0x000000ffff007224 */ /* 0x002fca00078e0065 */
[----:B------:R1:W-:Y:S04]  /*11620*/  STL [R1+0x674], R0 ;  /* 0x0006740001007387 */ /* 0x0003e80000100800 */
[----:B---3--:R-:W-:Y:S01]  /*11630*/  STL [R1+0x680], R102 ;  /* 0x0006806601007387 */ /* 0x008fe20000100800 */
[----:B-1----:R-:W-:-:S03]  /*11640*/  IMAD.MOV.U32 R0, RZ, RZ, R103 ;  /* 0x000000ffff007224 */ /* 0x002fc600078e0067 */
[----:B------:R-:W-:Y:S04]  /*11650*/  STL [R1+0x688], R108 ;  /* 0x0006886c01007387 */ /* 0x000fe80000100800 */
[----:B------:R1:W-:Y:S02]  /*11660*/  STL [R1+0x67c], R0 ;  /* 0x00067c0001007387 */ /* 0x0003e40000100800 */
[----:B-1----:R-:W-:Y:S02]  /*11670*/  IMAD.MOV.U32 R0, RZ, RZ, R109 ;  /* 0x000000ffff007224 */ /* 0x002fe400078e006d */
[----:B------:R-:W3:Y:S04]  /*11680*/  LDL.LU.64 R108, [R1+0x840] ;  /* 0x00084000016c7983 */ /* 0x000ee80000300a00 */
[----:B------:R5:W-:Y:S02]  /*11690*/  STL [R1+0x684], R0 ;  /* 0x0006840001007387 */ /* 0x000be40000100800 */
[----:B-----5:R-:W-:-:S02]  /*116a0*/  IMAD.MOV.U32 R0, RZ, RZ, R105 ;  /* 0x000000ffff007224 */ /* 0x020fc400078e0069 */
[----:B------:R-:W-:Y:S04]  /*116b0*/  STL [R1+0x690], R104 ;  /* 0x0006906801007387 */ /* 0x000fe80000100800 */
[----:B------:R1:W-:Y:S04]  /*116c0*/  STL [R1+0x68c], R0 ;  /* 0x00068c0001007387 */ /* 0x0003e80000100800 */
[----:B------:R5:W-:Y:S01]  /*116d0*/  STL [R1+0x698], R110 ;  /* 0x0006986e01007387 */ /* 0x000be20000100800 */
[----:B-1----:R-:W-:-:S05]  /*116e0*/  IMAD.MOV.U32 R0, RZ, RZ, R111 ;  /* 0x000000ffff007224 */ /* 0x002fca00078e006f */
[----:B------:R1:W-:Y:S04]  /*116f0*/  STL [R1+0x694], R0 ;  /* 0x0006940001007387 */ /* 0x0003e80000100800 */
[----:B----4-:R-:W-:Y:S04]  /*11700*/  STL [R1+0x6a0], R106 ;  /* 0x0006a06a01007387 */ /* 0x010fe80000100800 */
[----:B-----5:R-:W4:Y:S01]  /*11710*/  LDL.LU.64 R110, [R1+0x850] ;  /* 0x00085000016e7983 */ /* 0x020f220000300a00 */
[----:B-1----:R-:W-:-:S05]  /*11720*/  IMAD.MOV.U32 R0, RZ, RZ, R107 ;  /* 0x000000ffff007224 */ /* 0x002fca00078e006b */
[----:B------:R1:W-:Y:S04]  /*11730*/  STL [R1+0x69c], R0 ;  /* 0x00069c0001007387 */ /* 0x0003e80000100800 */
[----:B------:R5:W-:Y:S01]  /*11740*/  STL [R1+0x6a8], R112 ;  /* 0x0006a87001007387 */ /* 0x000be20000100800 */
[----:B-1----:R-:W-:-:S05]  /*11750*/  IMAD.MOV.U32 R0, RZ, RZ, R113 ;  /* 0x000000ffff007224 */ /* 0x002fca00078e0071 */
[----:B------:R1:W-:Y:S04]  /*11760*/  STL [R1+0x6a4], R0 ;  /* 0x0006a40001007387 */ /* 0x0003e80000100800 */
[----:B--2---:R2:W-:Y:S04]  /*11770*/  STL [R1+0x6b0], R114 ;  /* 0x0006b07201007387 */ /* 0x0045e80000100800 */
[----:B-----5:R-:W5:Y:S01]  /*11780*/  LDL.LU.64 R112, [R1+0x860] ;  /* 0x0008600001707983 */ /* 0x020f620000300a00 */
[----:B-1----:R-:W-:-:S05]  /*11790*/  IMAD.MOV.U32 R0, RZ, RZ, R115 ;  /* 0x000000ffff007224 */ /* 0x002fca00078e0073 */
[----:B------:R1:W-:Y:S04]  /*117a0*/  STL [R1+0x6ac], R0 ;  /* 0x0006ac0001007387 */ /* 0x0003e80000100800 */
[----:B------:R3:W-:Y:S04]  /*117b0*/  STL [R1+0x6b8], R116 ;  /* 0x0006b87401007387 */ /* 0x0007e80000100800 */
[----:B--2---:R-:W2:Y:S01]  /*117c0*/  LDL.LU.64 R114, [R1+0x870] ;  /* 0x0008700001727983 */ /* 0x004ea20000300a00 */
[----:B-1----:R-:W-:-:S05]  /*117d0*/  IMAD.MOV.U32 R0, RZ, RZ, R117 ;  /* 0x000000ffff007224 */ /* 0x002fca00078e0075 */
[----:B------:R1:W-:Y:S01]  /*117e0*/  STL [R1+0x6b4], R0 ;  /* 0x0006b40001007387 */ /* 0x0003e20000100800 */
[----:B---3--:R-:W-:Y:S02]  /*117f0*/  IMAD.MOV.U32 R116, RZ, RZ, R118 ;  /* 0x000000ffff747224 */ /* 0x008fe400078e0076 */
[----:B------:R-:W-:Y:S01]  /*11800*/  IMAD.MOV.U32 R117, RZ, RZ, R119 ;  /* 0x000000ffff757224 */ /* 0x000fe200078e0077 */
[----:B------:R-:W-:Y:S04]  /*11810*/  STL [R1+0x6c0], R108 ;  /* 0x0006c06c01007387 */ /* 0x000fe80000100800 */
[----:B------:R-:W3:Y:S01]  /*11820*/  LDL.LU.64 R118, [R1+0x880] ;  /* 0x0008800001767983 */ /* 0x000ee20000300a00 */
[----:B-1----:R-:W-:-:S05]  /*11830*/  IMAD.MOV.U32 R0, RZ, RZ, R109 ;  /* 0x000000ffff007224 */ /* 0x002fca00078e006d */
[----:B------:R1:W-:Y:S04]  /*11840*/  STL [R1+0x6bc], R0 ;  /* 0x0006bc0001007387 */ /* 0x0003e80000100800 */
[----:B------:R1:W-:Y:S02]  /*11850*/  STL [R1+0x6c8], R120 ;  /* 0x0006c87801007387 */ /* 0x0003e40000100800 */
[----:B-1----:R-:W-:-:S05]  /*11860*/  IMAD.MOV.U32 R0, RZ, RZ, R121 ;  /* 0x000000ffff007224 */ /* 0x002fca00078e0079 */
[----:B------:R1:W-:Y:S01]  /*11870*/  STL [R1+0x6c4], R0 ;  /* 0x0006c40001007387 */ /* 0x0003e20000100800 */
[----:B------:R-:W-:Y:S02]  /*11880*/  IMAD.MOV.U32 R120, RZ, RZ, R126 ;  /* 0x000000ffff787224 */ /* 0x000fe400078e007e */
[----:B------:R-:W-:Y:S01]  /*11890*/  IMAD.MOV.U32 R121, RZ, RZ, R127 ;  /* 0x000000ffff797224 */ /* 0x000fe200078e007f */
[----:B----4-:R-:W-:Y:S04]  /*118a0*/  STL [R1+0x6d0], R110 ;  /* 0x0006d06e01007387 */ /* 0x010fe80000100800 */
[----:B------:R-:W4:Y:S01]  /*118b0*/  LDL.LU.64 R126, [R1+0x890] ;  /* 0x00089000017e7983 */ /* 0x000f220000300a00 */
[----:B-1----:R-:W-:-:S05]  /*118c0*/  IMAD.MOV.U32 R0, RZ, RZ, R111 ;  /* 0x000000ffff007224 */ /* 0x002fca00078e006f */
[----:B------:R1:W-:Y:S04]  /*118d0*/  STL [R1+0x6cc], R0 ;  /* 0x0006cc0001007387 */ /* 0x0003e80000100800 */
[----:B------:R1:W-:Y:S02]  /*118e0*/  STL [R1+0x6d8], R128 ;  /* 0x0006d88001007387 */ /* 0x0003e40000100800 */
[----:B-1----:R-:W-:Y:S02]  /*118f0*/  IMAD.MOV.U32 R0, RZ, RZ, R129 ;  /* 0x000000ffff007224 */ /* 0x002fe400078e0081 */
[----:B------:R-:W-:Y:S02]  /*11900*/  IMAD.MOV.U32 R128, RZ, RZ, R136 ;  /* 0x000000ffff807224 */ /* 0x000fe400078e0088 */
[----:B------:R-:W-:-:S02]  /*11910*/  IMAD.MOV.U32 R129, RZ, RZ, R137 ;  /* 0x000000ffff817224 */ /* 0x000fc400078e0089 */
[----:B------:R-:W4:Y:S04]  /*11920*/  LDL.LU.64 R136, [R1+0x8a0] ;  /* 0x0008a00001887983 */ /* 0x000f280000300a00 */
[----:B------:R1:W-:Y:S04]  /*11930*/  STL [R1+0x6d4], R0 ;  /* 0x0006d40001007387 */ /* 0x0003e80000100800 */
[----:B-----5:R-:W-:Y:S01]  /*11940*/  STL [R1+0x6e0], R112 ;  /* 0x0006e07001007387 */ /* 0x020fe20000100800 */
[----:B-1----:R-:W-:-:S05]  /*11950*/  IMAD.MOV.U32 R0, RZ, RZ, R113 ;  /* 0x000000ffff007224 */ /* 0x002fca00078e0071 */
[----:B------:R1:W-:Y:S04]  /*11960*/  STL [R1+0x6dc], R0 ;  /* 0x0006dc0001007387 */ /* 0x0003e80000100800 */
[----:B------:R5:W-:Y:S01]  /*11970*/  STL [R1+0x6e8], R138 ;  /* 0x0006e88a01007387 */ /* 0x000be20000100800 */
[----:B-1----:R-:W-:-:S05]  /*11980*/  IMAD.MOV.U32 R0, RZ, RZ, R139 ;  /* 0x000000ffff007224 */ /* 0x002fca00078e008b */
[----:B------:R1:W-:Y:S01]  /*11990*/  STL [R1+0x6e4], R0 ;  /* 0x0006e40001007387 */ /* 0x0003e20000100800 */
[----:B-----5:R-:W-:Y:S02]  /*119a0*/  IMAD.MOV.U32 R138, RZ, RZ, R144 ;  /* 0x000000ffff8a7224 */ /* 0x020fe400078e0090 */
[----:B------:R-:W-:Y:S01]  /*119b0*/  IMAD.MOV.U32 R139, RZ, RZ, R145 ;  /* 0x000000ffff8b7224 */ /* 0x000fe200078e0091 */
[----:B--2---:R-:W-:Y:S04]  /*119c0*/  STL [R1+0x6f0], R114 ;  /* 0x0006f07201007387 */ /* 0x004fe80000100800 */
[----:B------:R-:W2:Y:S01]  /*119d0*/  LDL.LU.64 R144, [R1+0x8b0] ;  /* 0x0008b00001907983 */ /* 0x000ea20000300a00 */
[----:B-1----:R-:W-:-:S05]  /*119e0*/  IMAD.MOV.U32 R0, RZ, RZ, R115 ;  /* 0x000000ffff007224 */ /* 0x002fca00078e0073 */
[----:B------:R1:W-:Y:S04]  /*119f0*/  STL [R1+0x6ec], R0 ;  /* 0x0006ec0001007387 */ /* 0x0003e80000100800 */
[----:B------:R-:W-:Y:S01]  /*11a00*/  STL [R1+0x6f8], R116 ;  /* 0x0006f87401007387 */ /* 0x000fe20000100800 */
[----:B-1----:R-:W-:-:S05]  /*11a10*/  IMAD.MOV.U32 R0, RZ, RZ, R117 ;  /* 0x000000ffff007224 */ /* 0x002fca00078e0075 */
[----:B------:R1:W-:Y:S04]  /*11a20*/  STL [R1+0x6f4], R0 ;  /* 0x0006f40001007387 */ /* 0x0003e80000100800 */
[----:B---3--:R3:W-:Y:S01]  /*11a30*/  STL [R1+0x700], R118 ;  /* 0x0007007601007387 */ /* 0x0087e20000100800 */
[----:B-1----:R-:W-:-:S03]  /*11a40*/  IMAD.MOV.U32 R0, RZ, RZ, R119 ;  /* 0x000000ffff007224 */ /* 0x002fc600078e0077 */
[----:B---3--:R-:W3:Y:S04]  /*11a50*/  LDL.LU.64 R118, [R1+0x8c0] ;  /* 0x0008c00001767983 */ /* 0x008ee80000300a00 */
[----:B------:R1:W-:Y:S04]  /*11a60*/  STL [R1+0x6fc], R0 ;  /* 0x0006fc0001007387 */ /* 0x0003e80000100800 */
[----:B------:R5:W-:Y:S01]  /*11a70*/  STL [R1+0x708], R122 ;  /* 0x0007087a01007387 */ /* 0x000be20000100800 */
[----:B-1----:R-:W-:-:S03]  /*11a80*/  IMAD.MOV.U32 R0, RZ, RZ, R123 ;  /* 0x000000ffff007224 */ /* 0x002fc600078e007b */
[----:B-----5:R-:W5:Y:S04]  /*11a90*/  LDL.LU.64 R122, [R1+0x8d0] ;  /* 0x0008d000017a7983 */ /* 0x020f680000300a00 */
[----:B------:R1:W-:Y:S04]  /*11aa0*/  STL [R1+0x704], R0 ;  /* 0x0007040001007387 */ /* 0x0003e80000100800 */
[----:B----4-:R4:W-:Y:S01]  /*11ab0*/  STL [R1+0x710], R126 ;  /* 0x0007107e01007387 */ /* 0x0109e20000100800 */
[----:B-1----:R-:W-:-:S03]  /*11ac0*/  IMAD.MOV.U32 R0, RZ, RZ, R127 ;  /* 0x000000ffff007224 */ /* 0x002fc600078e007f */
[----:B----4-:R-:W4:Y:S04]  /*11ad0*/  LDL.LU.64 R126, [R1+0x8e0] ;  /* 0x0008e000017e7983 */ /* 0x010f280000300a00 */
[----:B------:R1:W-:Y:S04]  /*11ae0*/  STL [R1+0x70c], R0 ;  /* 0x00070c0001007387 */ /* 0x0003e80000100800 */
[----:B------:R1:W-:Y:S02]  /*11af0*/  STL [R1+0x718], R130 ;  /* 0x0007188201007387 */ /* 0x0003e40000100800 */
[----:B-1----:R-:W-:-:S02]  /*11b00*/  IMAD.MOV.U32 R0, RZ, RZ, R131 ;  /* 0x000000ffff007224 */ /* 0x002fc400078e0083 */
[----:B------:R-:W4:Y:S04]  /*11b10*/  LDL.LU.64 R130, [R1+0x8f0] ;  /* 0x0008f00001827983 */ /* 0x000f280000300a00 */
[----:B------:R1:W-:Y:S04]  /*11b20*/  STL [R1+0x714], R0 ;  /* 0x0007140001007387 */ /* 0x0003e80000100800 */
[----:B------:R1:W-:Y:S02]  /*11b30*/  STL [R1+0x720], R136 ;  /* 0x0007208801007387 */ /* 0x0003e40000100800 */
[----:B-1----:R-:W-:-:S02]  /*11b40*/  IMAD.MOV.U32 R0, RZ, RZ, R137 ;  /* 0x000000ffff007224 */ /* 0x002fc400078e0089 */
[----:B------:R-:W4:Y:S04]  /*11b50*/  LDL.LU.64 R136, [R1+0x900] ;  /* 0x0009000001887983 */ /* 0x000f280000300a00 */
[----:B------:R1:W-:Y:S04]  /*11b60*/  STL [R1+0x71c], R0 ;  /* 0x00071c0001007387 */ /* 0x0003e80000100800 */
[----:B------:R2:W-:Y:S01]  /*11b70*/  STL [R1+0x728], R140 ;  /* 0x0007288c01007387 */ /* 0x0005e20000100800 */
[----:B-1----:R-:W-:-:S03]  /*11b80*/  IMAD.MOV.U32 R0, RZ, RZ, R141 ;  /* 0x000000ffff007224 */ /* 0x002fc600078e008d */
[----:B--2---:R-:W2:Y:S04]  /*11b90*/  LDL.LU.64 R140, [R1+0x910] ;  /* 0x00091000018c7983 */ /* 0x004ea80000300a00 */
[----:B------:R1:W-:Y:S04]  /*11ba0*/  STL [R1+0x724], R0 ;  /* 0x0007240001007387 */ /* 0x0003e80000100800 */
[----:B------:R1:W-:Y:S02]  /*11bb0*/  STL [R1+0x730], R144 ;  /* 0x0007309001007387 */ /* 0x0003e40000100800 */
[----:B-1----:R-:W-:-:S02]  /*11bc0*/  IMAD.MOV.U32 R0, RZ, RZ, R145 ;  /* 0x000000ffff007224 */ /* 0x002fc400078e0091 */
[----:B------:R-:W2:Y:S04]  /*11bd0*/  LDL.LU.64 R144, [R1+0x920] ;  /* 0x0009200001907983 */ /* 0x000ea80000300a00 */
[----:B------:R1:W-:Y:S04]  /*11be0*/  STL [R1+0x72c], R0 ;  /* 0x00072c0001007387 */ /* 0x0003e80000100800 */
[----:B------:R3:W-:Y:S01]  /*11bf0*/  STL [R1+0x738], R148 ;  /* 0x0007389401007387 */ /* 0x0007e20000100800 */
[----:B-1----:R-:W-:Y:S02]  /*11c00*/  IMAD.MOV.U32 R0, RZ, RZ, R149 ;  /* 0x000000ffff007224 */ /* 0x002fe400078e0095 */
[----:B---3--:R-:W-:-:S02]  /*11c10*/  IMAD.MOV.U32 R148, RZ, RZ, R150 ;  /* 0x000000ffff947224 */ /* 0x008fc400078e0096 */
[----:B------:R-:W-:Y:S02]  /*11c20*/  IMAD.MOV.U32 R149, RZ, RZ, R151 ;  /* 0x000000ffff957224 */ /* 0x000fe400078e0097 */
[----:B------:R-:W3:Y:S04]  /*11c30*/  LDL.LU.64 R150, [R1+0x930] ;  /* 0x0009300001967983 */ /* 0x000ee80000300a00 */
[----:B------:R1:W-:Y:S04]  /*11c40*/  STL [R1+0x734], R0 ;  /* 0x0007340001007387 */ /* 0x0003e80000100800 */
[----:B------:R-:W-:Y:S01]  /*11c50*/  STL [R1+0x740], R118 ;  /* 0x0007407601007387 */ /* 0x000fe20000100800 */
[----:B-1----:R-:W-:-:S03]  /*11c60*/  IMAD.MOV.U32 R0, RZ, RZ, R119 ;  /* 0x000000ffff007224 */ /* 0x002fc600078e0077 */
[----:B------:R-:W-:Y:S04]  /*11c70*/  STL [R1+0x748], R120 ;  /* 0x0007487801007387 */ /* 0x000fe80000100800 */
[----:B------:R1:W-:Y:S04]  /*11c80*/  STL [R1+0x73c], R0 ;  /* 0x00073c0001007387 */ /* 0x0003e80000100800 */
[----:B-----5:R-:W-:Y:S01]  /*11c90*/  STL [R1+0x750], R122 ;  /* 0x0007507a01007387 */ /* 0x020fe20000100800 */
[----:B-1----:R-:W-:-:S05]  /*11ca0*/  IMAD.MOV.U32 R0, RZ, RZ, R121 ;  /* 0x000000ffff007224 */ /* 0x002fca00078e0079 */
[----:B------:R1:W-:Y:S04]  /*11cb0*/  STL [R1+0x744], R0 ;  /* 0x0007440001007387 */ /* 0x0003e80000100800 */
[----:B------:R-:W-:Y:S01]  /*11cc0*/  STL [R1+0x758], R124 ;  /* 0x0007587c01007387 */ /* 0x000fe20000100800 */
[----:B-1----:R-:W-:-:S05]  /*11cd0*/  IMAD.MOV.U32 R0, RZ, RZ, R123 ;  /* 0x000000ffff007224 */ /* 0x002fca00078e007b */
[----:B------:R1:W-:Y:S02]  /*11ce0*/  STL [R1+0x74c], R0 ;  /* 0x00074c0001007387 */ /* 0x0003e40000100800 */
[----:B-1----:R-:W-:Y:S02]  /*11cf0*/  IMAD.MOV.U32 R0, RZ, RZ, R125 ;  /* 0x000000ffff007224 */ /* 0x002fe400078e007d */
[----:B------:R-:W-:Y:S02]  /*11d00*/  IMAD.MOV.U32 R94, RZ, RZ, R132 ;  /* 0x000000ffff5e7224 */ /* 0x000fe400078e0084 */
[----:B------:R-:W-:Y:S02]  /*11d10*/  IMAD.MOV.U32 R95, RZ, RZ, R133 ;  /* 0x000000ffff5f7224 */ /* 0x000fe400078e0085 */
[----:B------:R-:W-:Y:S02]  /*11d20*/  IMAD.MOV.U32 R92, RZ, RZ, R148 ;  /* 0x000000ffff5c7224 */ /* 0x000fe400078e0094 */
[----:B------:R-:W-:-:S02]  /*11d30*/  IMAD.MOV.U32 R93, RZ, RZ, R149 ;  /* 0x000000ffff5d7224 */ /* 0x000fc400078e0095 */
[----:B------:R-:W-:Y:S01]  /*11d40*/  IMAD.MOV.U32 R252, RZ, RZ, R91 ;  /* 0x000000fffffc7224 */ /* 0x000fe200078e005b */
[----:B----4-:R-:W-:Y:S04]  /*11d50*/  STL [R1+0x760], R126 ;  /* 0x0007607e01007387 */ /* 0x010fe80000100800 */
[----:B------:R1:W-:Y:S04]  /*11d60*/  STL [R1+0x754], R0 ;  /* 0x0007540001007387 */ /* 0x0003e80000100800 */
[----:B------:R-:W-:Y:S01]  /*11d70*/  STL [R1+0x768], R128 ;  /* 0x0007688001007387 */ /* 0x000fe20000100800 */
[----:B-1----:R-:W-:-:S05]  /*11d80*/  IMAD.MOV.U32 R0, RZ, RZ, R127 ;  /* 0x000000ffff007224 */ /* 0x002fca00078e007f */
[----:B------:R1:W-:Y:S04]  /*11d90*/  STL [R1+0x75c], R0 ;  /* 0x00075c0001007387 */ /* 0x0003e80000100800 */
[----:B------:R-:W-:Y:S01]  /*11da0*/  STL [R1+0x770], R130 ;  /* 0x0007708201007387 */ /* 0x000fe20000100800 */
[----:B-1----:R-:W-:-:S05]  /*11db0*/  IMAD.MOV.U32 R0, RZ, RZ, R129 ;  /* 0x000000ffff007224 */ /* 0x002fca00078e0081 */
[----:B------:R1:W-:Y:S02]  /*11dc0*/  STL [R1+0x764], R0 ;  /* 0x0007640001007387 */ /* 0x0003e40000100800 */
[----:B-1----:R-:W-:-:S05]  /*11dd0*/  IMAD.MOV.U32 R0, RZ, RZ, R131 ;  /* 0x000000ffff007224 */ /* 0x002fca00078e0083 */
[----:B------:R1:W-:Y:S04]  /*11de0*/  STL [R1+0x76c], R0 ;  /* 0x00076c0001007387 */ /* 0x0003e80000100800 */
[----:B------:R-:W-:Y:S01]  /*11df0*/  STL [R1+0x778], R134 ;  /* 0x0007788601007387 */ /* 0x000fe20000100800 */
[----:B-1----:R-:W-:-:S03]  /*11e00*/  IMAD.MOV.U32 R0, RZ, RZ, R135 ;  /* 0x000000ffff007224 */ /* 0x002fc600078e0087 */
[----:B------:R-:W-:Y:S04]  /*11e10*/  STL [R1+0x780], R136 ;  /* 0x0007808801007387 */ /* 0x000fe80000100800 */
[----:B------:R1:W-:Y:S04]  /*11e20*/  STL [R1+0x774], R0 ;  /* 0x0007740001007387 */ /* 0x0003e80000100800 */
[----:B------:R-:W-:Y:S01]  /*11e30*/  STL [R1+0x788], R138 ;  /* 0x0007888a01007387 */ /* 0x000fe20000100800 */
[----:B-1----:R-:W-:-:S05]  /*11e40*/  IMAD.MOV.U32 R0, RZ, RZ, R137 ;  /* 0x000000ffff007224 */ /* 0x002fca00078e0089 */
[----:B------:R1:W-:Y:S04]  /*11e50*/  STL [R1+0x77c], R0 ;  /* 0x00077c0001007387 */ /* 0x0003e80000100800 */
[----:B--2---:R-:W-:Y:S01]  /*11e60*/  STL [R1+0x790], R140 ;  /* 0x0007908c01007387 */ /* 0x004fe20000100800 */
[----:B-1----:R-:W-:-:S05]  /*11e70*/  IMAD.MOV.U32 R0, RZ, RZ, R139 ;  /* 0x000000ffff007224 */ /* 0x002fca00078e008b */
[----:B------:R1:W-:Y:S04]  /*11e80*/  STL [R1+0x784], R0 ;  /* 0x0007840001007387 */ /* 0x0003e80000100800 */
[----:B------:R-:W-:Y:S01]  /*11e90*/  STL [R1+0x798], R142 ;  /* 0x0007988e01007387 */ /* 0x000fe20000100800 */
[----:B-1----:R-:W-:-:S05]  /*11ea0*/  IMAD.MOV.U32 R0, RZ, RZ, R141 ;  /* 0x000000ffff007224 */ /* 0x002fca00078e008d */
        /* <DEDUP_REMOVED lines=9> */
[----:B---3--:R2:W-:Y:S04]  /*11f40*/  STL [R1+0x7b0], R150 ;  /* 0x0007b09601007387 */ /* 0x0085e80000100800 */
[----:B------:R-:W3:Y:S01]  /*11f50*/  LDL.LU.64 R104, [R1+0x818] ;  /* 0x0008180001687983 */ /* 0x000ee20000300a00 */
[----:B-1----:R-:W-:-:S05]  /*11f60*/  IMAD.MOV.U32 R0, RZ, RZ, R151 ;  /* 0x000000ffff007224 */ /* 0x002fca00078e0097 */
[----:B------:R1:W-:Y:S04]  /*11f70*/  STL [R1+0x7ac], R0 ;  /* 0x0007ac0001007387 */ /* 0x0003e80000100800 */
[----:B------:R-:W4:Y:S04]  /*11f80*/  LDL.LU.64 R110, [R1+0x878] ;  /* 0x00087800016e7983 */ /* 0x000f280000300a00 */
[----:B------:R-:W5:Y:S04]  /*11f90*/  LDL.LU.64 R96, [R1+0x7e8] ;  /* 0x0007e80001607983 */ /* 0x000f680000300a00 */
[----:B------:R-:W4:Y:S04]  /*11fa0*/  LDL.LU.64 R100, [R1+0x808] ;  /* 0x0008080001647983 */ /* 0x000f280000300a00 */
        /* <DEDUP_REMOVED lines=18> */
[----:B--2---:R-:W2:Y:S04]  /*120d0*/  LDL.LU.64 R150, [R1+0xaa8] ;  /* 0x000aa80001967983 */ /* 0x004ea80000300a00 */
[----:B------:R-:W2:Y:S04]  /*120e0*/  LDL.LU.64 R144, [R1+0xb00] ;  /* 0x000b000001907983 */ /* 0x000ea80000300a00 */
[----:B------:R-:W2:Y:S04]  /*120f0*/  LDL.LU.64 R148, [R1+0xa58] ;  /* 0x000a580001947983 */ /* 0x000ea80000300a00 */
[----:B------:R-:W2:Y:S04]  /*12100*/  LDL.LU.64 R108, [R1+0x828] ;  /* 0x00082800016c7983 */ /* 0x000ea80000300a00 */
[----:B------:R-:W2:Y:S04]  /*12110*/  LDL.LU.64 R106, [R1+0x848] ;  /* 0x00084800016a7983 */ /* 0x000ea80000300a00 */
[----:B------:R-:W2:Y:S04]  /*12120*/  LDL.LU.64 R112, [R1+0x868] ;  /* 0x0008680001707983 */ /* 0x000ea80000300a00 */
[----:B------:R1:W-:Y:S04]  /*12130*/  STL [R1+0x7b8], R92 ;  /* 0x0007b85c01007387 */ /* 0x0003e80000100800 */
[----:B------:R-:W3:Y:S01]  /*12140*/  LDL.LU.64 R90, [R1+0x940] ;  /* 0x00094000015a7983 */ /* 0x000ee20000300a00 */
[----:B-1----:R-:W-:-:S05]  /*12150*/  IMAD.MOV.U32 R0, RZ, RZ, R93 ;  /* 0x000000ffff007224 */ /* 0x002fca00078e005d */
[----:B------:R3:W-:Y:S04]  /*12160*/  STL [R1+0x7b4], R0 ;  /* 0x0007b40001007387 */ /* 0x0007e80000100800 */
[----:B------:R-:W4:Y:S01]  /*12170*/  LDL.LU.64 R92, [R1+0x950] ;  /* 0x00095000015c7983 */ /* 0x000f220000300a00 */
[----:B---3--:R-:W-:-:S03]  /*12180*/  IMAD.MOV.U32 R0, RZ, RZ, R91 ;  /* 0x000000ffff007224 */ /* 0x008fc600078e005b */
[----:B------:R-:W-:Y:S04]  /*12190*/  STL [R1+0x7c0], R90 ;  /* 0x0007c05a01007387 */ /* 0x000fe80000100800 */
[----:B------:R1:W-:Y:S04]  /*121a0*/  STL [R1+0x7bc], R0 ;  /* 0x0007bc0001007387 */ /* 0x0003e80000100800 */
[----:B-----5:R3:W-:Y:S01]  /*121b0*/  STL [R1+0x7c8], R96 ;  /* 0x0007c86001007387 */ /* 0x0207e20000100800 */
[----:B-1----:R-:W-:-:S05]  /*121c0*/  IMAD.MOV.U32 R0, RZ, RZ, R97 ;  /* 0x000000ffff007224 */ /* 0x002fca00078e0061 */
[----:B------:R4:W-:Y:S04]  /*121d0*/  STL [R1+0x7c4], R0 ;  /* 0x0007c40001007387 */ /* 0x0009e80000100800 */
[----:B------:R-:W5:Y:S04]  /*121e0*/  LDL.LU.64 R90, [R1+0x960] ;  /* 0x00096000015a7983 */ /* 0x000f680000300a00 */
[----:B---3--:R-:W3:Y:S01]  /*121f0*/  LDL.LU.64 R96, [R1+0x980] ;  /* 0x0009800001607983 */ /* 0x008ee20000300a00 */
[----:B----4-:R-:W-:-:S03]  /*12200*/  IMAD.MOV.U32 R0, RZ, RZ, R93 ;  /* 0x000000ffff007224 */ /* 0x010fc600078e005d */
[----:B------:R1:W-:Y:S04]  /*12210*/  STL [R1+0x7d0], R92 ;  /* 0x0007d05c01007387 */ /* 0x0003e80000100800 */
[----:B------:R-:W-:Y:S04]  /*12220*/  STL [R1+0x7d8], R94 ;  /* 0x0007d85e01007387 */ /* 0x000fe80000100800 */
[----:B------:R4:W-:Y:S04]  /*12230*/  STL [R1+0x7cc], R0 ;  /* 0x0007cc0001007387 */ /* 0x0009e80000100800 */
[----:B-1----:R-:W2:Y:S01]  /*12240*/  LDL.LU.64 R92, [R1+0x970] ;  /* 0x00097000015c7983 */ /* 0x002ea20000300a00 */
[----:B----4-:R-:W-:-:S05]  /*12250*/  IMAD.MOV.U32 R0, RZ, RZ, R95 ;  /* 0x000000ffff007224 */ /* 0x010fca00078e005f */
[----:B------:R5:W-:Y:S01]  /*12260*/  STL [R1+0x7d4], R0 ;  /* 0x0007d40001007387 */ /* 0x000be20000100800 */
[----:B------:R-:W-:Y:S02]  /*12270*/  IMAD.MOV.U32 R94, RZ, RZ, R104 ;  /* 0x000000ffff5e7224 */ /* 0x000fe400078e0068 */
[----:B------:R-:W-:Y:S02]  /*12280*/  IMAD.MOV.U32 R95, RZ, RZ, R105 ;  /* 0x000000ffff5f7224 */ /* 0x000fe400078e0069 */
[----:B-----5:R-:W-:Y:S01]  /*12290*/  IMAD.MOV.U32 R0, RZ, RZ, R91 ;  /* 0x000000ffff007224 */ /* 0x020fe200078e005b */
[----:B------:R-:W-:Y:S04]  /*122a0*/  STL [R1+0x7e0], R90 ;  /* 0x0007e05a01007387 */ /* 0x000fe80000100800 */
[----:B------:R-:W4:Y:S04]  /*122b0*/  LDL.LU.64 R104, [R1+0x9a0] ;  /* 0x0009a00001687983 */ /* 0x000f280000300a00 */
[----:B------:R1:W-:Y:S04]  /*122c0*/  STL [R1+0x7dc], R0 ;  /* 0x0007dc0001007387 */ /* 0x0003e80000100800 */
[----:B------:R5:W-:Y:S01]  /*122d0*/  STL [R1+0x7e8], R100 ;  /* 0x0007e86401007387 */ /* 0x000be20000100800 */
[----:B-1----:R-:W-:-:S05]  /*122e0*/  IMAD.MOV.U32 R0, RZ, RZ, R101 ;  /* 0x000000ffff007224 */ /* 0x002fca00078e0065 */
[----:B------:R1:W-:Y:S04]  /*122f0*/  STL [R1+0x7e4], R0 ;  /* 0x0007e40001007387 */ /* 0x0003e80000100800 */
[----:B--2---:R-:W-:Y:S04]  /*12300*/  STL [R1+0x7f0], R92 ;  /* 0x0007f05c01007387 */ /* 0x004fe80000100800 */
[----:B-----5:R-:W2:Y:S01]  /*12310*/  LDL.LU.64 R100, [R1+0x990] ;  /* 0x0009900001647983 */ /* 0x020ea20000300a00 */
[----:B-1----:R-:W-:-:S03]  /*12320*/  IMAD.MOV.U32 R0, RZ, RZ, R93 ;  /* 0x000000ffff007224 */ /* 0x002fc600078e005d */
[----:B------:R-:W-:Y:S04]  /*12330*/  STL [R1+0x7f8], R94 ;  /* 0x0007f85e01007387 */ /* 0x000fe80000100800 */
[----:B------:R1:W-:Y:S02]  /*12340*/  STL [R1+0x7ec], R0 ;  /* 0x0007ec0001007387 */ /* 0x0003e40000100800 */
[----:B-1----:R-:W-:-:S05]  /*12350*/  IMAD.MOV.U32 R0, RZ, RZ, R95 ;  /* 0x000000ffff007224 */ /* 0x002fca00078e005f */
[----:B------:R1:W-:Y:S04]  /*12360*/  STL [R1+0x7f4], R0 ;  /* 0x0007f40001007387 */ /* 0x0003e80000100800 */
[----:B---3--:R-:W-:Y:S01]  /*12370*/  STL [R1+0x800], R96 ;  /* 0x0008006001007387 */ /* 0x008fe20000100800 */
[----:B-1----:R-:W-:-:S05]  /*12380*/  IMAD.MOV.U32 R0, RZ, RZ, R97 ;  /* 0x000000ffff007224 */ /* 0x002fca00078e0061 */
[----:B------:R1:W-:Y:S04]  /*12390*/  STL [R1+0x7fc], R0 ;  /* 0x0007fc0001007387 */ /* 0x0003e80000100800 */
[----:B------:R3:W-:Y:S01]  /*123a0*/  STL [R1+0x808], R108 ;  /* 0x0008086c01007387 */ /* 0x0007e20000100800 */
[----:B-1----:R-:W-:-:S05]  /*123b0*/  IMAD.MOV.U32 R0, RZ, RZ, R109 ;  /* 0x000000ffff007224 */ /* 0x002fca00078e006d */
[----:B------:R1:W-:Y:S01]  /*123c0*/  STL [R1+0x804], R0 ;  /* 0x0008040001007387 */ /* 0x0003e20000100800 */
[----:B---3--:R-:W-:Y:S02]  /*123d0*/  IMAD.MOV.U32 R108, RZ, RZ, R112 ;  /* 0x000000ffff6c7224 */ /* 0x008fe400078e0070 */
[----:B------:R-:W-:Y:S01]  /*123e0*/  IMAD.MOV.U32 R109, RZ, RZ, R113 ;  /* 0x000000ffff6d7224 */ /* 0x000fe200078e0071 */
[----:B--2---:R-:W-:Y:S04]  /*123f0*/  STL [R1+0x810], R100 ;  /* 0x0008106401007387 */ /* 0x004fe80000100800 */
[----:B------:R-:W2:Y:S01]  /*12400*/  LDL.LU.64 R112, [R1+0x9b0] ;  /* 0x0009b00001707983 */ /* 0x000ea20000300a00 */
[----:B-1----:R-:W-:-:S05]  /*12410*/  IMAD.MOV.U32 R0, RZ, RZ, R101 ;  /* 0x000000ffff007224 */ /* 0x002fca00078e0065 */
[----:B------:R1:W-:Y:S04]  /*12420*/  STL [R1+0x80c], R0 ;  /* 0x00080c0001007387 */ /* 0x0003e80000100800 */
[----:B------:R-:W-:Y:S01]  /*12430*/  STL [R1+0x818], R102 ;  /* 0x0008186601007387 */ /* 0x000fe20000100800 */
[----:B-1----:R-:W-:-:S03]  /*12440*/  IMAD.MOV.U32 R0, RZ, RZ, R103 ;  /* 0x000000ffff007224 */ /* 0x002fc600078e0067 */
[----:B----4-:R-:W-:Y:S04]  /*12450*/  STL [R1+0x820], R104 ;  /* 0x0008206801007387 */ /* 0x010fe80000100800 */
[----:B------:R1:W-:Y:S04]  /*12460*/  STL [R1+0x814], R0 ;  /* 0x0008140001007387 */ /* 0x0003e80000100800 */
[----:B------:R-:W-:Y:S01]  /*12470*/  STL [R1+0x828], R106 ;  /* 0x0008286a01007387 */ /* 0x000fe20000100800 */
[----:B-1----:R-:W-:-:S05]  /*12480*/  IMAD.MOV.U32 R0, RZ, RZ, R105 ;  /* 0x000000ffff007224 */ /* 0x002fca00078e0069 */
[----:B------:R1:W-:Y:S04]  /*12490*/  STL [R1+0x81c], R0 ;  /* 0x00081c0001007387 */ /* 0x0003e80000100800 */
[----:B------:R-:W3:Y:S01]  /*124a0*/  LDL.LU.64 R102, [R1+0x9c0] ;  /* 0x0009c00001667983 */ /* 0x000ee20000300a00 */
[----:B-1----:R-:W-:-:S03]  /*124b0*/  IMAD.MOV.U32 R0, RZ, RZ, R107 ;  /* 0x000000ffff007224 */ /* 0x002fc600078e006b */
[----:B------:R-:W4:Y:S01]  /*124c0*/  LDL.LU.64 R106, [R1+0x9d0] ;  /* 0x0009d000016a7983 */ /* 0x000f220000300a00 */
[----:B------:R-:W-:-:S03]  /*124d0*/  IMAD.MOV.U32 R104, RZ, RZ, R108 ;  /* 0x000000ffff687224 */ /* 0x000fc600078e006c */
[----:B------:R2:W-:Y:S01]  /*124e0*/  STL [R1+0x824], R0 ;  /* 0x0008240001007387 */ /* 0x0005e20000100800 */
[----:B------:R-:W-:Y:S02]  /*124f0*/  IMAD.MOV.U32 R105, RZ, RZ, R109 ;  /* 0x000000ffff697224 */ /* 0x000fe400078e006d */
[----:B------:R-:W-:Y:S01]  /*12500*/  IMAD.MOV.U32 R108, RZ, RZ, R110 ;  /* 0x000000ffff6c7224 */ /* 0x000fe200078e006e */
[----:B------:R-:W5:Y:S01]  /*12510*/  LDL.LU.64 R100, [R1+0x9e8] ;  /* 0x0009e80001647983 */ /* 0x000f620000300a00 */
[----:B------:R-:W-:Y:S02]  /*12520*/  IMAD.MOV.U32 R109, RZ, RZ, R111 ;  /* 0x000000ffff6d7224 */ /* 0x000fe400078e006f */
[----:B------:R-:W-:Y:S02]  /*12530*/  IMAD.MOV.U32 R110, RZ, RZ, R114 ;  /* 0x000000ffff6e7224 */ /* 0x000fe400078e0072 */
[----:B------:R-:W-:Y:S02]  /*12540*/  IMAD.MOV.U32 R111, RZ, RZ, R115 ;  /* 0x000000ffff6f7224 */ /* 0x000fe400078e0073 */
[----:B------:R-:W-:-:S02]  /*12550*/  IMAD.MOV.U32 R114, RZ, RZ, R118 ;  /* 0x000000ffff727224 */ /* 0x000fc400078e0076 */
[----:B------:R-:W-:Y:S02]  /*12560*/  IMAD.MOV.U32 R115, RZ, RZ, R119 ;  /* 0x000000ffff737224 */ /* 0x000fe400078e0077 */
[----:B------:R-:W-:Y:S02]  /*12570*/  IMAD.MOV.U32 R118, RZ, RZ, R122 ;  /* 0x000000ffff767224 */ /* 0x000fe400078e007a */
[----:B------:R-:W-:Y:S02]  /*12580*/  IMAD.MOV.U32 R119, RZ, RZ, R123 ;  /* 0x000000ffff777224 */ /* 0x000fe400078e007b */
[----:B--2---:R-:W-:Y:S01]  /*12590*/  IMAD.MOV.U32 R0, RZ, RZ, R113 ;  /* 0x000000ffff007224 */ /* 0x004fe200078e0071 */
[----:B------:R1:W-:Y:S04]  /*125a0*/  STL [R1+0x830], R112 ;  /* 0x0008307001007387 */ /* 0x0003e80000100800 */
[----:B------:R2:W-:Y:S04]  /*125b0*/  STL [R1+0x82c], R0 ;  /* 0x00082c0001007387 */ /* 0x0005e80000100800 */
[----:B------:R-:W5:Y:S01]  /*125c0*/  LDL.LU.64 R122, [R1+0x9d8] ;  /* 0x0009d800017a7983 */ /* 0x000f620000300a00 */
[----:B-1----:R-:W-:-:S02]  /*125d0*/  IMAD.MOV.U32 R112, RZ, RZ, R116 ;  /* 0x000000ffff707224 */ /* 0x002fc400078e0074 */
        /* <DEDUP_REMOVED lines=8> */
[----:B------:R-:W-:Y:S01]  /*12660*/  IMAD.MOV.U32 R127, RZ, RZ, R129 ;  /* 0x000000ffff7f7224 */ /* 0x000fe200078e0081 */
[----:B------:R-:W-:Y:S01]  /*12670*/  STL [R1+0x838], R98 ;  /* 0x0008386201007387 */ /* 0x000fe20000100800 */
[----:B------:R-:W-:Y:S02]  /*12680*/  IMAD.MOV.U32 R128, RZ, RZ, R130 ;  /* 0x000000ffff807224 */ /* 0x000fe400078e0082 */
[----:B------:R-:W-:Y:S02]  /*12690*/  IMAD.MOV.U32 R129, RZ, RZ, R131 ;  /* 0x000000ffff817224 */ /* 0x000fe400078e0083 */
[----:B------:R-:W-:-:S02]  /*126a0*/  IMAD.MOV.U32 R130, RZ, RZ, R148 ;  /* 0x000000ffff827224 */ /* 0x000fc400078e0094 */
[----:B------:R-:W-:Y:S02]  /*126b0*/  IMAD.MOV.U32 R131, RZ, RZ, R149 ;  /* 0x000000ffff837224 */ /* 0x000fe400078e0095 */
[----:B------:R-:W5:Y:S01]  /*126c0*/  LDL.LU.64 R148, [R1+0x888] ;  /* 0x0008880001947983 */ /* 0x000f620000300a00 */
[----:B--2---:R-:W-:-:S03]  /*126d0*/  IMAD.MOV.U32 R0, RZ, RZ, R99 ;  /* 0x000000ffff007224 */ /* 0x004fc600078e0063 */
[----:B---3--:R-:W-:Y:S04]  /*126e0*/  STL [R1+0x840], R102 ;  /* 0x0008406601007387 */ /* 0x008fe80000100800 */
[----:B------:R1:W-:Y:S04]  /*126f0*/  STL [R1+0x834], R0 ;  /* 0x0008340001007387 */ /* 0x0003e80000100800 */
[----:B------:R-:W-:Y:S01]  /*12700*/  STL [R1+0x848], R104 ;  /* 0x0008486801007387 */ /* 0x000fe20000100800 */
[----:B-1----:R-:W-:-:S05]  /*12710*/  IMAD.MOV.U32 R0, RZ, RZ, R103 ;  /* 0x000000ffff007224 */ /* 0x002fca00078e0067 */
[----:B------:R1:W-:Y:S04]  /*12720*/  STL [R1+0x83c], R0 ;  /* 0x00083c0001007387 */ /* 0x0003e80000100800 */
[----:B----4-:R-:W-:Y:S01]  /*12730*/  STL [R1+0x850], R106 ;  /* 0x0008506a01007387 */ /* 0x010fe20000100800 */
[----:B-1----:R-:W-:-:S05]  /*12740*/  IMAD.MOV.U32 R0, RZ, RZ, R105 ;  /* 0x000000ffff007224 */ /* 0x002fca00078e0069 */
[----:B------:R1:W-:Y:S04]  /*12750*/  STL [R1+0x844], R0 ;  /* 0x0008440001007387 */ /* 0x0003e80000100800 */
[----:B------:R-:W-:Y:S01]  /*12760*/  STL [R1+0x858], R108 ;  /* 0x0008586c01007387 */ /* 0x000fe20000100800 */
[----:B-1----:R-:W-:-:S05]  /*12770*/  IMAD.MOV.U32 R0, RZ, RZ, R107 ;  /* 0x000000ffff007224 */ /* 0x002fca00078e006b */
[----:B------:R1:W-:Y:S02]  /*12780*/  STL [R1+0x84c], R0 ;  /* 0x00084c0001007387 */ /* 0x0003e40000100800 */
[----:B-1----:R-:W-:-:S05]  /*12790*/  IMAD.MOV.U32 R0, RZ, RZ, R109 ;  /* 0x000000ffff007224 */ /* 0x002fca00078e006d */
[----:B------:R5:W-:Y:S01]  /*127a0*/  STL [R1+0x854], R0 ;  /* 0x0008540001007387 */ /* 0x000be20000100800 */
        /* <DEDUP_REMOVED lines=16> */
[----:B-----5:R-:W-:Y:S01]  /*128b0*/  IMAD.MOV.U32 R0, RZ, RZ, R123 ;  /* 0x000000ffff007224 */ /* 0x020fe200078e007b */
[----:B------:R-:W-:Y:S04]  /*128c0*/  STL [R1+0x860], R122 ;  /* 0x0008607a01007387 */ /* 0x000fe80000100800 */
[----:B------:R1:W-:Y:S02]  /*128d0*/  STL [R1+0x85c], R0 ;  /* 0x00085c0001007387 */ /* 0x0003e40000100800 */
[----:B-1----:R-:W-:-:S02]  /*128e0*/  IMAD.MOV.U32 R0, RZ, RZ, R149 ;  /* 0x000000ffff007224 */ /* 0x002fc400078e0095 */
[----:B------:R1:W-:Y:S04]  /*128f0*/  STL [R1+0x868], R148 ;  /* 0x0008689401007387 */ /* 0x0003e80000100800 */
[----:B------:R-:W2:Y:S04]  /*12900*/  LDL.LU.64 R122, [R1+0xa90] ;  /* 0x000a9000017a7983 */ /* 0x000ea80000300a00 */
[----:B------:R3:W-:Y:S04]  /*12910*/  STL [R1+0x864], R0 ;  /* 0x0008640001007387 */ /* 0x0007e80000100800 */
[----:B-1----:R-:W4:Y:S04]  /*12920*/  LDL.LU.64 R148, [R1+0xb08] ;  /* 0x000b080001947983 */ /* 0x002f280000300a00 */
[----:B------:R-:W5:Y:S04]  /*12930*/  LDL.LU.64 R106, [R1+0xa68] ;  /* 0x000a6800016a7983 */ /* 0x000f680000300a00 */
[----:B------:R-:W2:Y:S04]  /*12940*/  LDL.LU.64 R130, [R1+0xab0] ;  /* 0x000ab00001827983 */ /* 0x000ea80000300a00 */
[----:B------:R1:W-:Y:S04]  /*12950*/  STL [R1+0x870], R100 ;  /* 0x0008706401007387 */ /* 0x0003e80000100800 */
[----:B------:R-:W4:Y:S04]  /*12960*/  LDL.LU.64 R124, [R1+0xa78] ;  /* 0x000a7800017c7983 */ /* 0x000f280000300a00 */
[----:B------:R-:W2:Y:S04]  /*12970*/  LDL.LU.64 R126, [R1+0xab8] ;  /* 0x000ab800017e7983 */ /* 0x000ea80000300a00 */
[----:B------:R-:W2:Y:S04]  /*12980*/  LDL.LU.64 R128, [R1+0xad8] ;  /* 0x000ad80001807983 */ /* 0x000ea80000300a00 */
[----:B------:R-:W5:Y:S01]  /*12990*/  LDL.LU.64 R98, [R1+0x9f8] ;  /* 0x0009f80001627983 */ /* 0x000f620000300a00 */
[----:B---3--:R-:W-:-:S02]  /*129a0*/  IMAD.MOV.U32 R0, RZ, RZ, R101 ;  /* 0x000000ffff007224 */ /* 0x008fc400078e0065 */
[----:B------:R-:W-:Y:S02]  /*129b0*/  IMAD.MOV.U32 R96, RZ, RZ, R108 ;  /* 0x000000ffff607224 */ /* 0x000fe400078e006c */
[----:B------:R-:W-:Y:S02]  /*129c0*/  IMAD.MOV.U32 R97, RZ, RZ, R109 ;  /* 0x000000ffff617224 */ /* 0x000fe400078e006d */
[----:B------:R-:W3:Y:S01]  /*129d0*/  LDL.LU.64 R108, [R1+0xa18] ;  /* 0x000a1800016c7983 */ /* 0x000ee20000300a00 */
[----:B-1----:R-:W-:Y:S02]  /*129e0*/  IMAD.MOV.U32 R100, RZ, RZ, R104 ;  /* 0x000000ffff647224 */ /* 0x002fe400078e0068 */
[----:B------:R-:W-:Y:S01]  /*129f0*/  IMAD.MOV.U32 R101, RZ, RZ, R105 ;  /* 0x000000ffff657224 */ /* 0x000fe200078e0069 */
[----:B------:R1:W-:Y:S04]  /*12a00*/  STL [R1+0x86c], R0 ;  /* 0x00086c0001007387 */ /* 0x0003e80000100800 */
[----:B------:R-:W4:Y:S01]  /*12a10*/  LDL.LU.64 R104, [R1+0xa08] ;  /* 0x000a080001687983 */ /* 0x000f220000300a00 */
[----:B-1----:R-:W-:-:S03]  /*12a20*/  IMAD.MOV.U32 R0, RZ, RZ, R95 ;  /* 0x000000ffff007224 */ /* 0x002fc600078e005f */
[----:B------:R-:W-:Y:S04]  /*12a30*/  STL [R1+0x878], R94 ;  /* 0x0008785e01007387 */ /* 0x000fe80000100800 */
[----:B------:R5:W-:Y:S02]  /*12a40*/  STL [R1+0x874], R0 ;  /* 0x0008740001007387 */ /* 0x000be40000100800 */
[----:B-----5:R-:W-:Y:S02]  /*12a50*/  IMAD.MOV.U32 R0, RZ, RZ, R99 ;  /* 0x000000ffff007224 */ /* 0x020fe400078e0063 */
[----:B------:R1:W-:Y:S04]  /*12a60*/  STL [R1+0x880], R98 ;  /* 0x0008806201007387 */ /* 0x0003e80000100800 */
[----:B------:R5:W-:Y:S04]  /*12a70*/  STL [R1+0x87c], R0 ;  /* 0x00087c0001007387 */ /* 0x000be80000100800 */
[----:B-1----:R-:W2:Y:S01]  /*12a80*/  LDL.LU.64 R98, [R1+0x8c8] ;  /* 0x0008c80001627983 */ /* 0x002ea20000300a00 */
[----:B-----5:R-:W-:-:S03]  /*12a90*/  IMAD.MOV.U32 R0, RZ, RZ, R97 ;  /* 0x000000ffff007224 */ /* 0x020fc600078e0061 */
[----:B------:R-:W-:Y:S04]  /*12aa0*/  STL [R1+0x888], R96 ;  /* 0x0008886001007387 */ /* 0x000fe80000100800 */
[----:B------:R1:W-:Y:S04]  /*12ab0*/  STL [R1+0x884], R0 ;  /* 0x0008840001007387 */ /* 0x0003e80000100800 */
[----:B----4-:R4:W-:Y:S01]  /*12ac0*/  STL [R1+0x890], R104 ;  /* 0x0008906801007387 */ /* 0x0109e20000100800 */
[----:B-1----:R-:W-:-:S05]  /*12ad0*/  IMAD.MOV.U32 R0, RZ, RZ, R105 ;  /* 0x000000ffff007224 */ /* 0x002fca00078e0069 */
[----:B------:R1:W-:Y:S01]  /*12ae0*/  STL [R1+0x88c], R0 ;  /* 0x00088c0001007387 */ /* 0x0003e20000100800 */
[----:B----4-:R-:W-:Y:S02]  /*12af0*/  IMAD.MOV.U32 R104, RZ, RZ, R106 ;  /* 0x000000ffff687224 */ /* 0x010fe400078e006a */
[----:B------:R-:W-:Y:S01]  /*12b00*/  IMAD.MOV.U32 R105, RZ, RZ, R107 ;  /* 0x000000ffff697224 */ /* 0x000fe200078e006b */
[----:B------:R4:W-:Y:S04]  /*12b10*/  STL [R1+0x898], R102 ;  /* 0x0008986601007387 */ /* 0x0009e80000100800 */
[----:B------:R-:W5:Y:S01]  /*12b20*/  LDL.LU.64 R106, [R1+0x8d8] ;  /* 0x0008d800016a7983 */ /* 0x000f620000300a00 */
[----:B-1----:R-:W-:-:S05]  /*12b30*/  IMAD.MOV.U32 R0, RZ, RZ, R103 ;  /* 0x000000ffff007224 */ /* 0x002fca00078e0067 */
[----:B------:R1:W-:Y:S04]  /*12b40*/  STL [R1+0x894], R0 ;  /* 0x0008940001007387 */ /* 0x0003e80000100800 */
[----:B---3--:R3:W-:Y:S04]  /*12b50*/  STL [R1+0x8a0], R108 ;  /* 0x0008a06c01007387 */ /* 0x0087e80000100800 */
[----:B----4-:R-:W4:Y:S01]  /*12b60*/  LDL.LU.64 R102, [R1+0x8e8] ;  /* 0x0008e80001667983 */ /* 0x010f220000300a00 */
        /* <DEDUP_REMOVED lines=10> */
[----:B-----5:R-:W-:Y:S04]  /*12c10*/  STL [R1+0x8b8], R106 ;  /* 0x0008b86a01007387 */ /* 0x020fe80000100800 */
[----:B------:R1:W-:Y:S02]  /*12c20*/  STL [R1+0x8ac], R0 ;  /* 0x0008ac0001007387 */ /* 0x0003e40000100800 */
[----:B-1----:R-:W-:-:S05]  /*12c30*/  IMAD.MOV.U32 R0, RZ, RZ, R107 ;  /* 0x000000ffff007224 */ /* 0x002fca00078e006b */
[----:B------:R1:W-:Y:S04]  /*12c40*/  STL [R1+0x8b4], R0 ;  /* 0x0008b40001007387 */ /* 0x0003e80000100800 */
[----:B------:R-:W3:Y:S01]  /*12c50*/  LDL.LU.64 R106, [R1+0x908] ;  /* 0x00090800016a7983 */ /* 0x000ee20000300a00 */
[----:B-1----:R-:W-:-:S03]  /*12c60*/  IMAD.MOV.U32 R0, RZ, RZ, R113 ;  /* 0x000000ffff007224 */ /* 0x002fc600078e0071 */
[----:B------:R1:W-:Y:S04]  /*12c70*/  STL [R1+0x8c0], R112 ;  /* 0x0008c07001007387 */ /* 0x0003e80000100800 */
[----:B------:R5:W-:Y:S04]  /*12c80*/  STL [R1+0x8bc], R0 ;  /* 0x0008bc0001007387 */ /* 0x000be80000100800 */
[----:B----4-:R-:W-:Y:S01]  /*12c90*/  STL [R1+0x8c8], R102 ;  /* 0x0008c86601007387 */ /* 0x010fe20000100800 */
[----:B-1----:R-:W-:Y:S02]  /*12ca0*/  IMAD.MOV.U32 R112, RZ, RZ, R118 ;  /* 0x000000ffff707224 */ /* 0x002fe400078e0076 */
[----:B------:R-:W-:-:S02]  /*12cb0*/  IMAD.MOV.U32 R113, RZ, RZ, R119 ;  /* 0x000000ffff717224 */ /* 0x000fc400078e0077 */
[----:B------:R-:W-:Y:S02]  /*12cc0*/  IMAD.MOV.U32 R118, RZ, RZ, R120 ;  /* 0x000000ffff767224 */ /* 0x000fe400078e0078 */
[----:B------:R-:W-:Y:S02]  /*12cd0*/  IMAD.MOV.U32 R119, RZ, RZ, R121 ;  /* 0x000000ffff777224 */ /* 0x000fe400078e0079 */
[----:B------:R-:W4:Y:S01]  /*12ce0*/  LDL.LU.64 R120, [R1+0x918] ;  /* 0x0009180001787983 */ /* 0x000f220000300a00 */
[----:B-----5:R-:W-:-:S03]  /*12cf0*/  IMAD.MOV.U32 R0, RZ, RZ, R103 ;  /* 0x000000ffff007224 */ /* 0x020fc600078e0067 */
[----:B------:R-:W-:Y:S04]  /*12d00*/  STL [R1+0x8d0], R108 ;  /* 0x0008d06c01007387 */ /* 0x000fe80000100800 */
[----:B------:R1:W-:Y:S02]  /*12d10*/  STL [R1+0x8c4], R0 ;  /* 0x0008c40001007387 */ /* 0x0003e40000100800 */
[----:B-1----:R-:W-:Y:S02]  /*12d20*/  IMAD.MOV.U32 R0, RZ, RZ, R109 ;  /* 0x000000ffff007224 */ /* 0x002fe400078e006d */
[----:B------:R-:W-:Y:S02]  /*12d30*/  IMAD.MOV.U32 R108, RZ, RZ, R124 ;  /* 0x000000ffff6c7224 */ /* 0x000fe400078e007c */
[----:B------:R-:W-:Y:S01]  /*12d40*/  IMAD.MOV.U32 R109, RZ, RZ, R125 ;  /* 0x000000ffff6d7224 */ /* 0x000fe200078e007d */
[----:B------:R1:W-:Y:S01]  /*12d50*/  STL [R1+0x8cc], R0 ;  /* 0x0008cc0001007387 */ /* 0x0003e20000100800 */
[----:B------:R-:W-:-:S02]  /*12d60*/  IMAD.MOV.U32 R124, RZ, RZ, R128 ;  /* 0x000000ffff7c7224 */ /* 0x000fc400078e0080 */
[----:B------:R-:W-:Y:S01]  /*12d70*/  IMAD.MOV.U32 R125, RZ, RZ, R129 ;  /* 0x000000ffff7d7224 */ /* 0x000fe200078e0081 */
[----:B--2---:R2:W-:Y:S04]  /*12d80*/  STL [R1+0x8d8], R110 ;  /* 0x0008d86e01007387 */ /* 0x0045e80000100800 */
[----:B------:R-:W5:Y:S01]  /*12d90*/  LDL.LU.64 R128, [R1+0x928] ;  /* 0x0009280001807983 */ /* 0x000f620000300a00 */
[----:B-1----:R-:W-:-:S05]  /*12da0*/  IMAD.MOV.U32 R0, RZ, RZ, R111 ;  /* 0x000000ffff007224 */ /* 0x002fca00078e006f */
[----:B------:R1:W-:Y:S04]  /*12db0*/  STL [R1+0x8d4], R0 ;  /* 0x0008d40001007387 */ /* 0x0003e80000100800 */
[----:B------:R-:W-:Y:S04]  /*12dc0*/  STL [R1+0x8e0], R104 ;  /* 0x0008e06801007387 */ /* 0x000fe80000100800 */
[----:B--2---:R-:W2:Y:S01]  /*12dd0*/  LDL.LU.64 R110, [R1+0x938] ;  /* 0x00093800016e7983 */ /* 0x004ea20000300a00 */
[----:B-1----:R-:W-:-:S05]  /*12de0*/  IMAD.MOV.U32 R0, RZ, RZ, R105 ;  /* 0x000000ffff007224 */ /* 0x002fca00078e0069 */
[----:B------:R3:W-:Y:S02]  /*12df0*/  STL [R1+0x8dc], R0 ;  /* 0x0008dc0001007387 */ /* 0x0007e40000100800 */
[----:B---3--:R-:W-:Y:S02]  /*12e00*/  IMAD.MOV.U32 R0, RZ, RZ, R107 ;  /* 0x000000ffff007224 */ /* 0x008fe400078e006b */
[----:B------:R-:W-:Y:S04]  /*12e10*/  STL [R1+0x8e8], R106 ;  /* 0x0008e86a01007387 */ /* 0x000fe80000100800 */
[----:B------:R1:W-:Y:S04]  /*12e20*/  STL [R1+0x8e4], R0 ;  /* 0x0008e40001007387 */ /* 0x0003e80000100800 */
[----:B------:R3:W-:Y:S01]  /*12e30*/  STL [R1+0x8f0], R112 ;  /* 0x0008f07001007387 */ /* 0x0007e20000100800 */
[----:B-1----:R-:W-:-:S03]  /*12e40*/  IMAD.MOV.U32 R0, RZ, RZ, R113 ;  /* 0x000000ffff007224 */ /* 0x002fc600078e0071 */
[----:B---3--:R-:W3:Y:S04]  /*12e50*/  LDL.LU.64 R112, [R1+0x948] ;  /* 0x0009480001707983 */ /* 0x008ee80000300a00 */
[----:B------:R1:W-:Y:S04]  /*12e60*/  STL [R1+0x8ec], R0 ;  /* 0x0008ec0001007387 */ /* 0x0003e80000100800 */
[----:B----4-:R4:W-:Y:S01]  /*12e70*/  STL [R1+0x8f8], R120 ;  /* 0x0008f87801007387 */ /* 0x0109e20000100800 */
[----:B-1----:R-:W-:Y:S02]  /*12e80*/  IMAD.MOV.U32 R0, RZ, RZ, R121 ;  /* 0x000000ffff007224 */ /* 0x002fe400078e0079 */
[----:B----4-:R-:W-:-:S02]  /*12e90*/  IMAD.MOV.U32 R120, RZ, RZ, R130 ;  /* 0x000000ffff787224 */ /* 0x010fc400078e0082 */
[----:B------:R-:W-:Y:S02]  /*12ea0*/  IMAD.MOV.U32 R121, RZ, RZ, R131 ;  /* 0x000000ffff797224 */ /* 0x000fe400078e0083 */
[----:B------:R-:W4:Y:S04]  /*12eb0*/  LDL.LU.64 R130, [R1+0x958] ;  /* 0x0009580001827983 */ /* 0x000f280000300a00 */
[----:B------:R1:W-:Y:S04]  /*12ec0*/  STL [R1+0x8f4], R0 ;  /* 0x0008f40001007387 */ /* 0x0003e80000100800 */
[----:B------:R-:W-:Y:S01]  /*12ed0*/  STL [R1+0x900], R108 ;  /* 0x0009006c01007387 */ /* 0x000fe20000100800 */
[----:B-1----:R-:W-:-:S05]  /*12ee0*/  IMAD.MOV.U32 R0, RZ, RZ, R109 ;  /* 0x000000ffff007224 */ /* 0x002fca00078e006d */
[----:B------:R5:W-:Y:S02]  /*12ef0*/  STL [R1+0x8fc], R0 ;  /* 0x0008fc0001007387 */ /* 0x000be40000100800 */
[----:B-----5:R-:W-:Y:S02]  /*12f00*/  IMAD.MOV.U32 R0, RZ, RZ, R129 ;  /* 0x000000ffff007224 */ /* 0x020fe400078e0081 */
[----:B------:R1:W-:Y:S04]  /*12f10*/  STL [R1+0x908], R128 ;  /* 0x0009088001007387 */ /* 0x0003e80000100800 */
[----:B------:R5:W-:Y:S01]  /*12f20*/  STL [R1+0x904], R0 ;  /* 0x0009040001007387 */ /* 0x000be20000100800 */
[----:B-1----:R-:W-:Y:S02]  /*12f30*/  IMAD.MOV.U32 R128, RZ, RZ, R134 ;  /* 0x000000ffff807224 */ /* 0x002fe400078e0086 */
[----:B------:R-:W-:-:S02]  /*12f40*/  IMAD.MOV.U32 R129, RZ, RZ, R135 ;  /* 0x000000ffff817224 */ /* 0x000fc400078e0087 */
[----:B------:R-:W-:Y:S02]  /*12f50*/  IMAD.MOV.U32 R134, RZ, RZ, R138 ;  /* 0x000000ffff867224 */ /* 0x000fe400078e008a */
[----:B------:R-:W-:Y:S02]  /*12f60*/  IMAD.MOV.U32 R135, RZ, RZ, R139 ;  /* 0x000000ffff877224 */ /* 0x000fe400078e008b */
[----:B------:R-:W4:Y:S01]  /*12f70*/  LDL.LU.64 R138, [R1+0x968] ;  /* 0x00096800018a7983 */ /* 0x000f220000300a00 */
[----:B-----5:R-:W-:-:S03]  /*12f80*/  IMAD.MOV.U32 R0, RZ, RZ, R117 ;  /* 0x000000ffff007224 */ /* 0x020fc600078e0075 */
[----:B------:R1:W-:Y:S04]  /*12f90*/  STL [R1+0x910], R116 ;  /* 0x0009107401007387 */ /* 0x0003e80000100800 */
[----:B------:R5:W-:Y:S04]  /*12fa0*/  STL [R1+0x90c], R0 ;  /* 0x00090c0001007387 */ /* 0x000be80000100800 */
[----:B--2---:R-:W-:Y:S01]  /*12fb0*/  STL [R1+0x918], R110 ;  /* 0x0009186e01007387 */ /* 0x004fe20000100800 */
[----:B-1----:R-:W-:Y:S02]  /*12fc0*/  IMAD.MOV.U32 R116, RZ, RZ, R136 ;  /* 0x000000ffff747224 */ /* 0x002fe400078e0088 */
[----:B------:R-:W-:-:S02]  /*12fd0*/  IMAD.MOV.U32 R117, RZ, RZ, R137 ;  /* 0x000000ffff757224 */ /* 0x000fc400078e0089 */
[----:B------:R-:W-:Y:S02]  /*12fe0*/  IMAD.MOV.U32 R136, RZ, RZ, R142 ;  /* 0x000000ffff887224 */ /* 0x000fe400078e008e */
[----:B------:R-:W-:Y:S02]  /*12ff0*/  IMAD.MOV.U32 R137, RZ, RZ, R143 ;  /* 0x000000ffff897224 */ /* 0x000fe400078e008f */
[----:B------:R-:W-:Y:S02]  /*13000*/  IMAD.MOV.U32 R142, RZ, RZ, R146 ;  /* 0x000000ffff8e7224 */ /* 0x000fe400078e0092 */
[----:B------:R-:W-:Y:S02]  /*13010*/  IMAD.MOV.U32 R143, RZ, RZ, R147 ;  /* 0x000000ffff8f7224 */ /* 0x000fe400078e0093 */
[----:B------:R-:W2:Y:S01]  /*13020*/  LDL.LU.64 R146, [R1+0x978] ;  /* 0x0009780001927983 */ /* 0x000ea20000300a00 */
[----:B-----5:R-:W-:-:S05]  /*13030*/  IMAD.MOV.U32 R0, RZ, RZ, R111 ;  /* 0x000000ffff007224 */ /* 0x020fca00078e006f */
[----:B------:R1:W-:Y:S04]  /*13040*/  STL [R1+0x914], R0 ;  /* 0x0009140001007387 */ /* 0x0003e80000100800 */
[----:B------:R5:W-:Y:S01]  /*13050*/  STL [R1+0x920], R118 ;  /* 0x0009207601007387 */ /* 0x000be20000100800 */
[----:B-1----:R-:W-:-:S05]  /*13060*/  IMAD.MOV.U32 R0, RZ, RZ, R119 ;  /* 0x000000ffff007224 */ /* 0x002fca00078e0077 */
[----:B------:R1:W-:Y:S04]  /*13070*/  STL [R1+0x91c], R0 ;  /* 0x00091c0001007387 */ /* 0x0003e80000100800 */
[----:B---3--:R-:W-:Y:S04]  /*13080*/  STL [R1+0x928], R112 ;  /* 0x0009287001007387 */ /* 0x008fe80000100800 */
[----:B-----5:R-:W3:Y:S01]  /*13090*/  LDL.LU.64 R118, [R1+0x988] ;  /* 0x0009880001767983 */ /* 0x020ee20000300a00 */
[----:B-1----:R-:W-:-:S05]  /*130a0*/  IMAD.MOV.U32 R0, RZ, RZ, R113 ;  /* 0x000000ffff007224 */ /* 0x002fca00078e0071 */
        /* <DEDUP_REMOVED lines=9> */
[----:B------:R-:W-:Y:S01]  /*13140*/  STL [R1+0x940], R114 ;  /* 0x0009407201007387 */ /* 0x000fe20000100800 */
[----:B-1----:R-:W-:-:S05]  /*13150*/  IMAD.MOV.U32 R0, RZ, RZ, R115 ;  /* 0x000000ffff007224 */ /* 0x002fca00078e0073 */
[----:B------:R1:W-:Y:S04]  /*13160*/  STL [R1+0x93c], R0 ;  /* 0x00093c0001007387 */ /* 0x0003e80000100800 */
[----:B------:R1:W-:Y:S02]  /*13170*/  STL [R1+0x948], R138 ;  /* 0x0009488a01007387 */ /* 0x0003e40000100800 */
[----:B-1----:R-:W-:Y:S02]  /*13180*/  IMAD.MOV.U32 R0, RZ, RZ, R139 ;  /* 0x000000ffff007224 */ /* 0x002fe400078e008b */
[----:B------:R-:W4:Y:S04]  /*13190*/  LDL.LU.64 R138, [R1+0x9b8] ;  /* 0x0009b800018a7983 */ /* 0x000f280000300a00 */
[----:B------:R1:W-:Y:S04]  /*131a0*/  STL [R1+0x944], R0 ;  /* 0x0009440001007387 */ /* 0x0003e80000100800 */
[----:B------:R-:W-:Y:S01]  /*131b0*/  STL [R1+0x950], R116 ;  /* 0x0009507401007387 */ /* 0x000fe20000100800 */
[----:B-1----:R-:W-:-:S05]  /*131c0*/  IMAD.MOV.U32 R0, RZ, RZ, R117 ;  /* 0x000000ffff007224 */ /* 0x002fca00078e0075 */
[----:B------:R1:W-:Y:S04]  /*131d0*/  STL [R1+0x94c], R0 ;  /* 0x00094c0001007387 */ /* 0x0003e80000100800 */
[----:B--2---:R2:W-:Y:S01]  /*131e0*/  STL [R1+0x958], R146 ;  /* 0x0009589201007387 */ /* 0x0045e20000100800 */
[----:B-1----:R-:W-:-:S03]  /*131f0*/  IMAD.MOV.U32 R0, RZ, RZ, R147 ;  /* 0x000000ffff007224 */ /* 0x002fc600078e0093 */
[----:B--2---:R-:W2:Y:S04]  /*13200*/  LDL.LU.64 R146, [R1+0x9c8] ;  /* 0x0009c80001927983 */ /* 0x004ea80000300a00 */
[----:B------:R1:W-:Y:S04]  /*13210*/  STL [R1+0x954], R0 ;  /* 0x0009540001007387 */ /* 0x0003e80000100800 */
[----:B------:R3:W-:Y:S01]  /*13220*/  STL [R1+0x960], R150 ;  /* 0x0009609601007387 */ /* 0x0007e20000100800 */
[----:B-1----:R-:W-:-:S03]  /*13230*/  IMAD.MOV.U32 R0, RZ, RZ, R151 ;  /* 0x000000ffff007224 */ /* 0x002fc600078e0097 */
[----:B---3--:R-:W3:Y:S04]  /*13240*/  LDL.LU.64 R150, [R1+0xad0] ;  /* 0x000ad00001967983 */ /* 0x008ee80000300a00 */
[----:B------:R1:W-:Y:S04]  /*13250*/  STL [R1+0x95c], R0 ;  /* 0x00095c0001007387 */ /* 0x0003e80000100800 */
[----:B------:R-:W-:Y:S01]  /*13260*/  STL [R1+0x968], R118 ;  /* 0x0009687601007387 */ /* 0x000fe20000100800 */
[----:B-1----:R-:W-:-:S03]  /*13270*/  IMAD.MOV.U32 R0, RZ, RZ, R119 ;  /* 0x000000ffff007224 */ /* 0x002fc600078e0077 */
[----:B------:R-:W-:Y:S04]  /*13280*/  STL [R1+0x970], R120 ;  /* 0x0009707801007387 */ /* 0x000fe80000100800 */
[----:B------:R1:W-:Y:S04]  /*13290*/  STL [R1+0x964], R0 ;  /* 0x0009640001007387 */ /* 0x0003e80000100800 */
[----:B-----5:R-:W-:Y:S01]  /*132a0*/  STL [R1+0x978], R122 ;  /* 0x0009787a01007387 */ /* 0x020fe20000100800 */
[----:B-1----:R-:W-:-:S05]  /*132b0*/  IMAD.MOV.U32 R0, RZ, RZ, R121 ;  /* 0x000000ffff007224 */ /* 0x002fca00078e0079 */
[----:B------:R1:W-:Y:S02]  /*132c0*/  STL [R1+0x96c], R0 ;  /* 0x00096c0001007387 */ /* 0x0003e40000100800 */
[----:B-1----:R-:W-:-:S05]  /*132d0*/  IMAD.MOV.U32 R0, RZ, RZ, R123 ;  /* 0x000000ffff007224 */ /* 0x002fca00078e007b */
[----:B------:R1:W-:Y:S04]  /*132e0*/  STL [R1+0x974], R0 ;  /* 0x0009740001007387 */ /* 0x0003e80000100800 */
[----:B------:R5:W-:Y:S04]  /*132f0*/  STL [R1+0x980], R126 ;  /* 0x0009807e01007387 */ /* 0x000be80000100800 */
[----:B------:R-:W3:Y:S01]  /*13300*/  LDL.LU.64 R122, [R1+0x9e0] ;  /* 0x0009e000017a7983 */ /* 0x000ee20000300a00 */
[----:B-1----:R-:W-:-:S05]  /*13310*/  IMAD.MOV.U32 R0, RZ, RZ, R127 ;  /* 0x000000ffff007224 */ /* 0x002fca00078e007f */
[----:B------:R1:W-:Y:S04]  /*13320*/  STL [R1+0x97c], R0 ;  /* 0x00097c0001007387 */ /* 0x0003e80000100800 */
[----:B----4-:R4:W-:Y:S04]  /*13330*/  STL [R1+0x988], R130 ;  /* 0x0009888201007387 */ /* 0x0109e80000100800 */
[----:B-----5:R-:W5:Y:S01]  /*13340*/  LDL.LU.64 R126, [R1+0x9f0] ;  /* 0x0009f000017e7983 */ /* 0x020f620000300a00 */
[----:B-1----:R-:W-:-:S05]  /*13350*/  IMAD.MOV.U32 R0, RZ, RZ, R131 ;  /* 0x000000ffff007224 */ /* 0x002fca00078e0083 */
[----:B------:R1:W-:Y:S04]  /*13360*/  STL [R1+0x984], R0 ;  /* 0x0009840001007387 */ /* 0x0003e80000100800 */
[----:B------:R1:W-:Y:S04]  /*13370*/  STL [R1+0x990], R134 ;  /* 0x0009908601007387 */ /* 0x0003e80000100800 */
[----:B----4-:R-:W4:Y:S01]  /*13380*/  LDL.LU.64 R130, [R1+0xa00] ;  /* 0x000a000001827983 */ /* 0x010f220000300a00 */
        /* <DEDUP_REMOVED lines=15> */
[----:B------:R-:W-:Y:S01]  /*13480*/  IMAD.MOV.U32 R145, RZ, RZ, R149 ;  /* 0x000000ffff917224 */ /* 0x000fe200078e0095 */
[----:B------:R1:W-:Y:S04]  /*13490*/  STL [R1+0x998], R138 ;  /* 0x0009988a01007387 */ /* 0x0003e80000100800 */
[----:B------:R-:W4:Y:S01]  /*134a0*/  LDL.LU.64 R134, [R1+0xa10] ;  /* 0x000a100001867983 */ /* 0x000f220000300a00 */
[----:B-1----:R-:W-:-:S05]  /*134b0*/  IMAD.MOV.U32 R0, RZ, RZ, R139 ;  /* 0x000000ffff007224 */ /* 0x002fca00078e008b */
[----:B------:R1:W-:Y:S04]  /*134c0*/  STL [R1+0x994], R0 ;  /* 0x0009940001007387 */ /* 0x0003e80000100800 */
[----:B------:R-:W-:Y:S04]  /*134d0*/  STL [R1+0x9a0], R142 ;  /* 0x0009a08e01007387 */ /* 0x000fe80000100800 */
[----:B------:R-:W4:Y:S01]  /*134e0*/  LDL.LU.64 R138, [R1+0xa20] ;  /* 0x000a2000018a7983 */ /* 0x000f220000300a00 */
[----:B-1----:R-:W-:-:S05]  /*134f0*/  IMAD.MOV.U32 R0, RZ, RZ, R143 ;  /* 0x000000ffff007224 */ /* 0x002fca00078e008f */
[----:B------:R1:W-:Y:S04]  /*13500*/  STL [R1+0x99c], R0 ;  /* 0x00099c0001007387 */ /* 0x0003e80000100800 */
[----:B--2---:R-:W-:Y:S01]  /*13510*/  STL [R1+0x9a8], R146 ;  /* 0x0009a89201007387 */ /* 0x004fe20000100800 */
[----:B-1----:R-:W-:-:S03]  /*13520*/  IMAD.MOV.U32 R0, RZ, RZ, R147 ;  /* 0x000000ffff007224 */ /* 0x002fc600078e0093 */
[----:B------:R-:W2:Y:S04]  /*13530*/  LDL.LU.64 R142, [R1+0xa30] ;  /* 0x000a3000018e7983 */ /* 0x000ea80000300a00 */
[----:B------:R3:W-:Y:S02]  /*13540*/  STL [R1+0x9a4], R0 ;  /* 0x0009a40001007387 */ /* 0x0007e40000100800 */
[----:B---3--:R-:W-:Y:S02]  /*13550*/  IMAD.MOV.U32 R0, RZ, RZ, R151 ;  /* 0x000000ffff007224 */ /* 0x008fe400078e0097 */
[----:B------:R1:W-:Y:S04]  /*13560*/  STL [R1+0x9b0], R150 ;  /* 0x0009b09601007387 */ /* 0x0003e80000100800 */
[----:B------:R-:W3:Y:S04]  /*13570*/  LDL.LU.64 R146, [R1+0xa50] ;  /* 0x000a500001927983 */ /* 0x000ee80000300a00 */
[----:B------:R1:W-:Y:S04]  /*13580*/  STL [R1+0x9ac], R0 ;  /* 0x0009ac0001007387 */ /* 0x0003e80000100800 */
[----:B------:R-:W-:Y:S04]  /*13590*/  STL [R1+0x9b8], R8 ;  /* 0x0009b80801007387 */ /* 0x000fe80000100800 */
[----:B------:R-:W3:Y:S04]  /*135a0*/  LDL.LU.64 R148, [R1+0xb10] ;  /* 0x000b100001947983 */ /* 0x000ee80000300a00 */
[----:B------:R-:W-:Y:S04]  /*135b0*/  STL [R1+0x9b4], R9 ;  /* 0x0009b40901007387 */ /* 0x000fe80000100800 */
[----:B------:R-:W-:Y:S04]  /*135c0*/  STL [R1+0x9c0], R120 ;  /* 0x0009c07801007387 */ /* 0x000fe80000100800 */
[----:B-1----:R-:W3:Y:S01]  /*135d0*/  LDL.LU.64 R150, [R1+0xa60] ;  /* 0x000a600001967983 */ /* 0x002ee20000300a00 */
[----:B------:R-:W-:-:S03]  /*135e0*/  IMAD.MOV.U32 R0, RZ, RZ, R121 ;  /* 0x000000ffff007224 */ /* 0x000fc600078e0079 */
[----:B------:R-:W-:Y:S04]  /*135f0*/  STL [R1+0x9c8], R122 ;  /* 0x0009c87a01007387 */ /* 0x000fe80000100800 */
[----:B------:R1:W-:Y:S04]  /*13600*/  STL [R1+0x9bc], R0 ;  /* 0x0009bc0001007387 */ /* 0x0003e80000100800 */
[----:B------:R-:W-:Y:S01]  /*13610*/  STL [R1+0x9d0], R124 ;  /* 0x0009d07c01007387 */ /* 0x000fe20000100800 */
[----:B-1----:R-:W-:-:S05]  /*13620*/  IMAD.MOV.U32 R0, RZ, RZ, R123 ;  /* 0x000000ffff007224 */ /* 0x002fca00078e007b */
[----:B------:R1:W-:Y:S04]  /*13630*/  STL [R1+0x9c4], R0 ;  /* 0x0009c40001007387 */ /* 0x0003e80000100800 */
[----:B-----5:R-:W-:Y:S01]  /*13640*/  STL [R1+0x9d8], R126 ;  /* 0x0009d87e01007387 */ /* 0x020fe20000100800 */
[----:B-1----:R-:W-:-:S05]  /*13650*/  IMAD.MOV.U32 R0, RZ, RZ, R125 ;  /* 0x000000ffff007224 */ /* 0x002fca00078e007d */
        /* <DEDUP_REMOVED lines=10> */
[----:B-1----:R-:W-:Y:S02]  /*13700*/  IMAD.MOV.U32 R0, RZ, RZ, R133 ;  /* 0x000000ffff007224 */ /* 0x002fe400078e0085 */
[----:B------:R-:W-:Y:S04]  /*13710*/  STL [R1+0x9f8], R134 ;  /* 0x0009f88601007387 */ /* 0x000fe80000100800 */
        /* <DEDUP_REMOVED lines=15> */
[----:B------:R1:W-:Y:S01]  /*13810*/  STL [R1+0xa14], R0 ;  /* 0x000a140001007387 */ /* 0x0003e20000100800 */
[----:B---3--:R-:W-:-:S03]  /*13820*/  IMAD.MOV.U32 R3, RZ, RZ, R149 ;  /* 0x000000ffff037224 */ /* 0x008fc600078e0095 */
[----:B------:R-:W-:Y:S01]  /*13830*/  STL [R1+0xa28], R146 ;  /* 0x000a289201007387 */ /* 0x000fe20000100800 */
[----:B-1----:R-:W-:-:S05]  /*13840*/  IMAD.MOV.U32 R0, RZ, RZ, R145 ;  /* 0x000000ffff007224 */ /* 0x002fca00078e0091 */
[----:B------:R1:W-:Y:S01]  /*13850*/  STL [R1+0xa1c], R0 ;  /* 0x000a1c0001007387 */ /* 0x0003e20000100800 */
[----:B------:R-:W-:-:S03]  /*13860*/  IMAD.MOV.U32 R8, RZ, RZ, R151 ;  /* 0x000000ffff087224 */ /* 0x000fc600078e0097 */
[----:B------:R-:W-:Y:S01]  /*13870*/  STL [R1+0xa30], R148 ;  /* 0x000a309401007387 */ /* 0x000fe20000100800 */
[----:B-1----:R-:W-:-:S05]  /*13880*/  IMAD.MOV.U32 R0, RZ, RZ, R147 ;  /* 0x000000ffff007224 */ /* 0x002fca00078e0093 */
[----:B------:R1:W-:Y:S04]  /*13890*/  STL [R1+0xa24], R0 ;  /* 0x000a240001007387 */ /* 0x0003e80000100800 */
[----:B------:R2:W-:Y:S04]  /*138a0*/  STL [R1+0xa2c], R3 ;  /* 0x000a2c0301007387 */ /* 0x0005e80000100800 */
[----:B------:R-:W-:Y:S04]  /*138b0*/  STL [R1+0xa38], R150 ;  /* 0x000a389601007387 */ /* 0x000fe80000100800 */
[----:B------:R-:W-:Y:S04]  /*138c0*/  STL [R1+0xa34], R8 ;  /* 0x000a340801007387 */ /* 0x000fe80000100800 */
[----:B------:R-:W-:Y:S04]  /*138d0*/  STL [R1+0x400], RZ ;  /* 0x000400ff01007387 */ /* 0x000fe80000100800 */
        /* <DEDUP_REMOVED lines=255> */
[----:B------:R-:W-:Y:S04]  /*148d0*/  STL [R1], RZ ;  /* 0x000000ff01007387 */ /* 0x000fe80000100800 */
        /* <DEDUP_REMOVED lines=107> */
[----:B------:R-:W-:Y:S01]  /*14f90*/  STL [R1+0x1b0], RZ ;  /* 0x0001b0ff01007387 */ /* 0x000fe20000100800 */
[----:B------:R-:W3:Y:S03]  /*14fa0*/  S2R R7, SR_TID.X ;  /* 0x0000000000077919 */ /* 0x000ee60000002100 */
[----:B------:R-:W-:Y:S04]  /*14fb0*/  STL [R1+0x1b4], RZ ;  /* 0x0001b4ff01007387 */ /* 0x000fe80000100800 */
[----:B------:R-:W-:Y:S04]  /*14fc0*/  STL [R1+0x1b8], RZ ;  /* 0x0001b8ff01007387 */ /* 0x000fe80000100800 */
[----:B------:R-:W-:Y:S01]  /*14fd0*/  STL [R1+0x1bc], RZ ;  /* 0x0001bcff01007387 */ /* 0x000fe20000100800 */
[----:B-1----:R-:W-:-:S03]  /*14fe0*/  SHF.R.S32.HI R0, RZ, 0x1f, R10 ;  /* 0x0000001fff007819 */ /* 0x002fc6000001140a */
[----:B------:R-:W-:Y:S04]  /*14ff0*/  STL [R1+0x1c0], RZ ;  /* 0x0001c0ff01007387 */ /* 0x000fe80000100800 */
[----:B------:R-:W-:Y:S04]  /*15000*/  STL [R1+0x1c4], RZ ;  /* 0x0001c4ff01007387 */ /* 0x000fe80000100800 */
[----:B------:R-:W-:Y:S04]  /*15010*/  STL [R1+0x1c8], RZ ;  /* 0x0001c8ff01007387 */ /* 0x000fe80000100800 */
[----:B------:R-:W-:Y:S01]  /*15020*/  STL [R1+0x1cc], RZ ;  /* 0x0001ccff01007387 */ /* 0x000fe20000100800 */
[----:B--2---:R-:W-:-:S03]  /*15030*/  LEA.HI R3, R0, R10, RZ, 0x6 ;  /* 0x0000000a00037211 */ /* 0x004fc600078f30ff */
[----:B------:R-:W-:Y:S04]  /*15040*/  STL [R1+0x1d0], RZ ;  /* 0x0001d0ff01007387 */ /* 0x000fe80000100800 */
[----:B------:R-:W-:Y:S04]  /*15050*/  STL [R1+0x1d4], RZ ;  /* 0x0001d4ff01007387 */ /* 0x000fe80000100800 */
[----:B------:R-:W-:Y:S04]  /*15060*/  STL [R1+0x1d8], RZ ;  /* 0x0001d8ff01007387 */ /* 0x000fe80000100800 */
[----:B------:R-:W-:Y:S01]  /*15070*/  STL [R1+0x1dc], RZ ;  /* 0x0001dcff01007387 */ /* 0x000fe20000100800 */
[----:B------:R-:W-:-:S03]  /*15080*/  SHF.R.S32.HI R3, RZ, 0x6, R3 ;  /* 0x00000006ff037819 */ /* 0x000fc60000011403 */
        /* <DEDUP_REMOVED lines=8> */
[----:B------:R1:W-:Y:S02]  /*15110*/  STL [R1+0xa3c], R3 ;  /* 0x000a3c0301007387 */ /* 0x0003e40000100800 */
[----:B-1----:R-:W-:-:S05]  /*15120*/  VIADD R3, R3, 0xfffffffe ;  /* 0xfffffffe03037836 */ /* 0x002fca0000000000 */
[----:B------:R1:W-:Y:S01]  /*15130*/  STL [R1+0xa50], R3 ;  /* 0x000a500301007387 */ /* 0x0003e20000100800 */
[----:B---3--:R-:W-:-:S04]  /*15140*/  SHF.R.U32.HI R7, RZ, 0x5, R7 ;  /* 0x00000005ff077819 */ /* 0x008fc80000011607 */
[----:B------:R-:W-:Y:S02]  /*15150*/  R2UR UR61, R7 ;  /* 0x00000000073d72ca */ /* 0x000fe400000e0000 */
[----:B------:R-:W-:Y:S02]  /*15160*/  SHF.R.S32.HI R4, RZ, 0x1f, R5 ;  /* 0x0000001fff047819 */ /* 0x000fe40000011405 */
[----:B------:R-:W-:Y:S01]  /*15170*/  SHF.R.S32.HI R0, RZ, 0x1f, R2 ;  /* 0x0000001fff007819 */ /* 0x000fe20000011402 */
[----:B------:R-:W-:Y:S01]  /*15180*/  IMAD.MOV.U32 R10, RZ, RZ, RZ ;  /* 0x000000ffff0a7224 */ /* 0x000fe200078e00ff */
[C---:B------:R-:W-:Y:S01]  /*15190*/  SHF.L.U64.HI R4, R5.reuse, 0x2, R4 ;  /* 0x0000000205047819 */ /* 0x040fe20000010204 */
[----:B------:R-:W-:Y:S01]  /*151a0*/  IMAD.SHL.U32 R5, R5, 0x4, RZ ;  /* 0x0000000405057824 */ /* 0x000fe200078e00ff */
[C---:B------:R-:W-:Y:S01]  /*151b0*/  SHF.L.U64.HI R0, R2.reuse, 0x2, R0 ;  /* 0x0000000202007819 */ /* 0x040fe20000010200 */
[----:B------:R-:W-:Y:S01]  /*151c0*/  IMAD.SHL.U32 R2, R2, 0x4, RZ ;  /* 0x0000000402027824 */ /* 0x000fe200078e00ff */
        /* <DEDUP_REMOVED lines=63> */
[----:B------:R-:W-:Y:S01]  /*155c0*/  CS2R R150, SRZ ;  /* 0x0000000000967805 */ /* 0x000fe2000001ff00 */
[----:B------:R-:W-:Y:S01]  /*155d0*/  UMOV UR60, 0x1 ;  /* 0x00000001003c7882 */ /* 0x000fe20000000000 */
[----:B-1----:R-:W-:-:S05]  /*155e0*/  UMOV UR7, 0xffffffff ;  /* 0xffffffff00077882 */ /* 0x002fca0000000000 */
.L_x_1:
[----:B------:R-:W-:Y:S01]  /*155f0*/  STL.64 [R1+0x1a60], R250 ;  /* 0x001a60fa01007387 */ /* 0x000fe20000100a00 */
[----:B------:R-:W-:Y:S01]  /*15600*/  UIADD3 UR7, UR7, 0x1, URZ ;  /* 0x0000000107077890 */ /* 0x000fe2000fffe03f */
[----:B------:R-:W-:-:S04]  /*15610*/  DEPBAR.LE SB0, 0x2 ;  /* 0x000080800000791a */ /* 0x000fc80000000000 */
[----:B------:R-:W-:Y:S01]  /*15620*/  STL.64 [R1+0x1a58], R248 ;  /* 0x001a58f801007387 */ /* 0x000fe20000100a00 */
[----:B------:R-:W-:Y:S01]  /*15630*/  USHF.L.U32 UR9, UR61, 0x7, URZ ;  /* 0x000000073d097899 */ /* 0x000fe2000800063f */
[----:B------:R-:W1:Y:S02]  /*15640*/  LDC R3, c[0x0][0x230] ;  /* 0x00008c00ff037b82 */ /* 0x000e640000000800 */
        /* <DEDUP_REMOVED lines=48> */
[----:B-----5:R-:W-:Y:S04]  /*15950*/  STL.64 [R1+0x18d0], R150 ;  /* 0x0018d09601007387 */ /* 0x020fe80000100a00 */
        /* <DEDUP_REMOVED lines=13> */
[----:B--2---:R-:W2:Y:S04]  /*15a30*/  LDL.LU.64 R124, [R1+0x400] ;  /* 0x00040000017c7983 */ /* 0x004ea80000300a00 */
[----:B------:R-:W2:Y:S04]  /*15a40*/  LDL.LU.64 R126, [R1+0x408] ;  /* 0x00040800017e7983 */ /* 0x000ea80000300a00 */
        /* <DEDUP_REMOVED lines=61> */
[----:B------:R-:W2:Y:S01]  /*15e20*/  LDL.LU.64 R250, [R1+0x5f8] ;  /* 0x0005f80001fa7983 */ /* 0x000ea20000300a00 */
[----:B------:R-:W-:-:S02]  /*15e30*/  UISETP.GT.AND UP0, UPT, UR7, 0x2, UPT ;  /* 0x000000020700788c */ /* 0x000fc4000bf04270 */
[----:B------:R-:W-:Y:S01]  /*15e40*/  ULOP3.LUT UR10, UR9, 0x200, URZ, 0xc0, !UPT ;  /* 0x00000200090a7892 */ /* 0x000fe2000f8ec03f */
[----:B------:R-:W-:Y:S01]  /*15e50*/  BAR.SYNC.DEFER_BLOCKING 0x0 ;  /* 0x0000000000007b1d */ /* 0x000fe20000010000 */
[----:B------:R-:W-:-:S04]  /*15e60*/  USEL UR7, UR7, URZ, !UP0 ;  /* 0x0000003f07077287 */ /* 0x000fc8000c000000 */
[----:B------:R-:W-:Y:S02]  /*15e70*/  ULEA UR8, UR7, UR6, 0x10 ;  /* 0x0000000607087291 */ /* 0x000fe4000f8e803f */
[----:B------:R-:W-:Y:S01]  /*15e80*/  ULEA UR9, UR7, UR6, 0x11 ;  /* 0x0000000607097291 */ /* 0x000fe2000f8e883f */
[----:B------:R-:W-:Y:S01]  /*15e90*/  STL [R1+0x184c], R6 ;  /* 0x00184c0601007387 */ /* 0x000fe20000100800 */
[----:B------:R-:W-:Y:S02]  /*15ea0*/  UIADD3 UR8, UR8, 0x60000, URZ ;  /* 0x0006000008087890 */ /* 0x000fe4000fffe03f */
[----:B------:R-:W-:Y:S02]  /*15eb0*/  USHF.R.U32.HI UR9, URZ, 0x4, UR9 ;  /* 0x000000043f097899 */ /* 0x000fe40008011609 */
[----:B------:R-:W-:Y:S02]  /*15ec0*/  ULEA.HI UR8, UR8, UR10, URZ, 0x1c ;  /* 0x0000000a08087291 */ /* 0x000fe4000f8fe03f */
[----:B------:R-:W-:-:S02]  /*15ed0*/  USGXT.U32 UR50, UR9, 0xe ;  /* 0x0000000e0932789a */ /* 0x000fc40008000000 */
[----:B------:R-:W-:Y:S01]  /*15ee0*/  ULOP3.LUT UR48, UR8, 0x3fff, URZ, 0xc0, !UPT ;  /* 0x00003fff08307892 */ /* 0x000fe2000f8ec03f */
[----:B------:R-:W-:Y:S01]  /*15ef0*/  UMOV UR51, 0x40000040 ;  /* 0x4000004000337882 */ /* 0x000fe20000000000 */
[----:B------:R-:W-:Y:S01]  /*15f00*/  UMOV UR49, 0x40000040 ;  /* 0x4000004000317882 */ /* 0x000fe20000000000 */
[----:B------:R-:W-:Y:S02]  /*15f10*/  UIADD3 UR54, UP1, UR50, 0x2, URZ ;  /* 0x0000000232367890 */ /* 0x000fe4000ff3e03f */
[----:B------:R-:W-:Y:S01]  /*15f20*/  UIADD3 UR52, UP0, UR48, 0x2, URZ ;  /* 0x0000000230347890 */ /* 0x000fe2000ff1e03f */
[----:B------:R-:W-:Y:S01]  /*15f30*/  UMOV UR8, URZ ;  /* 0x0000003f00087c82 */ /* 0x000fe20008000000 */
[----:B------:R-:W-:Y:S02]  /*15f40*/  UMOV UR9, URZ ;  /* 0x0000003f00097c82 */ /* 0x000fe40008000000 */
[----:B------:R-:W-:Y:S02]  /*15f50*/  UIADD3.X UR53, UR8, 0x40000040, URZ, UP0, !UPT ;  /* 0x4000004008357890 */ /* 0x000fe400087fe43f */
[----:B------:R-:W-:-:S02]  /*15f60*/  UIADD3.X UR55, UR9, 0x40000040, URZ, UP1, !UPT ;  /* 0x4000004009377890 */ /* 0x000fc40008ffe43f */
[----:B------:R-:W-:Y:S02]  /*15f70*/  UIADD3.64 UR44, UR52, 0x2, URZ ;  /* 0x00000002342c7897 */ /* 0x000fe4000fffe03f */
[----:B------:R-:W-:Y:S02]  /*15f80*/  UIADD3.64 UR46, UR54, 0x2, URZ ;  /* 0x00000002362e7897 */ /* 0x000fe4000fffe03f */
[----:B------:R-:W-:Y:S02]  /*15f90*/  UIADD3.64 UR42, UR54, 0x4, URZ ;  /* 0x00000004362a7897 */ /* 0x000fe4000fffe03f */
[----:B------:R-:W-:Y:S02]  /*15fa0*/  UIADD3.64 UR40, UR52, 0x4, URZ ;  /* 0x0000000434287897 */ /* 0x000fe4000fffe03f */
[----:B------:R-:W-:Y:S02]  /*15fb0*/  UIADD3.64 UR58, UR54, 0x7fe, URZ ;  /* 0x000007fe363a7897 */ /* 0x000fe4000fffe03f */
[----:B------:R-:W-:-:S02]  /*15fc0*/  UIADD3.64 UR56, UR52, 0x7fe, URZ ;  /* 0x000007fe34387897 */ /* 0x000fc4000fffe03f */
[----:B------:R-:W-:Y:S02]  /*15fd0*/  UIADD3.64 UR26, UR54, 0x800, URZ ;  /* 0x00000800361a7897 */ /* 0x000fe4000fffe03f */
[----:B------:R-:W-:Y:S02]  /*15fe0*/  UIADD3.64 UR24, UR52, 0x800, URZ ;  /* 0x0000080034187897 */ /* 0x000fe4000fffe03f */
[----:B------:R-:W-:Y:S02]  /*15ff0*/  UIADD3.64 UR18, UR54, 0x802, URZ ;  /* 0x0000080236127897 */ /* 0x000fe4000fffe03f */
[----:B------:R-:W-:Y:S02]  /*16000*/  UIADD3.64 UR16, UR52, 0x802, URZ ;  /* 0x0000080234107897 */ /* 0x000fe4000fffe03f */
[----:B------:R-:W-:Y:S02]  /*16010*/  UIADD3.64 UR10, UR54, 0x804, URZ ;  /* 0x00000804360a7897 */ /* 0x000fe4000fffe03f */
[----:B------:R-:W-:Y:S01]  /*16020*/  UIADD3.64 UR8, UR52, 0x804, URZ ;  /* 0x0000080434087897 */ /* 0x000fe2000fffe03f */
[----:B--2---:R-:W-:-:S06]  /*16030*/  WARPGROUP.ARRIVE ;  /* 0x00000000000079c5 */ /* 0x004fcc0000000000 */
[----:B------:R-:W-:Y:S03]  /*16040*/  HGMMA.64x256x8.F32.TF32 R124, gdesc[UR48], R124, gsb0 ;  /* 0x07e00000307c79f0 */ /* 0x000fe6000800287c */
[----:B------:R-:W-:Y:S02]  /*16050*/  WARPGROUP.DEPBAR.LE gsb0, 0x0 ;  /* 0x00008000000079c5 */ /* 0x000fe40000010000 */
[----:B------:R-:W-:-:S15]  /*16060*/  WARPGROUP.ARRIVE ;  /* 0x00000000000079c5 */ /* 0x000fde0000000000 */
[----:B------:R-:W-:-:S08]  /*16070*/  NOP ;  /* 0x0000000000007918 */ /* 0x000fd00000000000 */
        /* <DEDUP_REMOVED lines=26> */
[----:B------:R2:W-:Y:S04]  /*16220*/  STL.64 [R1+0x400], R124 ;  /* 0x0004007c01007387 */ /* 0x0005e80000100a00 */
        /* <DEDUP_REMOVED lines=63> */
[----:B--2---:R-:W2:Y:S04]  /*16620*/  LDL.LU.64 R124, [R1] ;  /* 0x00000000017c7983 */ /* 0x004ea80000300a00 */
[----:B---3--:R-:W3:Y:S04]  /*16630*/  LDL.LU.64 R126, [R1+0x8] ;  /* 0x00000800017e7983 */ /* 0x008ee80000300a00 */
[----:B----4-:R-:W4:Y:S04]  /*16640*/  LDL.LU.64 R128, [R1+0x10] ;  /* 0x0000100001807983 */ /* 0x010f280000300a00 */
[----:B-1----:R-:W2:Y:S04]  /*16650*/  LDL.LU.64 R130, [R1+0x18] ;  /* 0x0000180001827983 */ /* 0x002ea80000300a00 */
[----:B------:R-:W3:Y:S04]  /*16660*/  LDL.LU.64 R132, [R1+0x20] ;  /* 0x0000200001847983 */ /* 0x000ee80000300a00 */
[----:B------:R-:W4:Y:S04]  /*16670*/  LDL.LU.64 R134, [R1+0x28] ;  /* 0x0000280001867983 */ /* 0x000f280000300a00 */
[----:B------:R-:W2:Y:S04]  /*16680*/  LDL.LU.64 R136, [R1+0x30] ;  /* 0x0000300001887983 */ /* 0x000ea80000300a00 */
[----:B------:R-:W3:Y:S04]  /*16690*/  LDL.LU.64 R138, [R1+0x38] ;  /* 0x00003800018a7983 */ /* 0x000ee80000300a00 */
[----:B------:R-:W4:Y:S04]  /*166a0*/  LDL.LU.64 R140, [R1+0x40] ;  /* 0x00004000018c7983 */ /* 0x000f280000300a00 */
[----:B------:R-:W2:Y:S04]  /*166b0*/  LDL.LU.64 R142, [R1+0x48] ;  /* 0x00004800018e7983 */ /* 0x000ea80000300a00 */
[----:B------:R-:W3:Y:S04]  /*166c0*/  LDL.LU.64 R144, [R1+0x50] ;  /* 0x0000500001907983 */ /* 0x000ee80000300a00 */
[----:B------:R-:W4:Y:S04]  /*166d0*/  LDL.LU.64 R146, [R1+0x58] ;  /* 0x0000580001927983 */ /* 0x000f280000300a00 */
[----:B------:R-:W2:Y:S04]  /*166e0*/  LDL.LU.64 R148, [R1+0x60] ;  /* 0x0000600001947983 */ /* 0x000ea80000300a00 */
[----:B------:R-:W3:Y:S04]  /*166f0*/  LDL.LU.64 R150, [R1+0x68] ;  /* 0x0000680001967983 */ /* 0x000ee80000300a00 */
[----:B---3--:R-:W-:Y:S04]  /*16700*/  STL.64 [R1+0x1c60], R150 ;  /* 0x001c609601007387 */ /* 0x008fe80000100a00 */
[----:B--2---:R-:W-:Y:S04]  /*16710*/  STL.64 [R1+0x1c58], R148 ;  /* 0x001c589401007387 */ /* 0x004fe80000100a00 */
[----:B----4-:R-:W-:Y:S04]  /*16720*/  STL.64 [R1+0x1c50], R146 ;  /* 0x001c509201007387 */ /* 0x010fe80000100a00 */
        /* <DEDUP_REMOVED lines=61> */
[----:B-1----:R-:W2:Y:S04]  /*16b00*/  LDL.LU.64 R24, [R1+0x200] ;  /* 0x0002000001187983 */ /* 0x002ea80000300a00 */
        /* <DEDUP_REMOVED lines=63> */
[----:B------:R-:W-:Y:S01]  /*16f00*/  UIADD3.64 UR14, UR54, 0xffe, URZ ;  /* 0x00000ffe360e7897 */ /* 0x000fe2000fffe03f */
[----:B------:R-:W-:Y:S01]  /*16f10*/  UMOV UR12, UR48 ;  /* 0x00000030000c7c82 */ /* 0x000fe20008000000 */
[----:B------:R-:W-:Y:S01]  /*16f20*/  UMOV UR13, UR49 ;  /* 0x00000031000d7c82 */ /* 0x000fe20008000000 */
[----:B------:R-:W-:Y:S01]  /*16f30*/  UIADD3.64 UR22, UR54, 0x1000, URZ ;  /* 0x0000100036167897 */ /* 0x000fe2000fffe03f */
[----:B------:R-:W3:Y:S01]  /*16f40*/  LDL.LU.64 R152, [R1+0x70] ;  /* 0x0000700001987983 */ /* 0x000ee20000300a00 */
        /* <DEDUP_REMOVED lines=13> */
[----:B------:R-:W-:-:S02]  /*17020*/  UMOV UR29, UR25 ;  /* 0x00000019001d7c82 */ /* 0x000fc40008000000 */
[----:B------:R-:W3:Y:S04]  /*17030*/  LDL.LU.64 R160, [R1+0x90] ;  /* 0x0000900001a07983 */ /* 0x000ee80000300a00 */
        /* <DEDUP_REMOVED lines=44> */
[----:B------:R-:W3:Y:S01]  /*17300*/  LDL.LU.64 R250, [R1+0x1f8] ;  /* 0x0001f80001fa7983 */ /* 0x000ee20000300a00 */
[----:B--2---:R-:W-:-:S06]  /*17310*/  WARPGROUP.ARRIVE ;  /* 0x00000000000079c5 */ /* 0x004fcc0000000000 */
[----:B------:R-:W-:Y:S01]  /*17320*/  HGMMA.64x256x8.F32.TF32 R24, gdesc[UR12], R24, gsb0 ;  /* 0x07e000000c1879f0 */ /* 0x000fe20008002818 */
[----:B------:R-:W-:Y:S01]  /*17330*/  UMOV UR12, UR14 ;  /* 0x0000000e000c7c82 */ /* 0x000fe20008000000 */
[----:B------:R-:W-:Y:S01]  /*17340*/  UMOV UR13, UR15 ;  /* 0x0000000f000d7c82 */ /* 0x000fe20008000000 */
[----:B------:R-:W-:Y:S01]  /*17350*/  UMOV UR14, UR22 ;  /* 0x00000016000e7c82 */ /* 0x000fe20008000000 */
[----:B------:R-:W-:Y:S01]  /*17360*/  UMOV UR15, UR23 ;  /* 0x00000017000f7c82 */ /* 0x000fe20008000000 */
[----:B------:R-:W-:Y:S02]  /*17370*/  WARPGROUP.DEPBAR.LE gsb0, 0x0 ;  /* 0x00008000000079c5 */ /* 0x000fe40000010000 */
[----:B------:R-:W-:-:S15]  /*17380*/  WARPGROUP.ARRIVE ;  /* 0x00000000000079c5 */ /* 0x000fde0000000000 */
[----:B------:R-:W-:-:S06]  /*17390*/  NOP ;  /* 0x0000000000007918 */ /* 0x000fcc0000000000 */
[----:B------:R-:W-:Y:S01]  /*173a0*/  HGMMA.64x256x8.F32.TF32 R24, gdesc[UR20], R24, gsb0 ;  /* 0x07e00000141879f0 */ /* 0x000fe20008002818 */
[----:B------:R-:W-:Y:S01]  /*173b0*/  UIADD3.64 UR22, UR54, 0x1002, URZ ;  /* 0x0000100236167897 */ /* 0x000fe2000fffe03f */
[----:B------:R-:W-:Y:S01]  /*173c0*/  UMOV UR20, UR44 ;  /* 0x0000002c00147c82 */ /* 0x000fe20008000000 */
[----:B------:R-:W-:Y:S01]  /*173d0*/  UMOV UR21, UR45 ;  /* 0x0000002d00157c82 */ /* 0x000fe20008000000 */
[----:B------:R-:W-:Y:S02]  /*173e0*/  WARPGROUP.DEPBAR.LE gsb0, 0x0 ;  /* 0x00008000000079c5 */ /* 0x000fe40000010000 */
[----:B------:R-:W-:-:S15]  /*173f0*/  WARPGROUP.ARRIVE ;  /* 0x00000000000079c5 */ /* 0x000fde0000000000 */
[----:B------:R-:W-:-:S07]  /*17400*/  NOP ;  /* 0x0000000000007918 */ /* 0x000fce0000000000 */
[----:B------:R-:W-:Y:S01]  /*17410*/  HGMMA.64x256x8.F32.TF32 R24, gdesc[UR20], R24, gsb0 ;  /* 0x07e00000141879f0 */ /* 0x000fe20008002818 */
[----:B------:R-:W-:Y:S01]  /*17420*/  UMOV UR20, UR22 ;  /* 0x0000001600147c82 */ /* 0x000fe20008000000 */
[----:B------:R-:W-:Y:S01]  /*17430*/  UMOV UR21, UR23 ;  /* 0x0000001700157c82 */ /* 0x000fe20008000000 */
[----:B------:R-:W-:Y:S01]  /*17440*/  UIADD3.64 UR22, UR54, 0x1802, URZ ;  /* 0x0000180236167897 */ /* 0x000fe2000fffe03f */
[----:B------:R-:W-:Y:S02]  /*17450*/  WARPGROUP.DEPBAR.LE gsb0, 0x0 ;  /* 0x00008000000079c5 */ /* 0x000fe40000010000 */
[----:B------:R-:W-:-:S15]  /*17460*/  WARPGROUP.ARRIVE ;  /* 0x00000000000079c5 */ /* 0x000fde0000000000 */
[----:B------:R-:W-:-:S07]  /*17470*/  NOP ;  /* 0x0000000000007918 */ /* 0x000fce0000000000 */
        /* <DEDUP_REMOVED lines=23> */
[----:B------:R-:W-:Y:S03]  /*175f0*/  HGMMA.64x256x8.F32.TF32 R24, gdesc[UR20], R24, gsb0 ;  /* 0x07e00000141879f0 */ /* 0x000fe60008002818 */
[----:B------:R-:W-:Y:S02]  /*17600*/  WARPGROUP.DEPBAR.LE gsb0, 0x0 ;  /* 0x00008000000079c5 */ /* 0x000fe40000010000 */
[----:B------:R-:W-:-:S15]  /*17610*/  WARPGROUP.ARRIVE ;  /* 0x00000000000079c5 */ /* 0x000fde0000000000 */
[----:B------:R-:W-:-:S08]  /*17620*/  NOP ;  /* 0x0000000000007918 */ /* 0x000fd00000000000 */
[----:B------:R-:W-:Y:S03]  /*17630*/  HGMMA.64x256x8.F32.TF32 R24, gdesc[UR12], R24, gsb0 ;  /* 0x07e000000c1879f0 */ /* 0x000fe60008002818 */
[----:B------:R-:W-:Y:S02]  /*17640*/  WARPGROUP.DEPBAR.LE gsb0, 0x0 ;  /* 0x00008000000079c5 */ /* 0x000fe40000010000 */
        /* <DEDUP_REMOVED lines=78> */
[----:B------:R-:W-:-:S02]  /*17b30*/  UIADD3.64 UR48, UR52, 0x3fe, URZ ;  /* 0x000003fe34307897 */ /* 0x000fc4000fffe03f */
[----:B------:R-:W-:Y:S01]  /*17b40*/  UIADD3.64 UR44, UR52, 0x402, URZ ;  /* 0x00000402342c7897 */ /* 0x000fe2000fffe03f */
[----:B------:R-:W2:Y:S04]  /*17b50*/  LDL.LU.64 R122, [R1+0x1bf0] ;  /* 0x001bf000017a7983 */ /* 0x000ea80000300a00 */
[----:B------:R-:W-:Y:S01]  /*17b60*/  UMOV UR12, UR48 ;  /* 0x00000030000c7c82 */ /* 0x000fe20008000000 */
[----:B------:R-:W-:Y:S01]  /*17b70*/  UMOV UR13, UR49 ;  /* 0x00000031000d7c82 */ /* 0x000fe20008000000 */
[----:B------:R-:W-:Y:S01]  /*17b80*/  UIADD3.64 UR40, UR52, 0x404, URZ ;  /* 0x0000040434287897 */ /* 0x000fe2000fffe03f */
[----:B------:R-:W2:Y:S01]  /*17b90*/  LDL.LU.64 R120, [R1+0x1be8] ;  /* 0x001be80001787983 */ /* 0x000ea20000300a00 */
[----:B------:R-:W-:Y:S02]  /*17ba0*/  UIADD3.64 UR56, UR52, 0xbfe, URZ ;  /* 0x00000bfe34387897 */ /* 0x000fe4000fffe03f */
[----:B------:R-:W-:Y:S01]  /*17bb0*/  UIADD3.64 UR24, UR52, 0xc00, URZ ;  /* 0x00000c0034187897 */ /* 0x000fe2000fffe03f */
[----:B------:R-:W2:Y:S01]  /*17bc0*/  LDL.LU.64 R118, [R1+0x1be0] ;  /* 0x001be00001767983 */ /* 0x000ea20000300a00 */
[----:B------:R-:W-:-:S02]  /*17bd0*/  UIADD3.64 UR16, UR52, 0xc02, URZ ;  /* 0x00000c0234107897 */ /* 0x000fc4000fffe03f */
[----:B------:R-:W-:Y:S01]  /*17be0*/  UIADD3.64 UR8, UR52, 0xc04, URZ ;  /* 0x00000c0434087897 */ /* 0x000fe2000fffe03f */
        /* <DEDUP_REMOVED lines=47> */
[----:B---3--:R-:W-:-:S06]  /*17ee0*/  WARPGROUP.ARRIVE ;  /* 0x00000000000079c5 */ /* 0x008fcc0000000000 */
[----:B------:R-:W-:Y:S01]  /*17ef0*/  HGMMA.64x256x8.F32.TF32 R124, gdesc[UR48], R124, gsb0 ;  /* 0x07e00000307c79f0 */ /* 0x000fe2000800287c */
[----:B------:R-:W-:Y:S01]  /*17f00*/  UIADD3.64 UR48, UR52, 0x400, URZ ;  /* 0x0000040034307897 */ /* 0x000fe2000fffe03f */
[----:B------:R-:W-:Y:S01]  /*17f10*/  UMOV UR50, UR54 ;  /* 0x0000003600327c82 */ /* 0x000fe20008000000 */
[----:B------:R-:W-:Y:S01]  /*17f20*/  UMOV UR51, UR55 ;  /* 0x0000003700337c82 */ /* 0x000fe20008000000 */
[----:B------:R-:W-:Y:S02]  /*17f30*/  WARPGROUP.DEPBAR.LE gsb0, 0x0 ;  /* 0x00008000000079c5 */ /* 0x000fe40000010000 */
[----:B------:R-:W-:-:S15]  /*17f40*/  WARPGROUP.ARRIVE ;  /* 0x00000000000079c5 */ /* 0x000fde0000000000 */
[----:B------:R-:W-:-:S07]  /*17f50*/  NOP ;  /* 0x0000000000007918 */ /* 0x000fce0000000000 */
        /* <DEDUP_REMOVED lines=26> */
[----:B------:R-:W-:Y:S04]  /*18100*/  STL.64 [R1], R124 ;  /* 0x0000007c01007387 */ /* 0x000fe80000100a00 */
        /* <DEDUP_REMOVED lines=65> */
[----:B------:R-:W3:Y:S04]  /*18520*/  LDL.LU.64 R246, [R1+0x1a50] ;  /* 0x001a500001f67983 */ /* 0x000ee80000300a00 */
        /* <DEDUP_REMOVED lines=61> */
[----:B------:R-:W-:Y:S01]  /*18900*/  UMOV UR54, UR28 ;  /* 0x0000001c00367c82 */ /* 0x000fe20008000000 */
[----:B------:R-:W-:Y:S01]  /*18910*/  UMOV UR55, UR29 ;  /* 0x0000001d00377c82 */ /* 0x000fe20008000000 */
[----:B------:R-:W-:Y:S01]  /*18920*/  UMOV UR52, UR12 ;  /* 0x0000000c00347c82 */ /* 0x000fe20008000000 */
[----:B------:R-:W-:Y:S01]  /*18930*/  UMOV UR53, UR13 ;  /* 0x0000000d00357c82 */ /* 0x000fe20008000000 */
[----:B------:R-:W-:Y:S01]  /*18940*/  UMOV UR50, UR32 ;  /* 0x0000002000327c82 */ /* 0x000fe20008000000 */
[----:B------:R-:W-:Y:S01]  /*18950*/  UMOV UR51, UR33 ;  /* 0x0000002100337c82 */ /* 0x000fe20008000000 */
[----:B--2---:R-:W-:Y:S01]  /*18960*/  WARPGROUP.ARRIVE ;  /* 0x00000000000079c5 */ /* 0x004fe20000000000 */
[----:B------:R-:W-:Y:S01]  /*18970*/  UMOV UR46, UR36 ;  /* 0x00000024002e7c82 */ /* 0x000fe20008000000 */
[----:B------:R-:W-:Y:S01]  /*18980*/  UMOV UR47, UR37 ;  /* 0x00000025002f7c82 */ /* 0x000fe20008000000 */
[----:B------:R-:W-:Y:S01]  /*18990*/  UMOV UR26, UR30 ;  /* 0x0000001e001a7c82 */ /* 0x000fe20008000000 */
[----:B------:R-:W-:Y:S01]  /*189a0*/  UMOV UR27, UR31 ;  /* 0x0000001f001b7c82 */ /* 0x000fe20008000000 */
[----:B------:R-:W-:Y:S01]  /*189b0*/  UMOV UR18, UR22 ;  /* 0x0000001600127c82 */ /* 0x000fe20008000000 */
[----:B------:R-:W-:Y:S01]  /*189c0*/  HGMMA.64x256x8.F32.TF32 R24, gdesc[UR52], R24, gsb0 ;  /* 0x07e00000341879f0 */ /* 0x000fe20008002818 */
[----:B------:R-:W-:Y:S01]  /*189d0*/  UMOV UR19, UR23 ;  /* 0x0000001700137c82 */ /* 0x000fe20008000000 */
[----:B------:R-:W2:Y:S01]  /*189e0*/  LDL R6, [R1+0xa50] ;  /* 0x000a500001067983 */ /* 0x000ea20000100800 */
[----:B------:R-:W-:Y:S01]  /*189f0*/  UMOV UR36, UR40 ;  /* 0x0000002800247c82 */ /* 0x000fe20008000000 */
[----:B------:R-:W-:Y:S01]  /*18a00*/  UMOV UR37, UR41 ;  /* 0x0000002900257c82 */ /* 0x000fe20008000000 */
[----:B------:R-:W-:Y:S01]  /*18a10*/  UMOV UR32, UR56 ;  /* 0x0000003800207c82 */ /* 0x000fe20008000000 */
[----:B------:R-:W-:Y:S01]  /*18a20*/  UMOV UR33, UR57 ;  /* 0x0000003900217c82 */ /* 0x000fe20008000000 */
[----:B------:R-:W-:Y:S01]  /*18a30*/  UMOV UR10, UR14 ;  /* 0x0000000e000a7c82 */ /* 0x000fe20008000000 */
[----:B------:R-:W-:Y:S01]  /*18a40*/  UMOV UR11, UR15 ;  /* 0x0000000f000b7c82 */ /* 0x000fe20008000000 */
[----:B------:R-:W-:Y:S01]  /*18a50*/  VIADD R3, R3, 0xffffff80 ;  /* 0xffffff8003037836 */ /* 0x000fe20000000000 */
[----:B------:R-:W-:Y:S01]  /*18a60*/  UIADD3 UR60, UR60, 0x1, URZ ;  /* 0x000000013c3c7890 */ /* 0x000fe2000fffe03f */
[-C--:B------:R-:W-:Y:S01]  /*18a70*/  IADD3 R13, P3, R13, R5.reuse, RZ ;  /* 0x000000050d0d7210 */ /* 0x080fe20007f7e0ff */
[----:B------:R1:W-:Y:S01]  /*18a80*/  STL [R1+0x1854], R10 ;  /* 0x0018540a01007387 */ /* 0x0003e20000100800 */
[----:B------:R-:W-:Y:S01]  /*18a90*/  IMAD R3, R10, -0x40, R3 ;  /* 0xffffffc00a037824 */ /* 0x000fe200078e0203 */
[----:B------:R-:W-:Y:S01]  /*18aa0*/  UISETP.GT.AND UP0, UPT, UR60, 0x2, UPT ;  /* 0x000000023c00788c */ /* 0x000fe2000bf04270 */
[-C--:B------:R-:W-:Y:S01]  /*18ab0*/  IADD3 R15, P4, R15, R5.reuse, RZ ;  /* 0x000000050f0f7210 */ /* 0x080fe20007f9e0ff */
[----:B------:R-:W-:Y:S01]  /*18ac0*/  IMAD.X R12, R12, 0x1, R4, P3 ;  /* 0x000000010c0c7824 */ /* 0x000fe200018e0604 */
[-C--:B------:R-:W-:Y:S01]  /*18ad0*/  IADD3 R17, P3, R17, R5.reuse, RZ ;  /* 0x0000000511117210 */ /* 0x080fe20007f7e0ff */
[----:B------:R-:W-:Y:S01]  /*18ae0*/  USEL UR60, UR60, URZ, !UP0 ;  /* 0x0000003f3c3c7287 */ /* 0x000fe2000c000000 */
[C---:B------:R-:W-:Y:S01]  /*18af0*/  ISETP.GT.AND P1, PT, R3.reuse, RZ, PT ;  /* 0x000000ff0300720c */ /* 0x040fe20003f24270 */
[----:B------:R-:W-:Y:S01]  /*18b00*/  IMAD.MOV.U32 R8, RZ, RZ, R13 ;  /* 0x000000ffff087224 */ /* 0x000fe200078e000d */
[----:B------:R-:W-:Y:S01]  /*18b10*/  STL [R1+0x1850], R11 ;  /* 0x0018500b01007387 */ /* 0x000fe20000100800 */
[----:B------:R-:W-:Y:S01]  /*18b20*/  ULEA UR12, UR60, UR6, 0x10 ;  /* 0x000000063c0c7291 */ /* 0x000fe2000f8e803f */
[----:B------:R-:W-:Y:S01]  /*18b30*/  SEL R7, RZ, 0x4, !P1 ;  /* 0x00000004ff077807 */ /* 0x000fe20004800000 */
[----:B------:R-:W-:Y:S01]  /*18b40*/  IMAD.MOV.U32 R9, RZ, RZ, R12 ;  /* 0x000000ffff097224 */ /* 0x000fe200078e000c */
[----:B------:R-:W-:Y:S01]  /*18b50*/  ISETP.GT.AND P1, PT, R3, 0x1, PT ;  /* 0x000000010300780c */ /* 0x000fe20003f24270 */
[--C-:B------:R-:W-:Y:S01]  /*18b60*/  IMAD.X R14, R14, 0x1, R4.reuse, P4 ;  /* 0x000000010e0e7824 */ /* 0x100fe200020e0604 */
[-C--:B------:R-:W-:Y:S01]  /*18b70*/  IADD3 R19, P4, R19, R5.reuse, RZ ;  /* 0x0000000513137210 */ /* 0x080fe20007f9e0ff */
[----:B------:R-:W-:Y:S01]  /*18b80*/  IMAD.X R16, R16, 0x1, R4, P3 ;  /* 0x0000000110107824 */ /* 0x000fe200018e0604 */
[----:B----4-:R-:W-:-:S03]  /*18b90*/  IADD3 R205, P3, R205, R5, RZ ;  /* 0x00000005cdcd7210 */ /* 0x010fc60007f7e0ff */
[--C-:B------:R-:W-:Y:S01]  /*18ba0*/  IMAD.X R18, R18, 0x1, R4.reuse, P4 ;  /* 0x0000000112127824 */ /* 0x100fe200020e0604 */
[-C--:B---3--:R-:W-:Y:S01]  /*18bb0*/  IADD3 R207, P4, R207, R5.reuse, RZ ;  /* 0x00000005cfcf7210 */ /* 0x088fe20007f9e0ff */
[----:B------:R-:W-:Y:S01]  /*18bc0*/  IMAD.X R204, R204, 0x1, R4, P3 ;  /* 0x00000001cccc7824 */ /* 0x000fe200018e0604 */
[----:B------:R-:W-:-:S03]  /*18bd0*/  IADD3 R209, P3, R209, R5, RZ ;  /* 0x00000005d1d17210 */ /* 0x000fc60007f7e0ff */
[--C-:B------:R-:W-:Y:S01]  /*18be0*/  IMAD.X R206, R206, 0x1, R4.reuse, P4 ;  /* 0x00000001cece7824 */ /* 0x100fe200020e0604 */
[-C--:B------:R-:W-:Y:S01]  /*18bf0*/  IADD3 R211, P4, R211, R5.reuse, RZ ;  /* 0x00000005d3d37210 */ /* 0x080fe20007f9e0ff */
        /* <DEDUP_REMOVED lines=83> */
[----:B------:R-:W-:Y:S01]  /*19130*/  IADD3 R191, P4, R191, R5, RZ ;  /* 0x00000005bfbf7210 */ /* 0x000fe20007f9e0ff */
[----:B------:R-:W-:-:S04]  /*19140*/  IMAD.X R188, R188, 0x1, R4, P3 ;  /* 0x00000001bcbc7824 */ /* 0x000fc800018e0604 */
[----:B------:R-:W-:Y:S01]  /*19150*/  IMAD.X R190, R190, 0x1, R4, P4 ;  /* 0x00000001bebe7824 */ /* 0x000fe200020e0604 */
[----:B------:R-:W-:Y:S02]  /*19160*/  WARPGROUP.DEPBAR.LE gsb0, 0x0 ;  /* 0x00008000000079c5 */ /* 0x000fe40000010000 */
[----:B------:R-:W-:-:S06]  /*19170*/  WARPGROUP.ARRIVE ;  /* 0x00000000000079c5 */ /* 0x000fcc0000000000 */
[----:B------:R-:W-:Y:S01]  /*19180*/  HGMMA.64x256x8.F32.TF32 R24, gdesc[UR48], R24, gsb0 ;  /* 0x07e00000301879f0 */ /* 0x000fe20008002818 */
[----:B--2---:R-:W-:Y:S02]  /*19190*/  ISETP.GE.AND P0, PT, R10, R6, PT ;  /* 0x000000060a00720c */ /* 0x004fe40003f06270 */
[----:B-1----:R-:W1:Y:S02]  /*191a0*/  S2R R10, SR_TID.X ;  /* 0x00000000000a7919 */ /* 0x002e640000002100 */
[----:B------:R-:W-:-:S04]  /*191b0*/  SEL R7, R7, RZ, !P0 ;  /* 0x000000ff07077207 */ /* 0x000fc80004000000 */
[----:B------:R-:W-:Y:S02]  /*191c0*/  ISETP.NE.U32.AND P2, PT, R7, RZ, PT ;  /* 0x000000ff0700720c */ /* 0x000fe40003f45070 */
[----:B------:R-:W-:-:S04]  /*191d0*/  SEL R7, RZ, 0x4, !P1 ;  /* 0x00000004ff077807 */ /* 0x000fc80004800000 */
[----:B------:R-:W-:-:S04]  /*191e0*/  SEL R7, R7, RZ, !P0 ;  /* 0x000000ff07077207 */ /* 0x000fc80004000000 */
[----:B------:R-:W-:Y:S01]  /*191f0*/  ISETP.NE.U32.AND P1, PT, R7, RZ, PT ;  /* 0x000000ff0700720c */ /* 0x000fe20003f25070 */
[----:B------:R-:W-:Y:S02]  /*19200*/  VIADD R7, R11, UR12 ;  /* 0x0000000c0b077c36 */ /* 0x000fe40008000000 */
[C---:B-1----:R-:W-:Y:S01]  /*19210*/  IMAD.SHL.U32 R6, R10.reuse, 0x10, RZ ;  /* 0x000000100a067824 */ /* 0x042fe200078e00ff */
[----:B------:R-:W-:-:S04]  /*19220*/  LOP3.LUT R10, R10, 0xff, RZ, 0xc0, !PT ;  /* 0x000000ff0a0a7812 */ /* 0x000fc800078ec0ff */
[----:B------:R-:W-:-:S05]  /*19230*/  LOP3.LUT R6, R6, 0x70, RZ, 0xc0, !PT ;  /* 0x0000007006067812 */ /* 0x000fca00078ec0ff */
[----:B------:R-:W-:Y:S02]  /*19240*/  IMAD R6, R10, 0x80, R6 ;  /* 0x000000800a067824 */ /* 0x000fe400078e0206 */
[----:B------:R-:W1:Y:S03]  /*19250*/  S2R R10, SR_TID.X ;  /* 0x00000000000a7919 */ /* 0x000e660000002100 */
[----:B------:R-:W-:Y:S01]  /*19260*/  LOP3.LUT R6, R6, 0x10, RZ, 0x3c, !PT ;  /* 0x0000001006067812 */ /* 0x000fe200078e3cff */
[----:B------:R-:W-:Y:S02]  /*19270*/  WARPGROUP.DEPBAR.LE gsb0, 0x0 ;  /* 0x00008000000079c5 */ /* 0x000fe40000010000 */
[----:B------:R-:W-:-:S06]  /*19280*/  WARPGROUP.ARRIVE ;  /* 0x00000000000079c5 */ /* 0x000fcc0000000000 */
        /* <DEDUP_REMOVED lines=22> */
[----:B------:R-:W-:Y:S06]  /*193f0*/  BAR.SYNC.DEFER_BLOCKING 0x0 ;  /* 0x0000000000007b1d */ /* 0x000fec0000010000 */
[----:B------:R-:W-:Y:S04]  /*19400*/  STL [R1+0x1864], R148 ;  /* 0x0018649401007387 */ /* 0x000fe80000100800 */
[----:B------:R-:W-:Y:S04]  /*19410*/  STL [R1+0x1860], R149 ;  /* 0x0018609501007387 */ /* 0x000fe80000100800 */
[----:B------:R-:W-:Y:S04]  /*19420*/  STL [R1+0x185c], R150 ;  /* 0x00185c9601007387 */ /* 0x000fe80000100800 */
[----:B------:R2:W-:Y:S04]  /*19430*/  STL [R1+0x1858], R151 ;  /* 0x0018589701007387 */ /* 0x0005e80000100800 */
[----:B------:R-:W-:Y:S01]  /*19440*/  @!PT LDS RZ, [RZ] ;  /* 0x00000000fffff984 */ /* 0x000fe20000000800 */
[----:B------:R-:W-:Y:S01]  /*19450*/  @!PT LDS RZ, [RZ] ;  /* 0x00000000fffff984 */ /* 0x000fe20000000800 */
[----:B------:R-:W-:Y:S01]  /*19460*/  @!PT LDS RZ, [RZ] ;  /* 0x00000000fffff984 */ /* 0x000fe20000000800 */
[----:B------:R3:W-:Y:S04]  /*19470*/  LDGSTS.E [R7+0x60000], desc[UR4][R8.64], P2 ;  /* 0x6000000008077fae */ /* 0x0007e80009121844 */
[----:B--2---:R-:W2:Y:S04]  /*19480*/  LDL.LU R151, [R1+0x600] ;  /* 0x0006000001977983 */ /* 0x004ea80000300800 */
[----:B------:R-:W4:Y:S01]  /*19490*/  LDL.LU R150, [R1+0x604] ;  /* 0x0006040001967983 */ /* 0x000f220000300800 */
[----:B---3--:R-:W-:-:S02]  /*194a0*/  IMAD.MOV.U32 R8, RZ, RZ, R15 ;  /* 0x000000ffff087224 */ /* 0x008fc400078e000f */
[----:B------:R-:W-:Y:S01]  /*194b0*/  IMAD.MOV.U32 R9, RZ, RZ, R14 ;  /* 0x000000ffff097224 */ /* 0x000fe200078e000e */
[----:B------:R-:W3:Y:S04]  /*194c0*/  LDL.LU R149, [R1+0x608] ;  /* 0x0006080001957983 */ /* 0x000ee80000300800 */
[----:B------:R1:W-:Y:S01]  /*194d0*/  LDGSTS.E [R7+0x60004], desc[UR4][R8.64], P1 ;  /* 0x6000400008077fae */ /* 0x0003e20008921844 */
[----:B------:R-:W-:-:S03]  /*194e0*/  ISETP.GT.AND P1, PT, R3, 0x2, PT ;  /* 0x000000020300780c */ /* 0x000fc60003f24270 */
[----:B------:R-:W4:Y:S04]  /*194f0*/  LDL.LU R148, [R1+0x60c] ;  /* 0x00060c0001947983 */ /* 0x000f280000300800 */
[----:B------:R-:W4:Y:S01]  /*19500*/  LDL.LU R11, [R1+0x610] ;  /* 0x00061000010b7983 */ /* 0x000f220000300800 */
[----:B-1----:R-:W-:Y:S01]  /*19510*/  SEL R8, RZ, 0x4, !P1 ;  /* 0x00000004ff087807 */ /* 0x002fe20004800000 */
[----:B------:R-:W-:Y:S01]  /*19520*/  IMAD.MOV.U32 R9, RZ, RZ, R16 ;  /* 0x000000ffff097224 */ /* 0x000fe200078e0010 */
[----:B------:R-:W-:Y:S02]  /*19530*/  ISETP.GT.AND P1, PT, R3, 0x3, PT ;  /* 0x000000030300780c */ /* 0x000fe40003f24270 */
[----:B------:R-:W-:-:S04]  /*19540*/  SEL R8, R8, RZ, !P0 ;  /* 0x000000ff08087207 */ /* 0x000fc80004000000 */
[----:B------:R-:W-:Y:S02]  /*19550*/  ISETP.NE.U32.AND P2, PT, R8, RZ, PT ;  /* 0x000000ff0800720c */ /* 0x000fe40003f45070 */
[----:B------:R-:W-:-:S04]  /*19560*/  SEL R8, RZ, 0x4, !P1 ;  /* 0x00000004ff087807 */ /* 0x000fc80004800000 */
[----:B------:R-:W-:-:S04]  /*19570*/  SEL R8, R8, RZ, !P0 ;  /* 0x000000ff08087207 */ /* 0x000fc80004000000 */
[----:B------:R-:W-:Y:S01]  /*19580*/  ISETP.NE.U32.AND P1, PT, R8, RZ, PT ;  /* 0x000000ff0800720c */ /* 0x000fe20003f25070 */
[----:B------:R-:W-:-:S05]  /*19590*/  IMAD.MOV.U32 R8, RZ, RZ, R17 ;  /* 0x000000ffff087224 */ /* 0x000fca00078e0011 */
[----:B------:R1:W-:Y:S02]  /*195a0*/  LDGSTS.E [R7+0x60008], desc[UR4][R8.64], P2 ;  /* 0x6000800008077fae */ /* 0x0003e40009121844 */
[----:B-1----:R-:W-:Y:S02]  /*195b0*/  IMAD.MOV.U32 R8, RZ, RZ, R19 ;  /* 0x000000ffff087224 */ /* 0x002fe400078e0013 */
[----:B------:R-:W-:-:S05]  /*195c0*/  IMAD.MOV.U32 R9, RZ, RZ, R18 ;  /* 0x000000ffff097224 */ /* 0x000fca00078e0012 */
[----:B------:R1:W-:Y:S01]  /*195d0*/  LDGSTS.E [R7+0x6000c], desc[UR4][R8.64], P1 ;  /* 0x6000c00008077fae */ /* 0x0003e20008921844 */
[----:B------:R-:W-:-:S04]  /*195e0*/  ISETP.GT.AND P1, PT, R3, 0x20, PT ;  /* 0x000000200300780c */ /* 0x000fc80003f24270 */
        /* <DEDUP_REMOVED lines=23> */
[----:B------:R1:W-:Y:S01]  /*19760*/  LDGSTS.E [R7+0x68008], desc[UR4][R8.64], P2 ;  /* 0x6800800008077fae */ /* 0x0003e20009121844 */
[----:B------:R-:W-:Y:S01]  /*19770*/  ISETP.GT.AND P2, PT, R3, 0x5, PT ;  /* 0x000000050300780c */ /* 0x000fe20003f44270 */
[----:B-1----:R-:W-:Y:S02]  /*19780*/  IMAD.MOV.U32 R8, RZ, RZ, R211 ;  /* 0x000000ffff087224 */ /* 0x002fe400078e00d3 */
[----:B------:R-:W-:-:S05]  /*19790*/  IMAD.MOV.U32 R9, RZ, RZ, R210 ;  /* 0x000000ffff097224 */ /* 0x000fca00078e00d2 */
[----:B------:R1:W-:Y:S01]  /*197a0*/  LDGSTS.E [R7+0x6800c], desc[UR4][R8.64], P1 ;  /* 0x6800c00008077fae */ /* 0x0003e20008921844 */
[----:B------:R-:W-:-:S04]  /*197b0*/  ISETP.GT.AND P1, PT, R3, 0x4, PT ;  /* 0x000000040300780c */ /* 0x000fc80003f24270 */
[----:B-1----:R-:W-:Y:S01]  /*197c0*/  SEL R8, RZ, 0x4, !P1 ;  /* 0x00000004ff087807 */ /* 0x002fe20004800000 */
[----:B------:R-:W-:Y:S01]  /*197d0*/  IMAD.MOV.U32 R9, RZ, RZ, R20 ;  /* 0x000000ffff097224 */ /* 0x000fe200078e0014 */
[----:B------:R-:W-:Y:S02]  /*197e0*/  SEL R7, RZ, 0x4, !P2 ;  /* 0x00000004ff077807 */ /* 0x000fe40005000000 */
[----:B------:R-:W-:Y:S02]  /*197f0*/  SEL R8, R8, RZ, !P0 ;  /* 0x000000ff08087207 */ /* 0x000fe40004000000 */
[----:B------:R-:W-:Y:S02]  /*19800*/  SEL R7, R7, RZ, !P0 ;  /* 0x000000ff07077207 */ /* 0x000fe40004000000 */
[----:B------:R-:W-:Y:S01]  /*19810*/  ISETP.NE.U32.AND P1, PT, R8, RZ, PT ;  /* 0x000000ff0800720c */ /* 0x000fe20003f25070 */
[----:B------:R-:W-:Y:S01]  /*19820*/  IMAD.MOV.U32 R8, RZ, RZ, R21 ;  /* 0x000000ffff087224 */ /* 0x000fe200078e0015 */
[----:B------:R-:W-:Y:S01]  /*19830*/  ISETP.NE.U32.AND P2, PT, R7, RZ, PT ;  /* 0x000000ff0700720c */ /* 0x000fe20003f45070 */
[----:B------:R-:W-:-:S02]  /*19840*/  VIADD R7, R6, UR12 ;  /* 0x0000000c06077c36 */ /* 0x000fc40008000000 */
[C---:B------:R-:W-:Y:S01]  /*19850*/  IMAD.SHL.U32 R6, R10.reuse, 0x10, RZ ;  /* 0x000000100a067824 */ /* 0x040fe200078e00ff */
[----:B------:R-:W-:-:S04]  /*19860*/  LOP3.LUT R10, R10, 0xff, RZ, 0xc0, !PT ;  /* 0x000000ff0a0a7812 */ /* 0x000fc800078ec0ff */
[----:B------:R-:W-:-:S03]  /*19870*/  LOP3.LUT R6, R6, 0x70, RZ, 0xc0, !PT ;  /* 0x0000007006067812 */ /* 0x000fc600078ec0ff */
[----:B------:R1:W-:Y:S01]  /*19880*/  LDGSTS.E [R7+0x60000], desc[UR4][R8.64], P1 ;  /* 0x6000000008077fae */ /* 0x0003e20008921844 */
[----:B------:R-:W-:Y:S01]  /*19890*/  ISETP.GT.AND P1, PT, R3, 0x6, PT ;  /* 0x000000060300780c */ /* 0x000fe20003f24270 */
[----:B------:R-:W-:Y:S02]  /*198a0*/  IMAD R6, R10, 0x80, R6 ;  /* 0x000000800a067824 */ /* 0x000fe400078e0206 */
[----:B------:R-:W2:Y:S03]  /*198b0*/  S2R R10, SR_TID.X ;  /* 0x00000000000a7919 */ /* 0x000ea60000002100 */
[----:B------:R-:W-:Y:S01]  /*198c0*/  LOP3.LUT R6, R6, 0x20, RZ, 0x3c, !PT ;  /* 0x0000002006067812 */ /* 0x000fe200078e3cff */
[----:B-1----:R-:W-:Y:S02]  /*198d0*/  IMAD.MOV.U32 R8, RZ, RZ, R23 ;  /* 0x000000ffff087224 */ /* 0x002fe400078e0017 */
[----:B------:R-:W-:-:S05]  /*198e0*/  IMAD.MOV.U32 R9, RZ, RZ, R22 ;  /* 0x000000ffff097224 */ /* 0x000fca00078e0016 */
[----:B------:R1:W-:Y:S02]  /*198f0*/  LDGSTS.E [R7+0x60004], desc[UR4][R8.64], P2 ;  /* 0x6000400008077fae */ /* 0x0003e40009121844 */
        /* <DEDUP_REMOVED lines=52> */
[C---:B--2---:R-:W-:Y:S01]  /*19c40*/  IMAD.SHL.U32 R6, R10.reuse, 0x10, RZ ;  /* 0x000000100a067824 */ /* 0x044fe200078e00ff */
        /* <DEDUP_REMOVED lines=194> */
[----:B------:R-:W2:Y:S03]  /*1a870*/  LDL.LU R10, [R1+0x614] ;  /* 0x00061400010a7983 */ /* 0x000ea60000300800 */
        /* <DEDUP_REMOVED lines=46> */
[----:B------:R-:W-:Y:S02]  /*1ab60*/  ISETP.GT.AND P1, PT, R3, 0x18, PT ;  /* 0x000000180300780c */ /* 0x000fe40003f24270 */
[----:B-1----:R-:W-:Y:S02]  /*1ab70*/  SEL R7, RZ, 0x4, !P2 ;  /* 0x00000004ff077807 */ /* 0x002fe40005000000 */
[----:B------:R-:W-:Y:S02]  /*1ab80*/  SEL R8, RZ, 0x4, !P1 ;  /* 0x00000004ff087807 */ /* 0x000fe40004800000 */
[----:B------:R-:W-:Y:S02]  /*1ab90*/  SEL R7, R7, RZ, !P0 ;  /* 0x000000ff07077207 */ /* 0x000fe40004000000 */
[----:B------:R-:W-:Y:S02]  /*1aba0*/  SEL R8, R8, RZ, !P0 ;  /* 0x000000ff08087207 */ /* 0x000fe40004000000 */
[----:B------:R-:W-:Y:S01]  /*1abb0*/  ISETP.NE.U32.AND P2, PT, R7, RZ, PT ;  /* 0x000000ff0700720c */ /* 0x000fe20003f45070 */
[----:B------:R-:W-:Y:S01]  /*1abc0*/  VIADD R7, R6, UR12 ;  /* 0x0000000c06077c36 */ /* 0x000fe20008000000 */
[----:B------:R-:W-:Y:S01]  /*1abd0*/  ISETP.NE.U32.AND P1, PT, R8, RZ, PT ;  /* 0x000000ff0800720c */ /* 0x000fe20003f25070 */
[----:B------:R-:W2:Y:S01]  /*1abe0*/  LDL.LU R6, [R1+0x618] ;  /* 0x0006180001067983 */ /* 0x000ea20000300800 */
[----:B------:R-:W-:-:S02]  /*1abf0*/  IMAD.MOV.U32 R8, RZ, RZ, R189 ;  /* 0x000000ffff087224 */ /* 0x000fc400078e00bd */
[----:B------:R-:W-:-:S09]  /*1ac00*/  IMAD.MOV.U32 R9, RZ, RZ, R188 ;  /* 0x000000ffff097224 */ /* 0x000fd200078e00bc */
[----:B------:R1:W-:Y:S01]  /*1ac10*/  LDGSTS.E [R7+0x60000], desc[UR4][R8.64], P1 ;  /* 0x6000000008077fae */ /* 0x0003e20008921844 */
[----:B------:R-:W-:Y:S01]  /*1ac20*/  ISETP.GT.AND P1, PT, R3, 0x1a, PT ;  /* 0x0000001a0300780c */ /* 0x000fe20003f24270 */
[----:B-1----:R-:W-:Y:S02]  /*1ac30*/  IMAD.MOV.U32 R8, RZ, RZ, R191 ;  /* 0x000000ffff087224 */ /* 0x002fe400078e00bf */
[----:B------:R-:W-:-:S05]  /*1ac40*/  IMAD.MOV.U32 R9, RZ, RZ, R190 ;  /* 0x000000ffff097224 */ /* 0x000fca00078e00be */
[----:B------:R1:W-:Y:S01]  /*1ac50*/  LDGSTS.E [R7+0x60004], desc[UR4][R8.64], P2 ;  /* 0x6000400008077fae */ /* 0x0003e20009121844 */
[----:B------:R-:W-:Y:S02]  /*1ac60*/  IADD3 R193, P3, R193, R5, RZ ;  /* 0x00000005c1c17210 */ /* 0x000fe40007f7e0ff */
[----:B-1----:R-:W-:Y:S02]  /*1ac70*/  SEL R8, RZ, 0x4, !P1 ;  /* 0x00000004ff087807 */ /* 0x002fe40004800000 */
[----:B------:R-:W-:Y:S02]  /*1ac80*/  ISETP.GT.AND P1, PT, R3, 0x1b, PT ;  /* 0x0000001b0300780c */ /* 0x000fe40003f24270 */
[----:B------:R-:W-:-:S04]  /*1ac90*/  SEL R8, R8, RZ, !P0 ;  /* 0x000000ff08087207 */ /* 0x000fc80004000000 */
[----:B------:R-:W-:Y:S02]  /*1aca0*/  ISETP.NE.U32.AND P2, PT, R8, RZ, PT ;  /* 0x000000ff0800720c */ /* 0x000fe40003f45070 */
[----:B------:R-:W-:Y:S01]  /*1acb0*/  SEL R8, RZ, 0x4, !P1 ;  /* 0x00000004ff087807 */ /* 0x000fe20004800000 */
[----:B------:R-:W-:-:S03]  /*1acc0*/  IMAD.X R192, R192, 0x1, R4, P3 ;  /* 0x00000001c0c07824 */ /* 0x000fc600018e0604 */
[----:B------:R-:W-:Y:S02]  /*1acd0*/  SEL R8, R8, RZ, !P0 ;  /* 0x000000ff08087207 */ /* 0x000fe40004000000 */
[----:B------:R-:W-:Y:S02]  /*1ace0*/  IADD3 R195, P4, R195, R5, RZ ;  /* 0x00000005c3c37210 */ /* 0x000fe40007f9e0ff */
[----:B------:R-:W-:Y:S01]  /*1acf0*/  ISETP.NE.U32.AND P1, PT, R8, RZ, PT ;  /* 0x000000ff0800720c */ /* 0x000fe20003f25070 */
[----:B------:R-:W-:Y:S02]  /*1ad00*/  IMAD.MOV.U32 R8, RZ, RZ, R193 ;  /* 0x000000ffff087224 */ /* 0x000fe400078e00c1 */
[----:B------:R-:W-:Y:S02]  /*1ad10*/  IMAD.MOV.U32 R9, RZ, RZ, R192 ;  /* 0x000000ffff097224 */ /* 0x000fe400078e00c0 */
[----:B------:R-:W-:-:S03]  /*1ad20*/  IMAD.X R194, R194, 0x1, R4, P4 ;  /* 0x00000001c2c27824 */ /* 0x000fc600020e0604 */
[----:B------:R1:W-:Y:S02]  /*1ad30*/  LDGSTS.E [R7+0x60008], desc[UR4][R8.64], P2 ;  /* 0x6000800008077fae */ /* 0x0003e40009121844 */
[----:B-1----:R-:W-:Y:S02]  /*1ad40*/  IMAD.MOV.U32 R8, RZ, RZ, R195 ;  /* 0x000000ffff087224 */ /* 0x002fe400078e00c3 */
[----:B------:R-:W-:-:S05]  /*1ad50*/  IMAD.MOV.U32 R9, RZ, RZ, R194 ;  /* 0x000000ffff097224 */ /* 0x000fca00078e00c2 */
[----:B------:R1:W-:Y:S01]  /*1ad60*/  LDGSTS.E [R7+0x6000c], desc[UR4][R8.64], P1 ;  /* 0x6000c00008077fae */ /* 0x0003e20008921844 */
[----:B------:R-:W-:-:S04]  /*1ad70*/  ISETP.GT.AND P1, PT, R3, 0x38, PT ;  /* 0x000000380300780c */ /* 0x000fc80003f24270 */
[----:B-1----:R-:W-:Y:S02]  /*1ad80*/  SEL R8, RZ, 0x4, !P1 ;  /* 0x00000004ff087807 */ /* 0x002fe40004800000 */
[----:B------:R-:W-:Y:S02]  /*1ad90*/  ISETP.GT.AND P1, PT, R3, 0x39, PT ;  /* 0x000000390300780c */ /* 0x000fe40003f24270 */
[----:B------:R-:W-:Y:S02]  /*1ada0*/  SEL R8, R8, RZ, !P0 ;  /* 0x000000ff08087207 */ /* 0x000fe40004000000 */
[----:B------:R-:W-:Y:S02]  /*1adb0*/  IADD3 R151, P3, R151, R5, RZ ;  /* 0x0000000597977210 */ /* 0x000fe40007f7e0ff */
[----:B------:R-:W-:Y:S02]  /*1adc0*/  ISETP.NE.U32.AND P2, PT, R8, RZ, PT ;  /* 0x000000ff0800720c */ /* 0x000fe40003f45070 */
[----:B------:R-:W-:Y:S01]  /*1add0*/  SEL R8, RZ, 0x4, !P1 ;  /* 0x00000004ff087807 */ /* 0x000fe20004800000 */
[----:B------:R-:W-:-:S03]  /*1ade0*/  IMAD.X R252, R252, 0x1, R4, P3 ;  /* 0x00000001fcfc7824 */ /* 0x000fc600018e0604 */
[----:B------:R-:W-:Y:S02]  /*1adf0*/  SEL R8, R8, RZ, !P0 ;  /* 0x000000ff08087207 */ /* 0x000fe40004000000 */
[----:B---3--:R-:W-:Y:S02]  /*1ae00*/  IADD3 R149, P4, R149, R5, RZ ;  /* 0x0000000595957210 */ /* 0x008fe40007f9e0ff */
[----:B------:R-:W-:Y:S01]  /*1ae10*/  ISETP.NE.U32.AND P1, PT, R8, RZ, PT ;  /* 0x000000ff0800720c */ /* 0x000fe20003f25070 */
[----:B------:R-:W-:Y:S02]  /*1ae20*/  IMAD.MOV.U32 R8, RZ, RZ, R151 ;  /* 0x000000ffff087224 */ /* 0x000fe400078e0097 */
[----:B------:R-:W-:Y:S02]  /*1ae30*/  IMAD.MOV.U32 R9, RZ, RZ, R252 ;  /* 0x000000ffff097224 */ /* 0x000fe400078e00fc */
[----:B----4-:R-:W-:-:S03]  /*1ae40*/  IMAD.X R150, R150, 0x1, R4, P4 ;  /* 0x0000000196967824 */ /* 0x010fc600020e0604 */
[----:B------:R1:W-:Y:S02]  /*1ae50*/  LDGSTS.E [R7+0x68000], desc[UR4][R8.64], P2 ;  /* 0x6800000008077fae */ /* 0x0003e40009121844 */
[----:B-1----:R-:W-:Y:S02]  /*1ae60*/  IMAD.MOV.U32 R8, RZ, RZ, R149 ;  /* 0x000000ffff087224 */ /* 0x002fe400078e0095 */
[----:B------:R-:W-:-:S05]  /*1ae70*/  IMAD.MOV.U32 R9, RZ, RZ, R150 ;  /* 0x000000ffff097224 */ /* 0x000fca00078e0096 */
[----:B------:R1:W-:Y:S01]  /*1ae80*/  LDGSTS.E [R7+0x68004], desc[UR4][R8.64], P1 ;  /* 0x6800400008077fae */ /* 0x0003e20008921844 */
[----:B------:R-:W-:Y:S02]  /*1ae90*/  ISETP.GT.AND P1, PT, R3, 0x3a, PT ;  /* 0x0000003a0300780c */ /* 0x000fe40003f24270 */
[----:B------:R-:W-:Y:S02]  /*1aea0*/  IADD3 R11, P3, R11, R5, RZ ;  /* 0x000000050b0b7210 */ /* 0x000fe40007f7e0ff */
[----:B-1----:R-:W-:Y:S02]  /*1aeb0*/  SEL R8, RZ, 0x4, !P1 ;  /* 0x00000004ff087807 */ /* 0x002fe40004800000 */
[----:B------:R-:W-:Y:S02]  /*1aec0*/  ISETP.GT.AND P1, PT, R3, 0x3b, PT ;  /* 0x0000003b0300780c */ /* 0x000fe40003f24270 */
[----:B------:R-:W-:-:S04]  /*1aed0*/  SEL R8, R8, RZ, !P0 ;  /* 0x000000ff08087207 */ /* 0x000fc80004000000 */
[----:B------:R-:W-:Y:S02]  /*1aee0*/  ISETP.NE.U32.AND P2, PT, R8, RZ, PT ;  /* 0x000000ff0800720c */ /* 0x000fe40003f45070 */
[----:B------:R-:W-:Y:S01]  /*1aef0*/  SEL R8, RZ, 0x4, !P1 ;  /* 0x00000004ff087807 */ /* 0x000fe20004800000 */
[----:B------:R-:W-:-:S03]  /*1af00*/  IMAD.X R148, R148, 0x1, R4, P3 ;  /* 0x0000000194947824 */ /* 0x000fc600018e0604 */
[----:B------:R-:W-:Y:S01]  /*1af10*/  SEL R8, R8, RZ, !P0 ;  /* 0x000000ff08087207 */ /* 0x000fe20004000000 */
[----:B------:R-:W-:Y:S01]  /*1af20*/  STL [R1+0x600], R151 ;  /* 0x0006009701007387 */ /* 0x000fe20000100800 */
[----:B------:R-:W-:Y:S02]  /*1af30*/  IMAD.MOV.U32 R9, RZ, RZ, R148 ;  /* 0x000000ffff097224 */ /* 0x000fe400078e0094 */
[----:B------:R-:W-:Y:S01]  /*1af40*/  ISETP.NE.U32.AND P1, PT, R8, RZ, PT ;  /* 0x000000ff0800720c */ /* 0x000fe20003f25070 */
[----:B------:R-:W-:Y:S01]  /*1af50*/  IMAD.MOV.U32 R8, RZ, RZ, R11 ;  /* 0x000000ffff087224 */ /* 0x000fe200078e000b */
[----:B------:R-:W-:Y:S04]  /*1af60*/  STL [R1+0x608], R149 ;  /* 0x0006089501007387 */ /* 0x000fe80000100800 */
[----:B------:R1:W-:Y:S04]  /*1af70*/  STL [R1+0x604], R150 ;  /* 0x0006049601007387 */ /* 0x0003e80000100800 */
[----:B------:R-:W-:Y:S04]  /*1af80*/  STL [R1+0x610], R11 ;  /* 0x0006100b01007387 */ /* 0x000fe80000100800 */
[----:B------:R-:W-:Y:S04]  /*1af90*/  STL [R1+0x60c], R148 ;  /* 0x00060c9401007387 */ /* 0x000fe80000100800 */
[----:B------:R3:W-:Y:S01]  /*1afa0*/  LDGSTS.E [R7+0x68008], desc[UR4][R8.64], P2 ;  /* 0x6800800008077fae */ /* 0x0007e20009121844 */
[----:B------:R-:W-:-:S02]  /*1afb0*/  ISETP.GT.AND P2, PT, R3, 0x1d, PT ;  /* 0x0000001d0300780c */ /* 0x000fc40003f44270 */
[----:B--2---:R-:W-:-:S05]  /*1afc0*/  IADD3 R6, P4, R6, R5, RZ ;  /* 0x0000000506067210 */ /* 0x004fca0007f9e0ff */
[----:B------:R-:W-:Y:S01]  /*1afd0*/  IMAD.X R10, R10, 0x1, R4, P4 ;  /* 0x000000010a0a7824 */ /* 0x000fe200020e0604 */
[----:B------:R-:W-:Y:S03]  /*1afe0*/  STL [R1+0x618], R6 ;  /* 0x0006180601007387 */ /* 0x000fe60000100800 */
[----:B---3--:R-:W-:Y:S01]  /*1aff0*/  IMAD.MOV.U32 R9, RZ, RZ, R10 ;  /* 0x000000ffff097224 */ /* 0x008fe200078e000a */
[----:B------:R2:W-:Y:S01]  /*1b000*/  STL [R1+0x614], R10 ;  /* 0x0006140a01007387 */ /* 0x0005e20000100800 */
[----:B------:R-:W-:-:S03]  /*1b010*/  IMAD.MOV.U32 R8, RZ, RZ, R6 ;  /* 0x000000ffff087224 */ /* 0x000fc600078e0006 */
[----:B-1----:R-:W3:Y:S04]  /*1b020*/  LDL.LU R150, [R1+0x61c] ;  /* 0x00061c0001967983 */ /* 0x002ee80000300800 */
[----:B------:R1:W-:Y:S01]  /*1b030*/  LDGSTS.E [R7+0x6800c], desc[UR4][R8.64], P1 ;  /* 0x6800c00008077fae */ /* 0x0003e20008921844 */
[----:B--2---:R-:W2:Y:S03]  /*1b040*/  S2R R10, SR_TID.X ;  /* 0x00000000000a7919 */ /* 0x004ea60000002100 */
[----:B------:R-:W4:Y:S01]  /*1b050*/  LDL.LU R148, [R1+0x620] ;  /* 0x0006200001947983 */ /* 0x000f220000300800 */
[----:B-1----:R-:W-:-:S04]  /*1b060*/  SEL R7, RZ, 0x4, !P2 ;  /* 0x00000004ff077807 */ /* 0x002fc80005000000 */
[----:B------:R-:W-:Y:S01]  /*1b070*/  SEL R7, R7, RZ, !P0 ;  /* 0x000000ff07077207 */ /* 0x000fe20004000000 */
[C---:B--2---:R-:W-:Y:S01]  /*1b080*/  IMAD.SHL.U32 R6, R10.reuse, 0x10, RZ ;  /* 0x000000100a067824 */ /* 0x044fe200078e00ff */
[----:B------:R-:W-:-:S04]  /*1b090*/  LOP3.LUT R10, R10, 0xff, RZ, 0xc0, !PT ;  /* 0x000000ff0a0a7812 */ /* 0x000fc800078ec0ff */
[----:B------:R-:W-:-:S05]  /*1b0a0*/  LOP3.LUT R6, R6, 0x70, RZ, 0xc0, !PT ;  /* 0x0000007006067812 */ /* 0x000fca00078ec0ff */
[----:B------:R-:W-:Y:S01]  /*1b0b0*/  IMAD R6, R10, 0x80, R6 ;  /* 0x000000800a067824 */ /* 0x000fe200078e0206 */
[----:B------:R-:W-:Y:S01]  /*1b0c0*/  ISETP.NE.U32.AND P2, PT, R7, RZ, PT ;  /* 0x000000ff0700720c */ /* 0x000fe20003f45070 */
[----:B------:R-:W2:Y:S03]  /*1b0d0*/  LDL.LU R10, [R1+0x624] ;  /* 0x00062400010a7983 */ /* 0x000ea60000300800 */
[----:B------:R-:W-:-:S05]  /*1b0e0*/  LOP3.LUT R6, R6, 0x70, RZ, 0x3c, !PT ;  /* 0x0000007006067812 */ /* 0x000fca00078e3cff */
[----:B------:R-:W-:Y:S02]  /*1b0f0*/  VIADD R7, R6, UR12 ;  /* 0x0000000c06077c36 */ /* 0x000fe40008000000 */
[----:B------:R-:W2:Y:S01]  /*1b100*/  LDL.LU R6, [R1+0x628] ;  /* 0x0006280001067983 */ /* 0x000ea20000300800 */
[----:B------:R-:W-:Y:S02]  /*1b110*/  ISETP.GT.AND P1, PT, R3, 0x1c, PT ;  /* 0x0000001c0300780c */ /* 0x000fe40003f24270 */
[-C--:B------:R-:W-:Y:S01]  /*1b120*/  IADD3 R197, P3, R197, R5.reuse, RZ ;  /* 0x00000005c5c57210 */ /* 0x080fe20007f7e0ff */
[----:B------:R-:W2:Y:S01]  /*1b130*/  LDL.LU R11, [R1+0x630] ;  /* 0x00063000010b7983 */ /* 0x000ea20000300800 */
[----:B------:R-:W-:Y:S02]  /*1b140*/  SEL R8, RZ, 0x4, !P1 ;  /* 0x00000004ff087807 */ /* 0x000fe40004800000 */
[----:B------:R-:W-:Y:S01]  /*1b150*/  IADD3 R199, P4, R199, R5, RZ ;  /* 0x00000005c7c77210 */ /* 0x000fe20007f9e0ff */
[----:B------:R-:W-:Y:S01]  /*1b160*/  IMAD.X R196, R196, 0x1, R4, P3 ;  /* 0x00000001c4c47824 */ /* 0x000fe200018e0604 */
[----:B------:R-:W-:Y:S01]  /*1b170*/  SEL R8, R8, RZ, !P0 ;  /* 0x000000ff08087207 */ /* 0x000fe20004000000 */
[----:B------:R-:W2:Y:S03]  /*1b180*/  LDL.LU R149, [R1+0x638] ;  /* 0x0006380001957983 */ /* 0x000ea60000300800 */
[----:B------:R-:W-:Y:S01]  /*1b190*/  ISETP.NE.U32.AND P1, PT, R8, RZ, PT ;  /* 0x000000ff0800720c */ /* 0x000fe20003f25070 */
[----:B------:R-:W-:-:S02]  /*1b1a0*/  IMAD.MOV.U32 R8, RZ, RZ, R197 ;  /* 0x000000ffff087224 */ /* 0x000fc400078e00c5 */
[----:B------:R-:W-:Y:S02]  /*1b1b0*/  IMAD.MOV.U32 R9, RZ, RZ, R196 ;  /* 0x000000ffff097224 */ /* 0x000fe400078e00c4 */
[----:B------:R-:W-:-:S08]  /*1b1c0*/  IMAD.X R198, R198, 0x1, R4, P4 ;  /* 0x00000001c6c67824 */ /* 0x000fd000020e0604 */
        /* <DEDUP_REMOVED lines=25> */
[----:B------:R-:W-:-:S04]  /*1b360*/  SEL R8, R8, RZ, !P0 ;  /* 0x000000ff08087207 */ /* 0x000fc80004000000 */
[----:B------:R-:W-:Y:S02]  /*1b370*/  ISETP.NE.U32.AND P2, PT, R8, RZ, PT ;  /* 0x000000ff0800720c */ /* 0x000fe40003f45070 */
[----:B------:R-:W-:-:S04]  /*1b380*/  SEL R8, RZ, 0x4, !P1 ;  /* 0x00000004ff087807 */ /* 0x000fc80004800000 */
[----:B------:R-:W-:-:S04]  /*1b390*/  SEL R8, R8, RZ, !P0 ;  /* 0x000000ff08087207 */ /* 0x000fc80004000000 */
[----:B------:R-:W-:Y:S02]  /*1b3a0*/  ISETP.NE.U32.AND P1, PT, R8, RZ, PT ;  /* 0x000000ff0800720c */ /* 0x000fe40003f25070 */
[----:B----4-:R-:W-:-:S05]  /*1b3b0*/  IADD3 R148, P3, R148, R5, RZ ;  /* 0x0000000594947210 */ /* 0x010fca0007f7e0ff */
[----:B---3--:R-:W-:Y:S01]  /*1b3c0*/  IMAD.X R150, R150, 0x1, R4, P3 ;  /* 0x0000000196967824 */ /* 0x008fe200018e0604 */
[----:B------:R1:W-:Y:S01]  /*1b3d0*/  STL [R1+0x620], R148 ;  /* 0x0006209401007387 */ /* 0x0003e20000100800 */
[----:B------:R-:W-:-:S03]  /*1b3e0*/  IMAD.MOV.U32 R8, RZ, RZ, R148 ;  /* 0x000000ffff087224 */ /* 0x000fc600078e0094 */
[----:B------:R3:W-:Y:S01]  /*1b3f0*/  STL [R1+0x61c], R150 ;  /* 0x00061c9601007387 */ /* 0x0007e20000100800 */
[----:B------:R-:W-:-:S05]  /*1b400*/  IMAD.MOV.U32 R9, RZ, RZ, R150 ;  /* 0x000000ffff097224 */ /* 0x000fca00078e0096 */
[----:B------:R4:W-:Y:S01]  /*1b410*/  LDGSTS.E [R7+0x68000], desc[UR4][R8.64], P2 ;  /* 0x6800000008077fae */ /* 0x0009e20009121844 */
[----:B--2---:R-:W-:-:S05]  /*1b420*/  IADD3 R6, P4, R6, R5, RZ ;  /* 0x0000000506067210 */ /* 0x004fca0007f9e0ff */
[----:B------:R2:W-:Y:S01]  /*1b430*/  STL [R1+0x628], R6 ;  /* 0x0006280601007387 */ /* 0x0005e20000100800 */
[----:B------:R-:W-:-:S03]  /*1b440*/  IMAD.X R10, R10, 0x1, R4, P4 ;  /* 0x000000010a0a7824 */ /* 0x000fc600020e0604 */
[----:B-1----:R-:W2:Y:S04]  /*1b450*/  LDL.LU R148, [R1+0x62c] ;  /* 0x00062c0001947983 */ /* 0x002ea80000300800 */
[----:B------:R1:W-:Y:S04]  /*1b460*/  STL [R1+0x624], R10 ;  /* 0x0006240a01007387 */ /* 0x0003e80000100800 */
[----:B---3--:R-:W3:Y:S01]  /*1b470*/  LDL.LU R150, [R1+0x634] ;  /* 0x0006340001967983 */ /* 0x008ee20000300800 */
[----:B----4-:R-:W-:Y:S02]  /*1b480*/  IMAD.MOV.U32 R8, RZ, RZ, R6 ;  /* 0x000000ffff087224 */ /* 0x010fe400078e0006 */
[----:B------:R-:W-:Y:S01]  /*1b490*/  IMAD.MOV.U32 R9, RZ, RZ, R10 ;  /* 0x000000ffff097224 */ /* 0x000fe200078e000a */
[----:B------:R-:W-:Y:S01]  /*1b4a0*/  IADD3 R11, P3, R11, R5, RZ ;  /* 0x000000050b0b7210 */ /* 0x000fe20007f7e0ff */
[----:B--2---:R-:W2:Y:S04]  /*1b4b0*/  LDL.LU R6, [R1+0x640] ;  /* 0x0006400001067983 */ /* 0x004ea80000300800 */
[----:B------:R4:W-:Y:S01]  /*1b4c0*/  LDGSTS.E [R7+0x68004], desc[UR4][R8.64], P1 ;  /* 0x6800400008077fae */ /* 0x0009e20008921844 */
[----:B------:R-:W-:-:S03]  /*1b4d0*/  ISETP.GT.AND P1, PT, R3, 0x3e, PT ;  /* 0x0000003e0300780c */ /* 0x000fc60003f24270 */
[----:B-1----:R-:W2:Y:S01]  /*1b4e0*/  LDL.LU R10, [R1+0x650] ;  /* 0x00065000010a7983 */ /* 0x002ea20000300800 */
[----:B----4-:R-:W-:Y:S02]  /*1b4f0*/  SEL R8, RZ, 0x4, !P1 ;  /* 0x00000004ff087807 */ /* 0x010fe40004800000 */
[----:B------:R-:W-:Y:S02]  /*1b500*/  ISETP.GT.AND P1, PT, R3, 0x3f, PT ;  /* 0x0000003f0300780c */ /* 0x000fe40003f24270 */
[----:B------:R-:W-:-:S04]  /*1b510*/  SEL R8, R8, RZ, !P0 ;  /* 0x000000ff08087207 */ /* 0x000fc80004000000 */
[----:B------:R-:W-:Y:S02]  /*1b520*/  ISETP.NE.U32.AND P2, PT, R8, RZ, PT ;  /* 0x000000ff0800720c */ /* 0x000fe40003f45070 */
[----:B------:R-:W-:-:S04]  /*1b530*/  SEL R8, RZ, 0x4, !P1 ;  /* 0x00000004ff087807 */ /* 0x000fc80004800000 */
[----:B------:R-:W-:Y:S01]  /*1b540*/  SEL R8, R8, RZ, !P0 ;  /* 0x000000ff08087207 */ /* 0x000fe20004000000 */
[----:B------:R1:W-:Y:S03]  /*1b550*/  STL [R1+0x630], R11 ;  /* 0x0006300b01007387 */ /* 0x0003e60000100800 */
[----:B------:R-:W-:Y:S01]  /*1b560*/  ISETP.NE.U32.AND P1, PT, R8, RZ, PT ;  /* 0x000000ff0800720c */ /* 0x000fe20003f25070 */
[----:B------:R-:W-:Y:S02]  /*1b570*/  IMAD.MOV.U32 R8, RZ, RZ, R11 ;  /* 0x000000ffff087224 */ /* 0x000fe400078e000b */
[----:B-1----:R-:W1:Y:S01]  /*1b580*/  S2R R11, SR_TID.X ;  /* 0x00000000000b7919 */ /* 0x002e620000002100 */
[----:B------:R-:W-:Y:S02]  /*1b590*/  IADD3 R149, P4, R149, R5, RZ ;  /* 0x0000000595957210 */ /* 0x000fe40007f9e0ff */
[----:B-1----:R-:W-:Y:S01]  /*1b5a0*/  LOP3.LUT R11, R11, 0x3f, RZ, 0xc0, !PT ;  /* 0x0000003f0b0b7812 */ /* 0x002fe200078ec0ff */
[----:B------:R-:W-:-:S04]  /*1b5b0*/  IMAD.X R148, R148, 0x1, R4, P3 ;  /* 0x0000000194947824 */ /* 0x000fc800018e0604 */
[----:B------:R-:W-:Y:S01]  /*1b5c0*/  IMAD.MOV.U32 R9, RZ, RZ, R148 ;  /* 0x000000ffff097224 */ /* 0x000fe200078e0094 */
[----:B------:R1:W-:Y:S01]  /*1b5d0*/  STL [R1+0x62c], R148 ;  /* 0x00062c9401007387 */ /* 0x0003e20000100800 */
[----:B---3--:R-:W-:-:S03]  /*1b5e0*/  IMAD.X R150, R150, 0x1, R4, P4 ;  /* 0x0000000196967824 */ /* 0x008fc600020e0604 */
[----:B------:R3:W-:Y:S04]  /*1b5f0*/  LDGSTS.E [R7+0x68008], desc[UR4][R8.64], P2 ;  /* 0x6800800008077fae */ /* 0x0007e80009121844 */
[----:B------:R4:W-:Y:S04]  /*1b600*/  STL [R1+0x638], R149 ;  /* 0x0006389501007387 */ /* 0x0009e80000100800 */
[----:B-1----:R-:W4:Y:S01]  /*1b610*/  LDL.LU R148, [R1+0x63c] ;  /* 0x00063c0001947983 */ /* 0x002f220000300800 */
[----:B---3--:R-:W-:Y:S02]  /*1b620*/  IMAD.MOV.U32 R8, RZ, RZ, R149 ;  /* 0x000000ffff087224 */ /* 0x008fe400078e0095 */
[----:B------:R-:W-:Y:S01]  /*1b630*/  IMAD.MOV.U32 R9, RZ, RZ, R150 ;  /* 0x000000ffff097224 */ /* 0x000fe200078e0096 */
[----:B------:R1:W-:Y:S04]  /*1b640*/  STL [R1+0x634], R150 ;  /* 0x0006349601007387 */ /* 0x0003e80000100800 */
[----:B------:R-:W3:Y:S04]  /*1b650*/  LDL.LU R151, [R1+0x64c] ;  /* 0x00064c0001977983 */ /* 0x000ee80000300800 */
[----:B------:R1:W-:Y:S01]  /*1b660*/  LDGSTS.E [R7+0x6800c], desc[UR4][R8.64], P1 ;  /* 0x6800c00008077fae */ /* 0x0003e20008921844 */
[----:B------:R-:W-:-:S02]  /*1b670*/  ISETP.GE.AND P1, PT, R11, R3, PT ;  /* 0x000000030b00720c */ /* 0x000fc40003f26270 */
[----:B--2---:R-:W-:Y:S01]  /*1b680*/  IADD3 R10, P2, R10, R2, RZ ;  /* 0x000000020a0a7210 */ /* 0x004fe20007f5e0ff */
[----:B------:R-:W-:Y:S01]  /*1b690*/  ULEA UR8, UR60, UR6, 0x11 ;  /* 0x000000063c087291 */ /* 0x000fe2000f8e883f */
[----:B------:R-:W2:Y:S04]  /*1b6a0*/  LDL R9, [R1+0xa40] ;  /* 0x000a400001097983 */ /* 0x000ea80000100800 */
[----:B----4-:R-:W4:Y:S04]  /*1b6b0*/  LDL.LU R149, [R1+0x65c] ;  /* 0x00065c0001957983 */ /* 0x010f280000300800 */
[----:B------:R-:W4:Y:S04]  /*1b6c0*/  LDL.LU R7, [R1+0x660] ;  /* 0x0006600001077983 */ /* 0x000f280000300800 */
[----:B-1----:R-:W4:Y:S04]  /*1b6d0*/  LDL.LU R150, [R1+0x66c] ;  /* 0x00066c0001967983 */ /* 0x002f280000300800 */
[----:B------:R-:W4:Y:S01]  /*1b6e0*/  LDL.LU R11, [R1+0x670] ;  /* 0x00067000010b7983 */ /* 0x000f220000300800 */
[----:B------:R-:W-:-:S02]  /*1b6f0*/  SEL R3, RZ, 0x4, P1 ;  /* 0x00000004ff037807 */ /* 0x000fc40000800000 */
[----:B------:R-:W-:Y:S01]  /*1b700*/  IADD3 R6, P1, R6, R2, RZ ;  /* 0x0000000206067210 */ /* 0x000fe20007f3e0ff */
[----:B------:R-:W0:Y:S01]  /*1b710*/  LDGDEPBAR ;  /* 0x00000000000079af */ /* 0x000e220000000000 */
[----:B------:R-:W-:-:S04]  /*1b720*/  SEL R3, R3, RZ, !P0 ;  /* 0x000000ff03037207 */ /* 0x000fc80004000000 */
[----:B------:R-:W-:Y:S01]  /*1b730*/  ISETP.NE.U32.AND P0, PT, R3, RZ, PT ;  /* 0x000000ff0300720c */ /* 0x000fe20003f05070 */
[----:B------:R1:W-:Y:S01]  /*1b740*/  STL [R1+0x640], R6 ;  /* 0x0006400601007387 */ /* 0x0003e20000100800 */
[----:B------:R-:W-:Y:S02]  /*1b750*/  IMAD.MOV.U32 R8, RZ, RZ, R6 ;  /* 0x000000ffff087224 */ /* 0x000fe400078e0006 */
[----:B------:R-:W-:-:S05]  /*1b760*/  IMAD.X R148, R148, 0x1, R0, P1 ;  /* 0x0000000194947824 */ /* 0x000fca00008e0600 */
[----:B------:R2:W-:Y:S01]  /*1b770*/  STL [R1+0x63c], R148 ;  /* 0x00063c9401007387 */ /* 0x0005e20000100800 */
[----:B---3--:R-:W-:-:S03]  /*1b780*/  IMAD.X R151, R151, 0x1, R0, P2 ;  /* 0x0000000197977824 */ /* 0x008fc600010e0600 */
[----:B------:R3:W-:Y:S04]  /*1b790*/  STL [R1+0x650], R10 ;  /* 0x0006500a01007387 */ /* 0x0007e80000100800 */
[----:B------:R3:W-:Y:S04]  /*1b7a0*/  STL [R1+0x64c], R151 ;  /* 0x00064c9701007387 */ /* 0x0007e80000100800 */
[----:B-1----:R-:W3:Y:S01]  /*1b7b0*/  LDL.LU R6, [R1+0x680] ;  /* 0x0006800001067983 */ /* 0x002ee20000300800 */
[----:B--2---:R-:W-:Y:S02]  /*1b7c0*/  VIADD R3, R9, UR8 ;  /* 0x0000000809037c36 */ /* 0x004fe40008000000 */
[----:B------:R-:W-:-:S02]  /*1b7d0*/  IMAD.MOV.U32 R9, RZ, RZ, R148 ;  /* 0x000000ffff097224 */ /* 0x000fc400078e0094 */
[----:B------:R-:W2:Y:S01]  /*1b7e0*/  LDL.LU R148, [R1+0x690] ;  /* 0x0006900001947983 */ /* 0x000ea20000300800 */
[----:B----4-:R-:W-:-:S03]  /*1b7f0*/  IADD3 R7, P1, R7, R2, RZ ;  /* 0x0000000207077210 */ /* 0x010fc60007f3e0ff */
[----:B------:R1:W-:Y:S02]  /*1b800*/  LDGSTS.E [R3], desc[UR4][R8.64], P0 ;  /* 0x0000000008037fae */ /* 0x0003e40008121844 */
[----:B------:R-:W-:Y:S01]  /*1b810*/  IMAD.X R149, R149, 0x1, R0, P1 ;  /* 0x0000000195957824 */ /* 0x000fe200008e0600 */
[----:B------:R-:W-:Y:S01]  /*1b820*/  IADD3 R11, P2, R11, R2, RZ ;  /* 0x000000020b0b7210 */ /* 0x000fe20007f5e0ff */
[----:B-1----:R-:W-:Y:S02]  /*1b830*/  IMAD.MOV.U32 R8, RZ, RZ, R10 ;  /* 0x000000ffff087224 */ /* 0x002fe400078e000a */
[----:B------:R-:W-:Y:S01]  /*1b840*/  IMAD.MOV.U32 R9, RZ, RZ, R151 ;  /* 0x000000ffff097224 */ /* 0x000fe200078e0097 */
[----:B---3--:R-:W3:Y:S01]  /*1b850*/  LDL.LU R10, [R1+0x67c] ;  /* 0x00067c00010a7983 */ /* 0x008ee20000300800 */
[----:B------:R-:W-:-:S03]  /*1b860*/  IMAD.X R150, R150, 0x1, R0, P2 ;  /* 0x0000000196967824 */ /* 0x000fc600010e0600 */
[----:B------:R-:W4:Y:S04]  /*1b870*/  LDL.LU R151, [R1+0x68c] ;  /* 0x00068c0001977983 */ /* 0x000f280000300800 */
[----:B------:R1:W-:Y:S04]  /*1b880*/  LDGSTS.E [R3+0x400], desc[UR4][R8.64], P0 ;  /* 0x0040000008037fae */ /* 0x0003e80008121844 */
[----:B------:R1:W-:Y:S04]  /*1b890*/  STL [R1+0x660], R7 ;  /* 0x0006600701007387 */ /* 0x0003e80000100800 */
[----:B------:R1:W-:Y:S02]  /*1b8a0*/  STL [R1+0x65c], R149 ;  /* 0x00065c9501007387 */ /* 0x0003e40000100800 */
[----:B-1----:R-:W-:-:S02]  /*1b8b0*/  IMAD.MOV.U32 R8, RZ, RZ, R7 ;  /* 0x000000ffff087224 */ /* 0x002fc400078e0007 */
[----:B------:R1:W-:Y:S01]  /*1b8c0*/  STL [R1+0x670], R11 ;  /* 0x0006700b01007387 */ /* 0x0003e20000100800 */
[----:B------:R-:W-:-:S03]  /*1b8d0*/  IMAD.MOV.U32 R9, RZ, RZ, R149 ;  /* 0x000000ffff097224 */ /* 0x000fc600078e0095 */
[----:B------:R-:W4:Y:S04]  /*1b8e0*/  LDL.LU R7, [R1+0x6a0] ;  /* 0x0006a00001077983 */ /* 0x000f280000300800 */
[----:B------:R1:W-:Y:S04]  /*1b8f0*/  STL [R1+0x66c], R150 ;  /* 0x00066c9601007387 */ /* 0x0003e80000100800 */
[----:B------:R1:W-:Y:S04]  /*1b900*/  LDGSTS.E [R3+0x800], desc[UR4][R8.64], P0 ;  /* 0x0080000008037fae */ /* 0x0003e80008121844 */
[----:B------:R-:W4:Y:S01]  /*1b910*/  LDL.LU R149, [R1+0x6b0] ;  /* 0x0006b00001957983 */ /* 0x000f220000300800 */
[----:B-1----:R-:W-:-:S03]  /*1b920*/  IMAD.MOV.U32 R8, RZ, RZ, R11 ;  /* 0x000000ffff087224 */ /* 0x002fc600078e000b */
[----:B------:R-:W4:Y:S01]  /*1b930*/  LDL.LU R11, [R1+0x69c] ;  /* 0x00069c00010b7983 */ /* 0x000f220000300800 */
[----:B------:R-:W-:-:S03]  /*1b940*/  IMAD.MOV.U32 R9, RZ, RZ, R150 ;  /* 0x000000ffff097224 */ /* 0x000fc600078e0096 */
[----:B------:R-:W4:Y:S04]  /*1b950*/  LDL.LU R150, [R1+0x6ac] ;  /* 0x0006ac0001967983 */ /* 0x000f280000300800 */
[----:B------:R1:W-:Y:S01]  /*1b960*/  LDGSTS.E [R3+0xc00], desc[UR4][R8.64], P0 ;  /* 0x00c0000008037fae */ /* 0x0003e20008121844 */
[----:B------:R-:W-:-:S05]  /*1b970*/  IADD3 R6, P1, R6, R2, RZ ;  /* 0x0000000206067210 */ /* 0x000fca0007f3e0ff */
[----:B------:R4:W-:Y:S01]  /*1b980*/  STL [R1+0x680], R6 ;  /* 0x0006800601007387 */ /* 0x0009e20000100800 */
[----:B-1----:R-:W-:Y:S01]  /*1b990*/  IMAD.MOV.U32 R8, RZ, RZ, R6 ;  /* 0x000000ffff087224 */ /* 0x002fe200078e0006 */
[----:B--2---:R-:W-:Y:S01]  /*1b9a0*/  IADD3 R148, P2, R148, R2, RZ ;  /* 0x0000000294947210 */ /* 0x004fe20007f5e0ff */
[----:B---3--:R-:W-:-:S04]  /*1b9b0*/  IMAD.X R10, R10, 0x1, R0, P1 ;  /* 0x000000010a0a7824 */ /* 0x008fc800008e0600 */
[----:B----4-:R-:W-:Y:S01]  /*1b9c0*/  IMAD.X R151, R151, 0x1, R0, P2 ;  /* 0x0000000197977824 */ /* 0x010fe200010e0600 */
[----:B------:R1:W-:Y:S01]  /*1b9d0*/  STL [R1+0x67c], R10 ;  /* 0x00067c0a01007387 */ /* 0x0003e20000100800 */
[----:B------:R-:W-:-:S03]  /*1b9e0*/  IMAD.MOV.U32 R9, RZ, RZ, R10 ;  /* 0x000000ffff097224 */ /* 0x000fc600078e000a */
[----:B------:R2:W-:Y:S04]  /*1b9f0*/  STL [R1+0x690], R148 ;  /* 0x0006909401007387 */ /* 0x0005e80000100800 */
[----:B------:R-:W3:Y:S04]  /*1ba00*/  LDL.LU R6, [R1+0x6c0] ;  /* 0x0006c00001067983 */ /* 0x000ee80000300800 */
[----:B------:R4:W-:Y:S04]  /*1ba10*/  STL [R1+0x68c], R151 ;  /* 0x00068c9701007387 */ /* 0x0009e80000100800 */
[----:B------:R2:W-:Y:S01]  /*1ba20*/  LDGSTS.E [R3+0x1000], desc[UR4][R8.64], P0 ;  /* 0x0100000008037fae */ /* 0x0005e20008121844 */
[----:B------:R-:W-:-:S03]  /*1ba30*/  IADD3 R7, P1, R7, R2, RZ ;  /* 0x0000000207077210 */ /* 0x000fc60007f3e0ff */
[----:B-1----:R-:W3:Y:S01]  /*1ba40*/  LDL.LU R10, [R1+0x6d0] ;  /* 0x0006d000010a7983 */ /* 0x002ee20000300800 */
[----:B--2---:R-:W-:Y:S02]  /*1ba50*/  IMAD.MOV.U32 R8, RZ, RZ, R148 ;  /* 0x000000ffff087224 */ /* 0x004fe400078e0094 */
[----:B------:R-:W-:Y:S01]  /*1ba60*/  IMAD.MOV.U32 R9, RZ, RZ, R151 ;  /* 0x000000ffff097224 */ /* 0x000fe200078e0097 */
[----:B------:R-:W2:Y:S01]  /*1ba70*/  LDL.LU R148, [R1+0x6bc] ;  /* 0x0006bc0001947983 */ /* 0x000ea20000300800 */
[----:B------:R-:W-:-:S03]  /*1ba80*/  IADD3 R149, P2, R149, R2, RZ ;  /* 0x0000000295957210 */ /* 0x000fc60007f5e0ff */
[----:B----4-:R-:W4:Y:S04]  /*1ba90*/  LDL.LU R151, [R1+0x6cc] ;  /* 0x0006cc0001977983 */ /* 0x010f280000300800 */
[----:B------:R1:W-:Y:S01]  /*1baa0*/  LDGSTS.E [R3+0x1400], desc[UR4][R8.64], P0 ;  /* 0x0140000008037fae */ /* 0x0003e20008121844 */
[----:B------:R-:W-:-:S03]  /*1bab0*/  IMAD.X R11, R11, 0x1, R0, P1 ;  /* 0x000000010b0b7824 */ /* 0x000fc600008e0600 */
[----:B------:R1:W-:Y:S01]  /*1bac0*/  STL [R1+0x6a0], R7 ;  /* 0x0006a00701007387 */ /* 0x0003e20000100800 */
[----:B------:R-:W-:-:S03]  /*1bad0*/  IMAD.X R150, R150, 0x1, R0, P2 ;  /* 0x0000000196967824 */ /* 0x000fc600010e0600 */
[----:B------:R1:W-:Y:S02]  /*1bae0*/  STL [R1+0x69c], R11 ;  /* 0x00069c0b01007387 */ /* 0x0003e40000100800 */
[----:B-1----:R-:W-:Y:S02]  /*1baf0*/  IMAD.MOV.U32 R8, RZ, RZ, R7 ;  /* 0x000000ffff087224 */ /* 0x002fe400078e0007 */
        /* <DEDUP_REMOVED lines=11> */
[----:B---3--:R-:W-:-:S05]  /*1bbb0*/  IADD3 R6, P1, R6, R2, RZ ;  /* 0x0000000206067210 */ /* 0x008fca0007f3e0ff */
[----:B------:R3:W-:Y:S01]  /*1bbc0*/  STL [R1+0x6c0], R6 ;  /* 0x0006c00601007387 */ /* 0x0007e20000100800 */
[----:B-1----:R-:W-:Y:S01]  /*1bbd0*/  IMAD.MOV.U32 R8, RZ, RZ, R6 ;  /* 0x000000ffff087224 */ /* 0x002fe200078e0006 */
[----:B------:R-:W-:Y:S01]  /*1bbe0*/  IADD3 R10, P2, R10, R2, RZ ;  /* 0x000000020a0a7210 */ /* 0x000fe20007f5e0ff */
[----:B--2---:R-:W-:-:S04]  /*1bbf0*/  IMAD.X R148, R148, 0x1, R0, P1 ;  /* 0x0000000194947824 */ /* 0x004fc800008e0600 */
[----:B----4-:R-:W-:Y:S01]  /*1bc00*/  IMAD.X R151, R151, 0x1, R0, P2 ;  /* 0x0000000197977824 */ /* 0x010fe200010e0600 */
[----:B------:R1:W-:Y:S01]  /*1bc10*/  STL [R1+0x6bc], R148 ;  /* 0x0006bc9401007387 */ /* 0x0003e20000100800 */
[----:B------:R-:W-:-:S03]  /*1bc20*/  IMAD.MOV.U32 R9, RZ, RZ, R148 ;  /* 0x000000ffff097224 */ /* 0x000fc600078e0094 */
[----:B------:R2:W-:Y:S04]  /*1bc30*/  STL [R1+0x6d0], R10 ;  /* 0x0006d00a01007387 */ /* 0x0005e80000100800 */
[----:B---3--:R-:W3:Y:S04]  /*1bc40*/  LDL.LU R6, [R1+0x700] ;  /* 0x0007000001067983 */ /* 0x008ee80000300800 */
        /* <DEDUP_REMOVED lines=443> */
[----:B------:R-:W-:Y:S01]  /*1d800*/  STL [R1+0x9e0], R7 ;  /* 0x0009e00701007387 */ /* 0x000fe20000100800 */
[----:B------:R-:W-:-:S03]  /*1d810*/  IMAD.X R150, R150, 0x1, R0, P2 ;  /* 0x0000000196967824 */ /* 0x000fc600010e0600 */
[----:B------:R1:W-:Y:S02]  /*1d820*/  STL [R1+0x9dc], R149 ;  /* 0x0009dc9501007387 */ /* 0x0003e40000100800 */
[----:B-1----:R-:W-:Y:S02]  /*1d830*/  IMAD.MOV.U32 R8, RZ, RZ, R7 ;  /* 0x000000ffff087224 */ /* 0x002fe400078e0007 */
[----:B------:R-:W-:Y:S01]  /*1d840*/  STL [R1+0x9f0], R11 ;  /* 0x0009f00b01007387 */ /* 0x000fe20000100800 */
        /* <DEDUP_REMOVED lines=11> */
[----:B-1----:R-:W-:Y:S01]  /*1d900*/  IMAD.MOV.U32 R8, RZ, RZ, R6 ;  /* 0x000000ffff087224 */ /* 0x002fe200078e0006 */
[----:B------:R-:W-:Y:S01]  /*1d910*/  IADD3 R148, P2, R148, R2, RZ ;  /* 0x0000000294947210 */ /* 0x000fe20007f5e0ff */
[----:B--2---:R-:W-:-:S04]  /*1d920*/  IMAD.X R10, R10, 0x1, R0, P1 ;  /* 0x000000010a0a7824 */ /* 0x004fc800008e0600 */
[----:B------:R-:W-:Y:S02]  /*1d930*/  IMAD.MOV.U32 R9, RZ, RZ, R10 ;  /* 0x000000ffff097224 */ /* 0x000fe400078e000a */
[----:B----4-:R-:W-:-:S03]  /*1d940*/  IMAD.X R151, R151, 0x1, R0, P2 ;  /* 0x0000000197977824 */ /* 0x010fc600010e0600 */
[----:B------:R1:W-:Y:S04]  /*1d950*/  LDGSTS.E [R3+0x17000], desc[UR4][R8.64], P0 ;  /* 0x1700000008037fae */ /* 0x0003e80008121844 */
[----:B------:R2:W-:Y:S04]  /*1d960*/  STL [R1+0xa00], R6 ;  /* 0x000a000601007387 */ /* 0x0005e80000100800 */
[----:B------:R3:W-:Y:S01]  /*1d970*/  STL [R1+0x9fc], R10 ;  /* 0x0009fc0a01007387 */ /* 0x0007e20000100800 */
[----:B-1----:R-:W-:Y:S02]  /*1d980*/  IMAD.MOV.U32 R8, RZ, RZ, R148 ;  /* 0x000000ffff087224 */ /* 0x002fe400078e0094 */
[----:B------:R-:W-:Y:S01]  /*1d990*/  IMAD.MOV.U32 R9, RZ, RZ, R151 ;  /* 0x000000ffff097224 */ /* 0x000fe200078e0097 */
[-C--:B------:R-:W-:Y:S01]  /*1d9a0*/  IADD3 R149, P1, R149, R2.reuse, RZ ;  /* 0x0000000295957210 */ /* 0x080fe20007f3e0ff */
[----:B------:R1:W-:Y:S04]  /*1d9b0*/  STL [R1+0xa10], R148 ;  /* 0x000a109401007387 */ /* 0x0003e80000100800 */
[----:B--2---:R-:W2:Y:S04]  /*1d9c0*/  LDL.LU R6, [R1+0x648] ;  /* 0x0006480001067983 */ /* 0x004ea80000300800 */
[----:B------:R4:W-:Y:S01]  /*1d9d0*/  LDGSTS.E [R3+0x17400], desc[UR4][R8.64], P0 ;  /* 0x1740000008037fae */ /* 0x0009e20008121844 */
[----:B------:R-:W-:-:S03]  /*1d9e0*/  IADD3 R7, P2, R7, R2, RZ ;  /* 0x0000000207077210 */ /* 0x000fc60007f5e0ff */
[----:B------:R4:W-:Y:S04]  /*1d9f0*/  STL [R1+0xa0c], R151 ;  /* 0x000a0c9701007387 */ /* 0x0009e80000100800 */
[----:B---3--:R-:W3:Y:S01]  /*1da00*/  LDL.LU R10, [R1+0x658] ;  /* 0x00065800010a7983 */ /* 0x008ee20000300800 */
[----:B------:R-:W-:-:S03]  /*1da10*/  IMAD.X R150, R150, 0x1, R0, P1 ;  /* 0x0000000196967824 */ /* 0x000fc600008e0600 */
[----:B-1----:R-:W3:Y:S01]  /*1da20*/  LDL.LU R148, [R1+0x644] ;  /* 0x0006440001947983 */ /* 0x002ee20000300800 */
[----:B----4-:R-:W-:Y:S02]  /*1da30*/  IMAD.MOV.U32 R8, RZ, RZ, R149 ;  /* 0x000000ffff087224 */ /* 0x010fe400078e0095 */
[----:B------:R-:W-:Y:S01]  /*1da40*/  IMAD.MOV.U32 R9, RZ, RZ, R150 ;  /* 0x000000ffff097224 */ /* 0x000fe200078e0096 */
[----:B------:R-:W4:Y:S01]  /*1da50*/  LDL.LU R151, [R1+0x654] ;  /* 0x0006540001977983 */ /* 0x000f220000300800 */
[----:B------:R-:W-:-:S03]  /*1da60*/  IMAD.X R11, R11, 0x1, R0, P2 ;  /* 0x000000010b0b7824 */ /* 0x000fc600010e0600 */
[----:B------:R1:W-:Y:S04]  /*1da70*/  STL [R1+0xa20], R149 ;  /* 0x000a209501007387 */ /* 0x0003e80000100800 */
[----:B------:R-:W-:Y:S04]  /*1da80*/  STL [R1+0xa1c], R150 ;  /* 0x000a1c9601007387 */ /* 0x000fe80000100800 */
[----:B------:R1:W-:Y:S04]  /*1da90*/  LDGSTS.E [R3+0x17800], desc[UR4][R8.64], P0 ;  /* 0x1780000008037fae */ /* 0x0003e80008121844 */
[----:B------:R1:W-:Y:S04]  /*1daa0*/  STL [R1+0xa30], R7 ;  /* 0x000a300701007387 */ /* 0x0003e80000100800 */
[----:B------:R1:W-:Y:S02]  /*1dab0*/  STL [R1+0xa2c], R11 ;  /* 0x000a2c0b01007387 */ /* 0x0003e40000100800 */
[----:B-1----:R-:W-:-:S02]  /*1dac0*/  IMAD.MOV.U32 R8, RZ, RZ, R7 ;  /* 0x000000ffff087224 */ /* 0x002fc400078e0007 */
[----:B------:R-:W4:Y:S01]  /*1dad0*/  LDL.LU R149, [R1+0x664] ;  /* 0x0006640001957983 */ /* 0x000f220000300800 */
[----:B------:R-:W-:-:S03]  /*1dae0*/  IMAD.MOV.U32 R9, RZ, RZ, R11 ;  /* 0x000000ffff097224 */ /* 0x000fc600078e000b */
[----:B------:R-:W4:Y:S04]  /*1daf0*/  LDL.LU R7, [R1+0x668] ;  /* 0x0006680001077983 */ /* 0x000f280000300800 */
[----:B------:R-:W4:Y:S04]  /*1db00*/  LDL.LU R150, [R1+0x674] ;  /* 0x0006740001967983 */ /* 0x000f280000300800 */
[----:B------:R-:W4:Y:S04]  /*1db10*/  LDL.LU R11, [R1+0x678] ;  /* 0x00067800010b7983 */ /* 0x000f280000300800 */
[----:B------:R1:W-:Y:S04]  /*1db20*/  LDGSTS.E [R3+0x17c00], desc[UR4][R8.64], P0 ;  /* 0x17c0000008037fae */ /* 0x0003e80008121844 */
[----:B------:R-:W4:Y:S01]  /*1db30*/  LDL R9, [R1+0xb20] ;  /* 0x000b200001097983 */ /* 0x000f220000100800 */
[----:B--2---:R-:W-:-:S05]  /*1db40*/  IADD3 R6, P1, R6, R2, RZ ;  /* 0x0000000206067210 */ /* 0x004fca0007f3e0ff */
[----:B------:R2:W-:Y:S01]  /*1db50*/  STL [R1+0x648], R6 ;  /* 0x0006480601007387 */ /* 0x0005e20000100800 */
[----:B---3--:R-:W-:Y:S01]  /*1db60*/  IADD3 R10, P2, R10, R2, RZ ;  /* 0x000000020a0a7210 */ /* 0x008fe20007f5e0ff */
[----:B------:R-:W-:-:S04]  /*1db70*/  IMAD.X R148, R148, 0x1, R0, P1 ;  /* 0x0000000194947824 */ /* 0x000fc800008e0600 */
[----:B----4-:R-:W-:Y:S01]  /*1db80*/  IMAD.X R151, R151, 0x1, R0, P2 ;  /* 0x0000000197977824 */ /* 0x010fe200010e0600 */
[----:B------:R3:W-:Y:S01]  /*1db90*/  STL [R1+0x644], R148 ;  /* 0x0006449401007387 */ /* 0x0007e20000100800 */
[----:B-1----:R-:W-:-:S03]  /*1dba0*/  IMAD.MOV.U32 R8, RZ, RZ, R6 ;  /* 0x000000ffff087224 */ /* 0x002fc600078e0006 */
[----:B------:R1:W-:Y:S04]  /*1dbb0*/  STL [R1+0x658], R10 ;  /* 0x0006580a01007387 */ /* 0x0003e80000100800 */
[----:B------:R4:W-:Y:S04]  /*1dbc0*/  STL [R1+0x654], R151 ;  /* 0x0006549701007387 */ /* 0x0009e80000100800 */
[----:B--2---:R-:W2:Y:S01]  /*1dbd0*/  LDL.LU R6, [R1+0x688] ;  /* 0x0006880001067983 */ /* 0x004ea20000300800 */
[----:B------:R-:W-:-:S05]  /*1dbe0*/  IADD3 R7, P1, R7, R2, RZ ;  /* 0x0000000207077210 */ /* 0x000fca0007f3e0ff */
[----:B------:R-:W-:Y:S01]  /*1dbf0*/  IMAD.X R149, R149, 0x1, R0, P1 ;  /* 0x0000000195957824 */ /* 0x000fe200008e0600 */
[----:B------:R-:W-:Y:S01]  /*1dc00*/  IADD3 R11, P2, R11, R2, RZ ;  /* 0x000000020b0b7210 */ /* 0x000fe20007f5e0ff */
[----:B------:R-:W-:Y:S02]  /*1dc10*/  VIADD R3, R9, UR8 ;  /* 0x0000000809037c36 */ /* 0x000fe40008000000 */
[----:B------:R-:W-:Y:S02]  /*1dc20*/  IMAD.MOV.U32 R9, RZ, RZ, R148 ;  /* 0x000000ffff097224 */ /* 0x000fe400078e0094 */
[----:B---3--:R-:W3:Y:S04]  /*1dc30*/  LDL.LU R148, [R1+0x698] ;  /* 0x0006980001947983 */ /* 0x008ee80000300800 */
[----:B------:R1:W-:Y:S01]  /*1dc40*/  LDGSTS.E [R3+0x200], desc[UR4][R8.64], P0 ;  /* 0x0020000008037fae */ /* 0x0003e20008121844 */
[----:B------:R-:W-:-:S02]  /*1dc50*/  IMAD.X R150, R150, 0x1, R0, P2 ;  /* 0x0000000196967824 */ /* 0x000fc400010e0600 */
[----:B-1----:R-:W-:Y:S02]  /*1dc60*/  IMAD.MOV.U32 R8, RZ, RZ, R10 ;  /* 0x000000ffff087224 */ /* 0x002fe400078e000a */
[----:B------:R-:W-:Y:S01]  /*1dc70*/  IMAD.MOV.U32 R9, RZ, RZ, R151 ;  /* 0x000000ffff097224 */ /* 0x000fe200078e0097 */
[----:B------:R-:W3:Y:S04]  /*1dc80*/  LDL.LU R10, [R1+0x684] ;  /* 0x00068400010a7983 */ /* 0x000ee80000300800 */
[----:B----4-:R-:W4:Y:S04]  /*1dc90*/  LDL.LU R151, [R1+0x694] ;  /* 0x0006940001977983 */ /* 0x010f280000300800 */
        /* <DEDUP_REMOVED lines=15> */
[----:B--2---:R-:W-:-:S05]  /*1dd90*/  IADD3 R6, P1, R6, R2, RZ ;  /* 0x0000000206067210 */ /* 0x004fca0007f3e0ff */
[----:B------:R2:W-:Y:S01]  /*1dda0*/  STL [R1+0x688], R6 ;  /* 0x0006880601007387 */ /* 0x0005e20000100800 */
[----:B-1----:R-:W-:Y:S01]  /*1ddb0*/  IMAD.MOV.U32 R8, RZ, RZ, R6 ;  /* 0x000000ffff087224 */ /* 0x002fe200078e0006 */
[----:B---3--:R-:W-:Y:S01]  /*1ddc0*/  IADD3 R148, P2, R148, R2, RZ ;  /* 0x0000000294947210 */ /* 0x008fe20007f5e0ff */
[----:B------:R-:W-:-:S04]  /*1ddd0*/  IMAD.X R10, R10, 0x1, R0, P1 ;  /* 0x000000010a0a7824 */ /* 0x000fc800008e0600 */
[----:B----4-:R-:W-:Y:S01]  /*1dde0*/  IMAD.X R151, R151, 0x1, R0, P2 ;  /* 0x0000000197977824 */ /* 0x010fe200010e0600 */
[----:B------:R1:W-:Y:S01]  /*1ddf0*/  STL [R1+0x684], R10 ;  /* 0x0006840a01007387 */ /* 0x0003e20000100800 */
[----:B------:R-:W-:-:S03]  /*1de00*/  IMAD.MOV.U32 R9, RZ, RZ, R10 ;  /* 0x000000ffff097224 */ /* 0x000fc600078e000a */
[----:B------:R3:W-:Y:S04]  /*1de10*/  STL [R1+0x698], R148 ;  /* 0x0006989401007387 */ /* 0x0007e80000100800 */
[----:B--2---:R-:W2:Y:S04]  /*1de20*/  LDL.LU R6, [R1+0x6c8] ;  /* 0x0006c80001067983 */ /* 0x004ea80000300800 */
[----:B------:R4:W-:Y:S04]  /*1de30*/  STL [R1+0x694], R151 ;  /* 0x0006949701007387 */ /* 0x0009e80000100800 */
[----:B------:R3:W-:Y:S01]  /*1de40*/  LDGSTS.E [R3+0x1200], desc[UR4][R8.64], P0 ;  /* 0x0120000008037fae */ /* 0x0007e20008121844 */
[----:B------:R-:W-:-:S03]  /*1de50*/  IADD3 R7, P1, R7, R2, RZ ;  /* 0x0000000207077210 */ /* 0x000fc60007f3e0ff */
[----:B-1----:R-:W2:Y:S01]  /*1de60*/  LDL.LU R10, [R1+0x6d8] ;  /* 0x0006d800010a7983 */ /* 0x002ea20000300800 */
[----:B---3--:R-:W-:Y:S02]  /*1de70*/  IMAD.MOV.U32 R8, RZ, RZ, R148 ;  /* 0x000000ffff087224 */ /* 0x008fe400078e0094 */
[----:B------:R-:W-:Y:S01]  /*1de80*/  IMAD.MOV.U32 R9, RZ, RZ, R151 ;  /* 0x000000ffff097224 */ /* 0x000fe200078e0097 */
[----:B------:R-:W3:Y:S01]  /*1de90*/  LDL.LU R148, [R1+0x6c4] ;  /* 0x0006c40001947983 */ /* 0x000ee20000300800 */
        /* <DEDUP_REMOVED lines=22> */
[----:B------:R-:W-:Y:S01]  /*1e000*/  IADD3 R10, P2, R10, R2, RZ ;  /* 0x000000020a0a7210 */ /* 0x000fe20007f5e0ff */
[----:B---3--:R-:W-:-:S04]  /*1e010*/  IMAD.X R148, R148, 0x1, R0, P1 ;  /* 0x0000000194947824 */ /* 0x008fc800008e0600 */
        /* <DEDUP_REMOVED lines=327> */
[----:B------:R-:W-:Y:S04]  /*1f490*/  STL [R1+0x918], R148 ;  /* 0x0009189401007387 */ /* 0x000fe80000100800 */
[----:B--2---:R-:W2:Y:S04]  /*1f4a0*/  LDL.LU R6, [R1+0x948] ;  /* 0x0009480001067983 */ /* 0x004ea80000300800 */
[----:B------:R3:W-:Y:S04]  /*1f4b0*/  STL [R1+0x914], R151 ;  /* 0x0009149701007387 */ /* 0x0007e80000100800 */
[----:B------:R4:W-:Y:S01]  /*1f4c0*/  LDGSTS.E [R3+0x13200], desc[UR4][R8.64], P0 ;  /* 0x1320000008037fae */ /* 0x0009e20008121844 */
[----:B------:R-:W-:-:S03]  /*1f4d0*/  IADD3 R7, P1, R7, R2, RZ ;  /* 0x0000000207077210 */ /* 0x000fc60007f3e0ff */
[----:B-1----:R-:W2:Y:S01]  /*1f4e0*/  LDL.LU R10, [R1+0x958] ;  /* 0x00095800010a7983 */ /* 0x002ea20000300800 */
[----:B----4-:R-:W-:Y:S02]  /*1f4f0*/  IMAD.MOV.U32 R8, RZ, RZ, R148 ;  /* 0x000000ffff087224 */ /* 0x010fe400078e0094 */
[----:B------:R-:W-:Y:S02]  /*1f500*/  IMAD.MOV.U32 R9, RZ, RZ, R151 ;  /* 0x000000ffff097224 */ /* 0x000fe400078e0097 */
[----:B---3--:R-:W3:Y:S01]  /*1f510*/  LDL.LU R151, [R1+0x944] ;  /* 0x0009440001977983 */ /* 0x008ee20000300800 */
[----:B------:R-:W-:-:S03]  /*1f520*/  IADD3 R149, P2, R149, R2, RZ ;  /* 0x0000000295957210 */ /* 0x000fc60007f5e0ff */
[----:B------:R-:W4:Y:S04]  /*1f530*/  LDL.LU R148, [R1+0x954] ;  /* 0x0009540001947983 */ /* 0x000f280000300800 */
[----:B------:R1:W-:Y:S01]  /*1f540*/  LDGSTS.E [R3+0x13600], desc[UR4][R8.64], P0 ;  /* 0x1360000008037fae */ /* 0x0003e20008121844 */
[----:B------:R-:W-:-:S03]  /*1f550*/  IMAD.X R11, R11, 0x1, R0, P1 ;  /* 0x000000010b0b7824 */ /* 0x000fc600008e0600 */
[----:B------:R1:W-:Y:S01]  /*1f560*/  STL [R1+0x928], R7 ;  /* 0x0009280701007387 */ /* 0x0003e20000100800 */
        /* <DEDUP_REMOVED lines=51> */
[----:B-1----:R-:W-:Y:S01]  /*1f8a0*/  IMAD.MOV.U32 R8, RZ, RZ, R6 ;  /* 0x000000ffff087224 */ /* 0x002fe200078e0006 */
[----:B------:R-:W-:Y:S01]  /*1f8b0*/  IADD3 R151, P2, R151, R2, RZ ;  /* 0x0000000297977210 */ /* 0x000fe20007f5e0ff */
[----:B---3--:R-:W-:-:S04]  /*1f8c0*/  IMAD.X R10, R10, 0x1, R0, P1 ;  /* 0x000000010a0a7824 */ /* 0x008fc800008e0600 */
[----:B------:R-:W-:Y:S02]  /*1f8d0*/  IMAD.MOV.U32 R9, RZ, RZ, R10 ;  /* 0x000000ffff097224 */ /* 0x000fe400078e000a */
[----:B----4-:R-:W-:-:S03]  /*1f8e0*/  IMAD.X R148, R148, 0x1, R0, P2 ;  /* 0x0000000194947824 */ /* 0x010fc600010e0600 */
[----:B------:R1:W-:Y:S04]  /*1f8f0*/  LDGSTS.E [R3+0x15200], desc[UR4][R8.64], P0 ;  /* 0x1520000008037fae */ /* 0x0003e80008121844 */
[----:B------:R-:W-:Y:S04]  /*1f900*/  STL [R1+0x988], R6 ;  /* 0x0009880601007387 */ /* 0x000fe80000100800 */
[----:B------:R2:W-:Y:S01]  /*1f910*/  STL [R1+0x984], R10 ;  /* 0x0009840a01007387 */ /* 0x0005e20000100800 */
[----:B-1----:R-:W-:Y:S01]  /*1f920*/  IMAD.MOV.U32 R8, RZ, RZ, R151 ;  /* 0x000000ffff087224 */ /* 0x002fe200078e0097 */
[-C--:B------:R-:W-:Y:S01]  /*1f930*/  IADD3 R7, P1, R7, R2.reuse, RZ ;  /* 0x0000000207077210 */ /* 0x080fe20007f3e0ff */
[----:B------:R-:W-:Y:S01]  /*1f940*/  IMAD.MOV.U32 R9, RZ, RZ, R148 ;  /* 0x000000ffff097224 */ /* 0x000fe200078e0094 */
[----:B------:R-:W-:Y:S04]  /*1f950*/  STL [R1+0x998], R151 ;  /* 0x0009989701007387 */ /* 0x000fe80000100800 */
[----:B--2---:R-:W2:Y:S04]  /*1f960*/  LDL.LU R10, [R1+0x9c8] ;  /* 0x0009c800010a7983 */ /* 0x004ea80000300800 */
[----:B------:R1:W-:Y:S01]  /*1f970*/  LDGSTS.E [R3+0x15600], desc[UR4][R8.64], P0 ;  /* 0x1560000008037fae */ /* 0x0003e20008121844 */
[----:B------:R-:W-:-:S03]  /*1f980*/  IADD3 R150, P2, R150, R2, RZ ;  /* 0x0000000296967210 */ /* 0x000fc60007f5e0ff */
[----:B------:R3:W-:Y:S04]  /*1f990*/  STL [R1+0x994], R148 ;  /* 0x0009949401007387 */ /* 0x0007e80000100800 */
[----:B------:R-:W4:Y:S01]  /*1f9a0*/  LDL.LU R6, [R1+0x9d8] ;  /* 0x0009d80001067983 */ /* 0x000f220000300800 */
[--C-:B------:R-:W-:Y:S02]  /*1f9b0*/  IMAD.X R11, R11, 0x1, R0.reuse, P1 ;  /* 0x000000010b0b7824 */ /* 0x100fe400008e0600 */
[----:B-1----:R-:W-:Y:S01]  /*1f9c0*/  IMAD.MOV.U32 R8, RZ, RZ, R7 ;  /* 0x000000ffff087224 */ /* 0x002fe200078e0007 */
[----:B---3--:R-:W5:Y:S01]  /*1f9d0*/  LDL.LU R148, [R1+0x1864] ;  /* 0x0018640001947983 */ /* 0x008f620000300800 */
[----:B------:R-:W-:Y:S02]  /*1f9e0*/  IMAD.MOV.U32 R9, RZ, RZ, R11 ;  /* 0x000000ffff097224 */ /* 0x000fe400078e000b */
[----:B------:R-:W-:Y:S01]  /*1f9f0*/  IMAD.X R149, R149, 0x1, R0, P2 ;  /* 0x0000000195957824 */ /* 0x000fe200010e0600 */
[----:B------:R-:W3:Y:S04]  /*1fa00*/  LDL.LU R151, [R1+0x9d4] ;  /* 0x0009d40001977983 */ /* 0x000ee80000300800 */
[----:B------:R-:W-:Y:S04]  /*1fa10*/  STL [R1+0x9a8], R7 ;  /* 0x0009a80701007387 */ /* 0x000fe80000100800 */
[----:B------:R1:W-:Y:S04]  /*1fa20*/  STL [R1+0x9a4], R11 ;  /* 0x0009a40b01007387 */ /* 0x0003e80000100800 */
[----:B------:R1:W-:Y:S04]  /*1fa30*/  LDGSTS.E [R3+0x15a00], desc[UR4][R8.64], P0 ;  /* 0x15a0000008037fae */ /* 0x0003e80008121844 */
[----:B------:R-:W-:Y:S04]  /*1fa40*/  STL [R1+0x9b8], R150 ;  /* 0x0009b89601007387 */ /* 0x000fe80000100800 */
[----:B-1----:R-:W3:Y:S01]  /*1fa50*/  LDL.LU R11, [R1+0x9e8] ;  /* 0x0009e800010b7983 */ /* 0x002ee20000300800 */
[----:B------:R-:W-:-:S02]  /*1fa60*/  IMAD.MOV.U32 R8, RZ, RZ, R150 ;  /* 0x000000ffff087224 */ /* 0x000fc400078e0096 */
[----:B------:R-:W-:Y:S01]  /*1fa70*/  IMAD.MOV.U32 R9, RZ, RZ, R149 ;  /* 0x000000ffff097224 */ /* 0x000fe200078e0095 */
[----:B------:R1:W-:Y:S04]  /*1fa80*/  STL [R1+0x9b4], R149 ;  /* 0x0009b49501007387 */ /* 0x0003e80000100800 */
[----:B------:R-:W3:Y:S04]  /*1fa90*/  LDL.LU R7, [R1+0x9f8] ;  /* 0x0009f80001077983 */ /* 0x000ee80000300800 */
[----:B------:R2:W-:Y:S04]  /*1faa0*/  LDGSTS.E [R3+0x15e00], desc[UR4][R8.64], P0 ;  /* 0x15e0000008037fae */ /* 0x0005e80008121844 */
[----:B-1----:R-:W5:Y:S04]  /*1fab0*/  LDL.LU R149, [R1+0x1860] ;  /* 0x0018600001957983 */ /* 0x002f680000300800 */
[----:B------:R-:W3:Y:S04]  /*1fac0*/  LDL.LU R150, [R1+0x9f4] ;  /* 0x0009f40001967983 */ /* 0x000ee80000300800 */
[----:B------:R-:W3:Y:S01]  /*1fad0*/  LDL.LU R9, [R1+0x9c4] ;  /* 0x0009c40001097983 */ /* 0x000ee20000300800 */
[----:B--2---:R-:W-:-:S05]  /*1fae0*/  IADD3 R10, P1, R10, R2, RZ ;  /* 0x000000020a0a7210 */ /* 0x004fca0007f3e0ff */
[----:B------:R-:W-:Y:S01]  /*1faf0*/  IMAD.MOV.U32 R8, RZ, RZ, R10 ;  /* 0x000000ffff087224 */ /* 0x000fe200078e000a */
[----:B----4-:R-:W-:Y:S01]  /*1fb00*/  IADD3 R6, P2, R6, R2, RZ ;  /* 0x0000000206067210 */ /* 0x010fe20007f5e0ff */
[----:B------:R1:W-:Y:S04]  /*1fb10*/  STL [R1+0x9c8], R10 ;  /* 0x0009c80a01007387 */ /* 0x0003e80000100800 */
[--C-:B---3--:R-:W-:Y:S02]  /*1fb20*/  IMAD.X R151, R151, 0x1, R0.reuse, P2 ;  /* 0x0000000197977824 */ /* 0x108fe400010e0600 */
[----:B------:R-:W-:-:S05]  /*1fb30*/  IMAD.X R9, R9, 0x1, R0, P1 ;  /* 0x0000000109097824 */ /* 0x000fca00008e0600 */
[----:B------:R2:W-:Y:S04]  /*1fb40*/  STL [R1+0x9c4], R9 ;  /* 0x0009c40901007387 */ /* 0x0005e80000100800 */
[----:B------:R3:W-:Y:S04]  /*1fb50*/  LDGSTS.E [R3+0x16200], desc[UR4][R8.64], P0 ;  /* 0x1620000008037fae */ /* 0x0007e80008121844 */
[----:B------:R-:W-:Y:S04]  /*1fb60*/  STL [R1+0x9d8], R6 ;  /* 0x0009d80601007387 */ /* 0x000fe80000100800 */
[----:B-1----:R-:W4:Y:S01]  /*1fb70*/  LDL.LU R10, [R1+0xa18] ;  /* 0x000a1800010a7983 */ /* 0x002f220000300800 */
[----:B---3--:R-:W-:-:S02]  /*1fb80*/  IMAD.MOV.U32 R8, RZ, RZ, R6 ;  /* 0x000000ffff087224 */ /* 0x008fc400078e0006 */
[----:B--2---:R-:W-:Y:S01]  /*1fb90*/  IMAD.MOV.U32 R9, RZ, RZ, R151 ;  /* 0x000000ffff097224 */ /* 0x004fe200078e0097 */
[----:B------:R1:W-:Y:S04]  /*1fba0*/  STL [R1+0x9d4], R151 ;  /* 0x0009d49701007387 */ /* 0x0003e80000100800 */
[----:B------:R2:W-:Y:S04]  /*1fbb0*/  LDGSTS.E [R3+0x16600], desc[UR4][R8.64], P0 ;  /* 0x1660000008037fae */ /* 0x0005e80008121844 */
[----:B-1----:R-:W3:Y:S04]  /*1fbc0*/  LDL.LU R151, [R1+0xa14] ;  /* 0x000a140001977983 */ /* 0x002ee80000300800 */
[----:B------:R-:W3:Y:S04]  /*1fbd0*/  LDL.LU R6, [R1+0xa38] ;  /* 0x000a380001067983 */ /* 0x000ee80000300800 */
[----:B------:R-:W4:Y:S01]  /*1fbe0*/  LDL.LU R9, [R1+0x9e4] ;  /* 0x0009e40001097983 */ /* 0x000f220000300800 */
[----:B------:R-:W-:-:S02]  /*1fbf0*/  IADD3 R11, P1, R11, R2, RZ ;  /* 0x000000020b0b7210 */ /* 0x000fc40007f3e0ff */
[----:B------:R-:W-:-:S03]  /*1fc00*/  IADD3 R7, P2, R7, R2, RZ ;  /* 0x0000000207077210 */ /* 0x000fc60007f5e0ff */
[----:B--2---:R-:W-:Y:S02]  /*1fc10*/  IMAD.MOV.U32 R8, RZ, RZ, R11 ;  /* 0x000000ffff087224 */ /* 0x004fe400078e000b */
[--C-:B------:R-:W-:Y:S01]  /*1fc20*/  IMAD.X R150, R150, 0x1, R0.reuse, P2 ;  /* 0x0000000196967824 */ /* 0x100fe200010e0600 */
[----:B------:R1:W-:Y:S01]  /*1fc30*/  STL [R1+0x9e8], R11 ;  /* 0x0009e80b01007387 */ /* 0x0003e20000100800 */
[----:B----4-:R-:W-:-:S05]  /*1fc40*/  IMAD.X R9, R9, 0x1, R0, P1 ;  /* 0x0000000109097824 */ /* 0x010fca00008e0600 */
[----:B------:R2:W-:Y:S04]  /*1fc50*/  STL [R1+0x9e4], R9 ;  /* 0x0009e40901007387 */ /* 0x0005e80000100800 */
[----:B------:R4:W-:Y:S04]  /*1fc60*/  LDGSTS.E [R3+0x16a00], desc[UR4][R8.64], P0 ;  /* 0x16a0000008037fae */ /* 0x0009e80008121844 */
[----:B------:R-:W-:Y:S04]  /*1fc70*/  STL [R1+0x9f8], R7 ;  /* 0x0009f80701007387 */ /* 0x000fe80000100800 */
[----:B-1----:R-:W3:Y:S01]  /*1fc80*/  LDL.LU R11, [R1+0xa34] ;  /* 0x000a3400010b7983 */ /* 0x002ee20000300800 */
[----:B----4-:R-:W-:-:S02]  /*1fc90*/  IMAD.MOV.U32 R8, RZ, RZ, R7 ;  /* 0x000000ffff087224 */ /* 0x010fc400078e0007 */
[----:B--2---:R-:W-:Y:S01]  /*1fca0*/  IMAD.MOV.U32 R9, RZ, RZ, R150 ;  /* 0x000000ffff097224 */ /* 0x004fe200078e0096 */
[----:B------:R1:W-:Y:S04]  /*1fcb0*/  STL [R1+0x9f4], R150 ;  /* 0x0009f49601007387 */ /* 0x0003e80000100800 */
[----:B------:R2:W-:Y:S04]  /*1fcc0*/  LDGSTS.E [R3+0x16e00], desc[UR4][R8.64], P0 ;  /* 0x16e0000008037fae */ /* 0x0005e80008121844 */
[----:B-1----:R-:W5:Y:S04]  /*1fcd0*/  LDL.LU R150, [R1+0x185c] ;  /* 0x00185c0001967983 */ /* 0x002f680000300800 */
[----:B------:R-:W4:Y:S04]  /*1fce0*/  LDL R7, [R1+0xa3c] ;  /* 0x000a3c0001077983 */ /* 0x000f280000100800 */
[----:B------:R-:W4:Y:S04]  /*1fcf0*/  LDL.LU R8, [R1+0xa04] ;  /* 0x000a040001087983 */ /* 0x000f280000300800 */
[----:B------:R-:W2:Y:S01]  /*1fd00*/  LDL.LU R9, [R1+0xa08] ;  /* 0x000a080001097983 */ /* 0x000ea20000300800 */
[----:B------:R-:W-:-:S05]  /*1fd10*/  IADD3 R10, P2, R10, R2, RZ ;  /* 0x000000020a0a7210 */ /* 0x000fca0007f5e0ff */
[----:B---3--:R-:W-:Y:S01]  /*1fd20*/  IMAD.X R151, R151, 0x1, R0, P2 ;  /* 0x0000000197977824 */ /* 0x008fe200010e0600 */
[----:B--2---:R-:W-:-:S05]  /*1fd30*/  IADD3 R9, P1, R9, R2, RZ ;  /* 0x0000000209097210 */ /* 0x004fca0007f3e0ff */
[----:B----4-:R-:W-:Y:S01]  /*1fd40*/  IMAD.X R8, R8, 0x1, R0, P1 ;  /* 0x0000000108087824 */ /* 0x010fe200008e0600 */
[----:B------:R1:W-:Y:S04]  /*1fd50*/  STL [R1+0xa08], R9 ;  /* 0x000a080901007387 */ /* 0x0003e80000100800 */
[----:B------:R2:W-:Y:S01]  /*1fd60*/  STL [R1+0xa04], R8 ;  /* 0x000a040801007387 */ /* 0x0005e20000100800 */
[----:B-1----:R-:W-:-:S04]  /*1fd70*/  LOP3.LUT R9, R9, R8, RZ, 0x3c, !PT ;  /* 0x0000000809097212 */ /* 0x002fc800078e3cff */
[----:B--2---:R-:W-:-:S04]  /*1fd80*/  LOP3.LUT R8, R9, R8, RZ, 0x3c, !PT ;  /* 0x0000000809087212 */ /* 0x004fc800078e3cff */
[----:B------:R-:W-:Y:S01]  /*1fd90*/  LOP3.LUT R9, R9, R8, RZ, 0x3c, !PT ;  /* 0x0000000809097212 */ /* 0x000fe200078e3cff */
[----:B------:R-:W-:Y:S04]  /*1fda0*/  STL [R1+0xa18], R10 ;  /* 0x000a180a01007387 */ /* 0x000fe80000100800 */
[----:B------:R1:W-:Y:S04]  /*1fdb0*/  LDGSTS.E [R3+0x17200], desc[UR4][R8.64], P0 ;  /* 0x1720000008037fae */ /* 0x0003e80008121844 */
[----:B------:R2:W-:Y:S01]  /*1fdc0*/  STL [R1+0xa14], R151 ;  /* 0x000a149701007387 */ /* 0x0005e20000100800 */
[----:B-1----:R-:W-:-:S02]  /*1fdd0*/  IMAD.MOV.U32 R8, RZ, RZ, R10 ;  /* 0x000000ffff087224 */ /* 0x002fc400078e000a */
[----:B------:R-:W-:Y:S02]  /*1fde0*/  IMAD.MOV.U32 R9, RZ, RZ, R151 ;  /* 0x000000ffff097224 */ /* 0x000fe400078e0097 */
[----:B--2---:R-:W5:Y:S04]  /*1fdf0*/  LDL.LU R151, [R1+0x1858] ;  /* 0x0018580001977983 */ /* 0x004f680000300800 */
[----:B------:R-:W2:Y:S04]  /*1fe00*/  LDL.LU R10, [R1+0x1854] ;  /* 0x00185400010a7983 */ /* 0x000ea80000300800 */
[----:B------:R1:W-:Y:S04]  /*1fe10*/  LDGSTS.E [R3+0x17600], desc[UR4][R8.64], P0 ;  /* 0x1760000008037fae */ /* 0x0003e80008121844 */
[----:B------:R-:W3:Y:S04]  /*1fe20*/  LDL.LU R8, [R1+0xa24] ;  /* 0x000a240001087983 */ /* 0x000ee80000300800 */
[----:B------:R-:W1:Y:S01]  /*1fe30*/  LDL.LU R9, [R1+0xa28] ;  /* 0x000a280001097983 */ /* 0x000e620000300800 */
[----:B------:R-:W-:-:S05]  /*1fe40*/  IADD3 R6, P2, R6, R2, RZ ;  /* 0x0000000206067210 */ /* 0x000fca0007f5e0ff */
[----:B------:R-:W-:Y:S01]  /*1fe50*/  IMAD.X R11, R11, 0x1, R0, P2 ;  /* 0x000000010b0b7824 */ /* 0x000fe200010e0600 */
[----:B-1----:R-:W-:-:S05]  /*1fe60*/  IADD3 R9, P1, R9, R2, RZ ;  /* 0x0000000209097210 */ /* 0x002fca0007f3e0ff */
[----:B---3--:R-:W-:Y:S01]  /*1fe70*/  IMAD.X R8, R8, 0x1, R0, P1 ;  /* 0x0000000108087824 */ /* 0x008fe200008e0600 */
[----:B------:R1:W-:Y:S04]  /*1fe80*/  STL [R1+0xa28], R9 ;  /* 0x000a280901007387 */ /* 0x0003e80000100800 */
[----:B------:R3:W-:Y:S01]  /*1fe90*/  STL [R1+0xa24], R8 ;  /* 0x000a240801007387 */ /* 0x0007e20000100800 */
[----:B-1----:R-:W-:-:S04]  /*1fea0*/  LOP3.LUT R9, R9, R8, RZ, 0x3c, !PT ;  /* 0x0000000809097212 */ /* 0x002fc800078e3cff */
[----:B---3--:R-:W-:-:S04]  /*1feb0*/  LOP3.LUT R8, R9, R8, RZ, 0x3c, !PT ;  /* 0x0000000809087212 */ /* 0x008fc800078e3cff */
[----:B------:R-:W-:Y:S01]  /*1fec0*/  LOP3.LUT R9, R9, R8, RZ, 0x3c, !PT ;  /* 0x0000000809097212 */ /* 0x000fe200078e3cff */
[----:B------:R-:W-:Y:S04]  /*1fed0*/  STL [R1+0xa38], R6 ;  /* 0x000a380601007387 */ /* 0x000fe80000100800 */
[----:B------:R1:W-:Y:S04]  /*1fee0*/  LDGSTS.E [R3+0x17a00], desc[UR4][R8.64], P0 ;  /* 0x17a0000008037fae */ /* 0x0003e80008121844 */
[----:B------:R3:W-:Y:S01]  /*1fef0*/  STL [R1+0xa34], R11 ;  /* 0x000a340b01007387 */ /* 0x0007e20000100800 */
[----:B-1----:R-:W-:-:S02]  /*1ff00*/  IMAD.MOV.U32 R9, RZ, RZ, R11 ;  /* 0x000000ffff097224 */ /* 0x002fc400078e000b */
[----:B------:R-:W-:Y:S01]  /*1ff10*/  IMAD.MOV.U32 R8, RZ, RZ, R6 ;  /* 0x000000ffff087224 */ /* 0x000fe200078e0006 */
[----:B---3--:R1:W5:Y:S04]  /*1ff20*/  LDL.LU R11, [R1+0x1850] ;  /* 0x00185000010b7983 */ /* 0x0083680000300800 */
[----:B------:R1:W5:Y:S01]  /*1ff30*/  LDL.LU R6, [R1+0x184c] ;  /* 0x00184c0001067983 */ /* 0x0003620000300800 */
[----:B--2---:R-:W-:-:S03]  /*1ff40*/  VIADD R10, R10, 0x1 ;  /* 0x000000010a0a7836 */ /* 0x004fc60000000000 */
[----:B------:R1:W-:Y:S02]  /*1ff50*/  LDGSTS.E [R3+0x17e00], desc[UR4][R8.64], P0 ;  /* 0x17e0000008037fae */ /* 0x0003e40008121844 */
[----:B------:R-:W-:Y:S02]  /*1ff60*/  ISETP.NE.U32.AND P0, PT, R10, R7, PT ;  /* 0x000000070a00720c */ /* 0x000fe40003f05070 */
[----:B------:R-:W0:Y:S11]  /*1ff70*/  LDGDEPBAR ;  /* 0x00000000000079af */ /* 0x000e360000000000 */
[----:B-1----:R-:W-:Y:S05]  /*1ff80*/  @P0 BRA `(.L_x_1) ;  /* 0xffffff5400980947 */ /* 0x002fea000383ffff */
.L_x_0:
[----:B------:R-:W-:Y:S01]  /*1ff90*/  STL.64 [R1+0x1a28], R50 ;  /* 0x001a283201007387 */ /* 0x000fe20000100a00 */
[----:B------:R-:W-:Y:S01]  /*1ffa0*/  ULDC UR7, c[0x0][0x248] ;  /* 0x0000920000077ab9 */ /* 0x000fe20000000800 */
[----:B------:R-:W-:Y:S01]  /*1ffb0*/  ULDC UR8, c[0x0][0x22c] ;  /* 0x00008b0000087ab9 */ /* 0x000fe20000000800 */
[----:B------:R-:W1:Y:S01]  /*1ffc0*/  S2R R2, SR_TID.X ;  /* 0x0000000000027919 */ /* 0x000e620000002100 */
[----:B------:R-:W-:Y:S01]  /*1ffd0*/  LOP3.LUT R3, R3, 0xfffffeff, RZ, 0xc0, !PT ;  /* 0xfffffeff03037812 */ /* 0x000fe200078ec0ff */
[----:B------:R-:W-:Y:S01]  /*1ffe0*/  ULDC UR10, c[0x0][0x22c] ;  /* 0x00008b00000a7ab9 */ /* 0x000fe20000000800 */
[----:B------:R-:W-:Y:S01]  /*1fff0*/  ULDC UR11, c[0x0][0x248] ;  /* 0x00009200000b7ab9 */ /* 0x000fe20000000800 */
[----:B------:R-:W-:Y:S01]  /*20000*/  STL.64 [R1+0x1a20], R52 ;  /* 0x001a203401007387 */ /* 0x000fe20000100a00 */
[----:B------:R-:W-:Y:S01]  /*20010*/  ULDC UR13, c[0x0][0x248] ;  /* 0x00009200000d7ab9 */ /* 0x000fe20000000800 */
[----:B------:R-:W-:Y:S01]  /*20020*/  ULDC UR14, c[0x0][0x248] ;  /* 0x00009200000e7ab9 */ /* 0x000fe20000000800 */
[----:B------:R-:W-:Y:S01]  /*20030*/  ULDC UR16, c[0x0][0x248] ;  /* 0x0000920000107ab9 */ /* 0x000fe20000000800 */
[----:B------:R2:W-:Y:S01]  /*20040*/  STL.64 [R1+0x1a18], R54 ;  /* 0x001a183601007387 */ /* 0x0005e20000100a00 */
[----:B------:R-:W-:Y:S01]  /*20050*/  ULDC UR17, c[0x0][0x248] ;  /* 0x0000920000117ab9 */ /* 0x000fe20000000800 */
        /* <DEDUP_REMOVED lines=10> */
[----:B--2---:R-:W2:Y:S01]  /*20100*/  LDL.LU R55, [R1+0x8] ;  /* 0x0000080001377983 */ /* 0x004ea20000300800 */
[----:B------:R-:W-:Y:S01]  /*20110*/  ULDC UR27, c[0x0][0x248] ;  /* 0x00009200001b7ab9 */ /* 0x000fe20000000800 */
[----:B------:R-:W-:Y:S01]  /*20120*/  ULDC UR29, c[0x0][0x248] ;  /* 0x00009200001d7ab9 */ /* 0x000fe20000000800 */
[----:B------:R-:W-:Y:S01]  /*20130*/  ULDC UR30, c[0x0][0x248] ;  /* 0x00009200001e7ab9 */ /* 0x000fe20000000800 */
[----:B------:R-:W3:Y:S01]  /*20140*/  LDL.LU R52, [R1] ;  /* 0x0000000001347983 */ /* 0x000ee20000300800 */
[----:B------:R-:W-:Y:S01]  /*20150*/  ULDC UR31, c[0x0][0x248] ;  /* 0x00009200001f7ab9 */ /* 0x000fe20000000800 */
[----:B------:R-:W-:Y:S01]  /*20160*/  ULDC UR32, c[0x0][0x248] ;  /* 0x0000920000207ab9 */ /* 0x000fe20000000800 */
[----:B------:R-:W-:Y:S01]  /*20170*/  ULDC UR33, c[0x0][0x248] ;  /* 0x0000920000217ab9 */ /* 0x000fe20000000800 */
[----:B------:R-:W4:Y:S01]  /*20180*/  LDL.LU R51, [R1+0x414] ;  /* 0x0004140001337983 */ /* 0x000f220000300800 */
        /* <DEDUP_REMOVED lines=11> */
[----:B------:R-:W-:Y:S01]  /*20240*/  STL [R1+0x1a10], R57 ;  /* 0x001a103901007387 */ /* 0x000fe20000100800 */
        /* <DEDUP_REMOVED lines=28> */
[----:B------:R-:W-:-:S04]  /*20410*/  DEPBAR.LE SB0, 0x0 ;  /* 0x000080000000791a */ /* 0x000fc80000000000 */
[----:B------:R-:W-:Y:S04]  /*20420*/  STL [R1+0x19f0], R65 ;  /* 0x0019f04101007387 */ /* 0x000fe80000100800 */
[----:B------:R-:W-:Y:S04]  /*20430*/  STL [R1+0x19ec], R67 ;  /* 0x0019ec4301007387 */ /* 0x000fe80000100800 */
[----:B------:R-:W-:Y:S04]  /*20440*/  STL [R1+0x19e8], R68 ;  /* 0x0019e84401007387 */ /* 0x000fe80000100800 */
[----:B------:R-:W-:Y:S04]  /*20450*/  STL [R1+0x19e4], R70 ;  /* 0x0019e44601007387 */ /* 0x000fe80000100800 */
[----:B------:R-:W-:Y:S04]  /*20460*/  STL [R1+0x19e0], R69 ;  /* 0x0019e04501007387 */ /* 0x000fe80000100800 */
[----:B------:R-:W-:Y:S04]  /*20470*/  STL [R1+0x19dc], R71 ;  /* 0x0019dc4701007387 */ /* 0x000fe80000100800 */
[----:B------:R-:W-:Y:S04]  /*20480*/  STL [R1+0x19d8], R72 ;  /* 0x0019d84801007387 */ /* 0x000fe80000100800 */
[----:B------:R-:W-:Y:S04]  /*20490*/  STL [R1+0x19d4], R74 ;  /* 0x0019d44a01007387 */ /* 0x000fe80000100800 */
[----:B------:R1:W-:Y:S04]  /*204a0*/  STL [R1+0x19d0], R73 ;  /* 0x0019d04901007387 */ /* 0x0003e80000100800 */
[----:B-1----:R-:W4:Y:S04]  /*204b0*/  LDL.LU R73, [R1+0xb1c] ;  /* 0x000b1c0001497983 */ /* 0x002f280000300800 */
[----:B------:R1:W-:Y:S04]  /*204c0*/  STL [R1+0x19cc], R75 ;  /* 0x0019cc4b01007387 */ /* 0x0003e80000100800 */
[----:B-1----:R-:W4:Y:S01]  /*204d0*/  LDL.LU R75, [R1+0xa48] ;  /* 0x000a4800014b7983 */ /* 0x002f220000300800 */
[----:B------:R-:W-:-:S03]  /*204e0*/  IMAD.SHL.U32 R0, R2, 0x10, RZ ;  /* 0x0000001002007824 */ /* 0x000fc600078e00ff */
[----:B------:R-:W-:Y:S02]  /*204f0*/  STL [R1+0x19c8], R76 ;  /* 0x0019c84c01007387 */ /* 0x000fe40000100800 */
[----:B------:R-:W-:Y:S02]  /*20500*/  LOP3.LUT R0, R0, 0xf0, RZ, 0xc0, !PT ;  /* 0x000000f000007812 */ /* 0x000fe400078ec0ff */
        /* <DEDUP_REMOVED lines=14> */
[----:B------:R-:W-:Y:S04]  /*205f0*/  STL [R1+0x198c], R19 ;  /* 0x00198c1301007387 */ /* 0x000fe80000100800 */
[----:B------:R-:W-:Y:S01]  /*20600*/  STL [R1+0x1988], R23 ;  /* 0x0019881701007387 */ /* 0x000fe20000100800 */
[----:B-1---5:R-:W-:-:S03]  /*20610*/  VIADD R5, R6, 0x7 ;  /* 0x0000000706057836 */ /* 0x022fc60000000000 */
        /* <DEDUP_REMOVED lines=10> */
[----:B-1----:R-:W-:Y:S01]  /*206c0*/  IMAD R151, R6, UR7, RZ ;  /* 0x0000000706977c24 */ /* 0x002fe2000f8e02ff */
[----:B------:R-:W-:-:S02]  /*206d0*/  ULDC UR7, c[0x0][0x248] ;  /* 0x0000920000077ab9 */ /* 0x000fc40000000800 */
[----:B------:R-:W-:Y:S01]  /*206e0*/  STL [R1+0x1934], R148 ;  /* 0x0019349401007387 */ /* 0x000fe20000100800 */
[----:B------:R-:W-:Y:S01]  /*206f0*/  VIADD R21, R151, UR7 ;  /* 0x0000000797157c36 */ /* 0x000fe20008000000 */
[----:B------:R-:W-:Y:S02]  /*20700*/  ULDC UR7, c[0x0][0x248] ;  /* 0x0000920000077ab9 */ /* 0x000fe40000000800 */
[----:B------:R-:W-:Y:S01]  /*20710*/  STL [R1+0x1930], R147 ;  /* 0x0019309301007387 */ /* 0x000fe20000100800 */
[----:B------:R-:W-:Y:S01]  /*20720*/  VIADD R54, R21, UR7 ;  /* 0x0000000715367c36 */ /* 0x000fe20008000000 */
[----:B------:R-:W-:Y:S02]  /*20730*/  ULDC UR7, c[0x0][0x248] ;  /* 0x0000920000077ab9 */ /* 0x000fe40000000800 */
[----:B------:R-:W-:Y:S01]  /*20740*/  STL [R1+0x192c], R146 ;  /* 0x00192c9201007387 */ /* 0x000fe20000100800 */
[----:B------:R-:W-:Y:S01]  /*20750*/  VIADD R207, R54, UR7 ;  /* 0x0000000736cf7c36 */ /* 0x000fe20008000000 */
        /* <DEDUP_REMOVED lines=53> */
[----:B--2---:R-:W-:Y:S02]  /*20ab0*/  IMAD.MOV.U32 R17, RZ, RZ, R55 ;  /* 0x000000ffff117224 */ /* 0x004fe400078e0037 */
[----:B------:R-:W-:Y:S01]  /*20ac0*/  VIADD R189, R190, UR7 ;  /* 0x00000007bebd7c36 */ /* 0x000fe20008000000 */
[----:B------:R-:W-:Y:S01]  /*20ad0*/  ULDC UR7, c[0x0][0x248] ;  /* 0x0000920000077ab9 */ /* 0x000fe20000000800 */
[----:B------:R-:W-:Y:S01]  /*20ae0*/  STL [R1+0x18e0], R127 ;  /* 0x0018e07f01007387 */ /* 0x000fe20000100800 */
[----:B---3--:R-:W-:-:S02]  /*20af0*/  IMAD.MOV.U32 R22, RZ, RZ, R52 ;  /* 0x000000ffff167224 */ /* 0x008fc400078e0034 */
[----:B------:R-:W-:Y:S01]  /*20b00*/  VIADD R188, R189, UR7 ;  /* 0x00000007bdbc7c36 */ /* 0x000fe20008000000 */
[----:B------:R-:W-:Y:S01]  /*20b10*/  ULDC UR7, c[0x0][0x248] ;  /* 0x0000920000077ab9 */ /* 0x000fe20000000800 */
[----:B------:R-:W-:Y:S01]  /*20b20*/  STL [R1+0x18dc], R126 ;  /* 0x0018dc7e01007387 */ /* 0x000fe20000100800 */
[----:B----4-:R-:W-:Y:S02]  /*20b30*/  IMAD.MOV.U32 R52, RZ, RZ, R53 ;  /* 0x000000ffff347224 */ /* 0x010fe400078e0035 */
[----:B------:R-:W-:Y:S01]  /*20b40*/  VIADD R187, R188, UR7 ;  /* 0x00000007bcbb7c36 */ /* 0x000fe20008000000 */
[----:B------:R-:W-:Y:S01]  /*20b50*/  ULDC UR7, c[0x0][0x248] ;  /* 0x0000920000077ab9 */ /* 0x000fe20000000800 */
[----:B------:R-:W-:Y:S01]  /*20b60*/  STL [R1+0x18d8], R125 ;  /* 0x0018d87d01007387 */ /* 0x000fe20000100800 */
[----:B------:R-:W-:Y:S02]  /*20b70*/  IMAD.MOV.U32 R53, RZ, RZ, R50 ;  /* 0x000000ffff357224 */ /* 0x000fe400078e0032 */
[----:B------:R-:W-:Y:S01]  /*20b80*/  VIADD R186, R187, UR7 ;  /* 0x00000007bbba7c36 */ /* 0x000fe20008000000 */
[----:B------:R-:W-:Y:S01]  /*20b90*/  ULDC UR7, c[0x0][0x248] ;  /* 0x0000920000077ab9 */ /* 0x000fe20000000800 */
[----:B------:R-:W-:Y:S01]  /*20ba0*/  STL [R1+0x18d4], R124 ;  /* 0x0018d47c01007387 */ /* 0x000fe20000100800 */
[----:B------:R-:W-:-:S02]  /*20bb0*/  IMAD.MOV.U32 R55, RZ, RZ, R51 ;  /* 0x000000ffff377224 */ /* 0x000fc400078e0033 */
[----:B------:R-:W-:Y:S01]  /*20bc0*/  VIADD R185, R186, UR7 ;  /* 0x00000007bab97c36 */ /* 0x000fe20008000000 */
[----:B------:R-:W-:Y:S01]  /*20bd0*/  ULDC UR7, c[0x0][0x248] ;  /* 0x0000920000077ab9 */ /* 0x000fe20000000800 */
[----:B------:R-:W-:Y:S02]  /*20be0*/  STL [R1+0x18d0], R123 ;  /* 0x0018d07b01007387 */ /* 0x000fe40000100800 */
        /* <DEDUP_REMOVED lines=62> */
[----:B------:R-:W-:Y:S01]  /*20fd0*/  STL [R1+0x187c], R102 ;  /* 0x00187c6601007387 */ /* 0x000fe20000100800 */
[----:B------:R-:W-:Y:S01]  /*20fe0*/  BAR.SYNC.DEFER_BLOCKING 0x0 ;  /* 0x0000000000007b1d */ /* 0x000fe20000010000 */
[----:B------:R-:W-:Y:S01]  /*20ff0*/  VIADD R163, R164, UR7 ;  /* 0x00000007a4a37c36 */ /* 0x000fe20008000000 */
[----:B------:R-:W-:-:S04]  /*21000*/  ISETP.GE.AND P0, PT, R73, R75, PT ;  /* 0x0000004b4900720c */ /* 0x000fc80003f06270 */
[----:B------:R-:W-:Y:S01]  /*21010*/  ULDC UR7, c[0x0][0x248] ;  /* 0x0000920000077ab9 */ /* 0x000fe20000000800 */
[----:B------:R-:W-:Y:S01]  /*21020*/  ISETP.LT.AND P2, PT, R5, UR10, !P0 ;  /* 0x0000000a05007c0c */ /* 0x000fe2000c741270 */
[----:B------:R-:W-:Y:S01]  /*21030*/  VIADD R162, R163, UR7 ;  /* 0x00000007a3a27c36 */ /* 0x000fe20008000000 */
[----:B------:R-:W-:Y:S01]  /*21040*/  ULDC UR7, c[0x0][0x248] ;  /* 0x0000920000077ab9 */ /* 0x000fe20000000800 */
[----:B------:R-:W-:Y:S01]  /*21050*/  STL [R1+0x1878], R101 ;  /* 0x0018786501007387 */ /* 0x000fe20000100800 */
[----:B------:R-:W-:Y:S01]  /*21060*/  ULDC UR10, c[0x0][0x248] ;  /* 0x00009200000a7ab9 */ /* 0x000fe20000000800 */
        /* <DEDUP_REMOVED lines=20> */
[----:B------:R1:W-:Y:S02]  /*211b0*/  STL [R1+0x185c], R94 ;  /* 0x00185c5e01007387 */ /* 0x0003e40000100800 */
        /* <DEDUP_REMOVED lines=8> */
[----:B-1----:R-:W-:Y:S01]  /*21240*/  MOV R94, UR5 ;  /* 0x00000005005e7c02 */ /* 0x002fe20008000f00 */
[----:B------:R-:W-:Y:S01]  /*21250*/  STL [R1+0x1850], R91 ;  /* 0x0018505b01007387 */ /* 0x000fe20000100800 */
[----:B------:R-:W-:Y:S01]  /*21260*/  VIADD R15, R152, UR7 ;  /* 0x00000007980f7c36 */ /* 0x000fe20008000000 */
[----:B------:R-:W-:Y:S01]  /*21270*/  ULDC UR7, c[0x0][0x248] ;  /* 0x0000920000077ab9 */ /* 0x000fe20000000800 */
[----:B------:R-:W-:Y:S01]  /*21280*/  ULDC UR5, c[0x0][0x22c] ;  /* 0x00008b0000057ab9 */ /* 0x000fe20000000800 */
[----:B------:R-:W-:Y:S01]  /*21290*/  STL [R1+0x184c], R89 ;  /* 0x00184c5901007387 */ /* 0x000fe20000100800 */
[----:B------:R-:W-:Y:S01]  /*212a0*/  VIADD R14, R15, UR7 ;  /* 0x000000070f0e7c36 */ /* 0x000fe20008000000 */
[----:B------:R-:W-:Y:S01]  /*212b0*/  ULDC UR7, c[0x0][0x248] ;  /* 0x0000920000077ab9 */ /* 0x000fe20000000800 */
[----:B--2---:R-:W-:Y:S01]  /*212c0*/  MOV R92, UR4 ;  /* 0x00000004005c7c02 */ /* 0x004fe20008000f00 */
[----:B------:R1:W-:Y:S01]  /*212d0*/  STL [R1+0x1950], R94 ;  /* 0x0019505e01007387 */ /* 0x0003e20000100800 */
[----:B------:R-:W-:Y:S01]  /*212e0*/  VIADD R13, R14, UR7 ;  /* 0x000000070e0d7c36 */ /* 0x000fe20008000000 */
[----:B------:R-:W-:Y:S01]  /*212f0*/  ULDC UR7, c[0x0][0x248] ;  /* 0x0000920000077ab9 */ /* 0x000fe20000000800 */
[----:B------:R-:W-:Y:S01]  /*21300*/  ULDC UR4, c[0x0][0x22c] ;  /* 0x00008b0000047ab9 */ /* 0x000fe20000000800 */
[----:B------:R-:W2:Y:S01]  /*21310*/  S2R R124, SR_TID.X ;  /* 0x00000000007c7919 */ /* 0x000ea20000002100 */
[----:B------:R-:W-:Y:S01]  /*21320*/  VIADD R12, R13, UR7 ;  /* 0x000000070d0c7c36 */ /* 0x000fe20008000000 */
[----:B------:R-:W-:Y:S01]  /*21330*/  ULDC UR7, c[0x0][0x248] ;  /* 0x0000920000077ab9 */ /* 0x000fe20000000800 */
[----:B------:R-:W-:Y:S02]  /*21340*/  STL [R1+0x1954], R92 ;  /* 0x0019545c01007387 */ /* 0x000fe40000100800 */
[----:B------:R-:W-:Y:S01]  /*21350*/  VIADD R11, R12, UR7 ;  /* 0x000000070c0b7c36 */ /* 0x000fe20008000000 */
[----:B------:R-:W-:-:S03]  /*21360*/  ULDC UR7, c[0x0][0x248] ;  /* 0x0000920000077ab9 */ /* 0x000fc60000000800 */
        /* <DEDUP_REMOVED lines=11> */
[----:B------:R-:W-:Y:S01]  /*21420*/  ULDC UR7, c[0x0][0x248] ;  /* 0x0000920000077ab9 */ /* 0x000fe20000000800 */
[C---:B--2---:R-:W-:Y:S02]  /*21430*/  IMAD.SHL.U32 R4, R124.reuse, 0x80, RZ ;  /* 0x000000807c047824 */ /* 0x044fe400078e00ff */
[----:B------:R-:W-:Y:S01]  /*21440*/  VIADD R210, R211, UR7 ;  /* 0x00000007d3d27c36 */ /* 0x000fe20008000000 */
[----:B------:R-:W-:Y:S01]  /*21450*/  ULDC UR7, c[0x0][0x248] ;  /* 0x0000920000077ab9 */ /* 0x000fe20000000800 */
[----:B------:R-:W-:Y:S01]  /*21460*/  IMAD.SHL.U32 R2, R124, 0x8, RZ ;  /* 0x000000087c027824 */ /* 0x000fe200078e00ff */
[----:B------:R-:W-:Y:S01]  /*21470*/  LOP3.LUT R4, R4, 0x800, RZ, 0xc0, !PT ;  /* 0x0000080004047812 */ /* 0x000fe200078ec0ff */
[----:B------:R-:W-:Y:S01]  /*21480*/  VIADD R213, R210, UR7 ;  /* 0x00000007d2d57c36 */ /* 0x000fe20008000000 */
[----:B------:R-:W-:Y:S02]  /*21490*/  ULDC UR7, c[0x0][0x248] ;  /* 0x0000920000077ab9 */ /* 0x000fe40000000800 */
[----:B------:R-:W-:Y:S01]  /*214a0*/  IADD3 R4, R4, UR6, R0 ;  /* 0x0000000604047c10 */ /* 0x000fe2000fffe000 */
[----:B------:R-:W-:Y:S01]  /*214b0*/  VIADD R212, R213, UR7 ;  /* 0x00000007d5d47c36 */ /* 0x000fe20008000000 */
[----:B------:R-:W-:Y:S01]  /*214c0*/  ULDC UR7, c[0x0][0x248] ;  /* 0x0000920000077ab9 */ /* 0x000fe20000000800 */
[----:B------:R-:W-:-:S02]  /*214d0*/  LOP3.LUT R0, R2, 0x700, RZ, 0xc0, !PT ;  /* 0x0000070002007812 */ /* 0x000fc400078ec0ff */
[----:B------:R-:W-:Y:S01]  /*214e0*/  VIADD R215, R212, UR7 ;  /* 0x00000007d4d77c36 */ /* 0x000fe20008000000 */
[----:B------:R-:W-:Y:S02]  /*214f0*/  ULDC UR7, c[0x0][0x248] ;  /* 0x0000920000077ab9 */ /* 0x000fe40000000800 */
[----:B------:R-:W-:Y:S02]  /*21500*/  IMAD.IADD R4, R4, 0x1, R0 ;  /* 0x0000000104047824 */ /* 0x000fe400078e0200 */
[----:B------:R-:W-:Y:S01]  /*21510*/  VIADD R214, R215, UR7 ;  /* 0x00000007d7d67c36 */ /* 0x000fe20008000000 */
[----:B------:R-:W-:Y:S01]  /*21520*/  ULDC UR7, c[0x0][0x248] ;  /* 0x0000920000077ab9 */ /* 0x000fe20000000800 */
[----:B------:R-:W-:Y:S02]  /*21530*/  VIADD R0, R6, 0xa ;  /* 0x0000000a06007836 */ /* 0x000fe40000000000 */
[----:B------:R-:W-:Y:S01]  /*21540*/  VIADD R217, R214, UR7 ;  /* 0x00000007d6d97c36 */ /* 0x000fe20008000000 */
[----:B------:R-:W-:-:S02]  /*21550*/  ULDC UR7, c[0x0][0x248] ;  /* 0x0000920000077ab9 */ /* 0x000fc40000000800 */
[----:B------:R-:W-:Y:S01]  /*21560*/  ISETP.LT.AND P1, PT, R0, UR8, !P0 ;  /* 0x0000000800007c0c */ /* 0x000fe2000c721270 */
[----:B------:R-:W-:Y:S01]  /*21570*/  VIADD R216, R217, UR7 ;  /* 0x00000007d9d87c36 */ /* 0x000fe20008000000 */
[----:B------:R-:W-:Y:S01]  /*21580*/  ULDC UR7, c[0x0][0x248] ;  /* 0x0000920000077ab9 */ /* 0x000fe20000000800 */
[----:B------:R-:W-:Y:S01]  /*21590*/  VIADD R0, R6, 0x9 ;  /* 0x0000000906007836 */ /* 0x000fe20000000000 */
[----:B------:R-:W-:Y:S01]  /*215a0*/  ULDC UR8, c[0x0][0x22c] ;  /* 0x00008b0000087ab9 */ /* 0x000fe20000000800 */
[----:B------:R-:W-:Y:S01]  /*215b0*/  VIADD R219, R216, UR7 ;  /* 0x00000007d8db7c36 */ /* 0x000fe20008000000 */
[----:B------:R-:W-:-:S03]  /*215c0*/  ULDC UR7, c[0x0][0x248] ;  /* 0x0000920000077ab9 */ /* 0x000fc60000000800 */
[----:B------:R-:W-:Y:S01]  /*215d0*/  VIADD R218, R219, UR7 ;  /* 0x00000007dbda7c36 */ /* 0x000fe20008000000 */
[----:B------:R-:W-:-:S03]  /*215e0*/  ULDC UR7, c[0x0][0x248] ;  /* 0x0000920000077ab9 */ /* 0x000fc60000000800 */
[----:B------:R-:W-:Y:S01]  /*215f0*/  VIADD R221, R218, UR7 ;  /* 0x00000007dadd7c36 */ /* 0x000fe20008000000 */
[----:B------:R-:W-:Y:S01]  /*21600*/  ULDC UR7, c[0x0][0x248] ;  /* 0x0000920000077ab9 */ /* 0x000fe20000000800 */
[----:B------:R-:W-:Y:S02]  /*21610*/  @P1 LOP3.LUT R3, R3, 0x100, RZ, 0xfc, !PT ;  /* 0x0000010003031812 */ /* 0x000fe400078efcff */
[----:B------:R-:W-:Y:S01]  /*21620*/  VIADD R220, R221, UR7 ;  /* 0x00000007dddc7c36 */ /* 0x000fe20008000000 */
[----:B------:R-:W-:Y:S01]  /*21630*/  ULDC UR7, c[0x0][0x248] ;  /* 0x0000920000077ab9 */ /* 0x000fe20000000800 */
[----:B------:R-:W-:Y:S01]  /*21640*/  ISETP.LT.AND P1, PT, R0, UR8, !P0 ;  /* 0x0000000800007c0c */ /* 0x000fe2000c721270 */
[----:B------:R-:W-:Y:S01]  /*21650*/  VIADD R0, R6, 0x8 ;  /* 0x0000000806007836 */ /* 0x000fe20000000000 */
[----:B------:R-:W-:Y:S01]  /*21660*/  LOP3.LUT R3, R3, 0xffffff7f, RZ, 0xc0, !PT ;  /* 0xffffff7f03037812 */ /* 0x000fe200078ec0ff */
[----:B------:R-:W-:Y:S01]  /*21670*/  VIADD R223, R220, UR7 ;  /* 0x00000007dcdf7c36 */ /* 0x000fe20008000000 */
[----:B------:R-:W-:Y:S01]  /*21680*/  ULDC UR7, c[0x0][0x248] ;  /* 0x0000920000077ab9 */ /* 0x000fe20000000800 */
[----:B------:R-:W-:-:S02]  /*21690*/  ULDC UR8, c[0x0][0x22c] ;  /* 0x00008b0000087ab9 */ /* 0x000fc40000000800 */
        /* <DEDUP_REMOVED lines=8> */
[----:B------:R-:W-:Y:S01]  /*21720*/  ULDC UR8, c[0x0][0x248] ;  /* 0x0000920000087ab9 */ /* 0x000fe20000000800 */
[----:B------:R-:W-:Y:S01]  /*21730*/  VIADD R227, R224, UR7 ;  /* 0x00000007e0e37c36 */ /* 0x000fe20008000000 */
[----:B------:R-:W-:Y:S01]  /*21740*/  ULDC UR7, c[0x0][0x248] ;  /* 0x0000920000077ab9 */ /* 0x000fe20000000800 */
[----:B------:R-:W-:-:S02]  /*21750*/  LOP3.LUT R3, R3, 0xffffffbf, RZ, 0xc0, !PT ;  /* 0xffffffbf03037812 */ /* 0x000fc400078ec0ff */
[----:B------:R-:W-:Y:S01]  /*21760*/  VIADD R226, R227, UR7 ;  /* 0x00000007e3e27c36 */ /* 0x000fe20008000000 */
[----:B------:R-:W-:-:S03]  /*21770*/  ULDC UR7, c[0x0][0x248] ;  /* 0x0000920000077ab9 */ /* 0x000fc60000000800 */
[----:B------:R-:W-:Y:S01]  /*21780*/  VIADD R229, R226, UR7 ;  /* 0x00000007e2e57c36 */ /* 0x000fe20008000000 */
[----:B------:R-:W-:Y:S02]  /*21790*/  ULDC UR7, c[0x0][0x248] ;  /* 0x0000920000077ab9 */ /* 0x000fe40000000800 */
[----:B------:R-:W-:Y:S01]  /*217a0*/  @P1 LOP3.LUT R3, R3, 0x40, RZ, 0xfc, !PT ;  /* 0x0000004003031812 */ /* 0x000fe200078efcff */
[----:B------:R-:W-:Y:S01]  /*217b0*/  VIADD R228, R229, UR7 ;  /* 0x00000007e5e47c36 */ /* 0x000fe20008000000 */
[----:B------:R-:W-:Y:S02]  /*217c0*/  ULDC UR7, c[0x0][0x248] ;  /* 0x0000920000077ab9 */ /* 0x000fe40000000800 */
[----:B------:R-:W-:Y:S01]  /*217d0*/  LOP3.LUT R3, R3, 0xffffffdf, RZ, 0xc0, !PT ;  /* 0xffffffdf03037812 */ /* 0x000fe200078ec0ff */
[----:B------:R-:W-:Y:S01]  /*217e0*/  VIADD R231, R228, UR7 ;  /* 0x00000007e4e77c36 */ /* 0x000fe20008000000 */
[----:B------:R-:W-:Y:S02]  /*217f0*/  ULDC UR7, c[0x0][0x248] ;  /* 0x0000920000077ab9 */ /* 0x000fe40000000800 */
[----:B------:R-:W-:Y:S01]  /*21800*/  @P2 LOP3.LUT R3, R3, 0x20, RZ, 0xfc, !PT ;  /* 0x0000002003032812 */ /* 0x000fe200078efcff */
        /* <DEDUP_REMOVED lines=46> */
[----:B-1----:R-:W-:Y:S01]  /*21af0*/  VIADD R94, R252, UR7 ;  /* 0x00000007fc5e7c36 */ /* 0x002fe20008000000 */
        /* <DEDUP_REMOVED lines=120> */
[----:B------:R-:W-:Y:S02]  /*22280*/  ULDC UR7, c[0x0][0x244] ;  /* 0x0000910000077ab9 */ /* 0x000fe40000000800 */
[----:B------:R-:W-:Y:S01]  /*22290*/  IMAD R0, R73, UR7, RZ ;  /* 0x0000000749007c24 */ /* 0x000fe2000f8e02ff */
[----:B------:R-:W-:Y:S01]  /*222a0*/  ULDC UR7, c[0x0][0x248] ;  /* 0x0000920000077ab9 */ /* 0x000fe20000000800 */
[----:B------:R-:W-:Y:S01]  /*222b0*/  VIADD R147, R19, UR8 ;  /* 0x0000000813937c36 */ /* 0x000fe20008000000 */
[----:B------:R-:W-:Y:S02]  /*222c0*/  ULDC.64 UR8, c[0x0][0x220] ;  /* 0x0000880000087ab9 */ /* 0x000fe40000000a00 */
[C---:B------:R-:W-:Y:S01]  /*222d0*/  LEA R2, P1, R0.reuse, UR8, 0x2 ;  /* 0x0000000800027c11 */ /* 0x040fe2000f8210ff */
[----:B------:R-:W-:Y:S01]  /*222e0*/  VIADD R90, R147, UR7 ;  /* 0x00000007935a7c36 */ /* 0x000fe20008000000 */
[----:B------:R-:W-:Y:S01]  /*222f0*/  ULDC UR7, c[0x0][0x248] ;  /* 0x0000920000077ab9 */ /* 0x000fe20000000800 */
[----:B------:R-:W-:Y:S01]  /*22300*/  ULDC UR8, c[0x0][0x248] ;  /* 0x0000920000087ab9 */ /* 0x000fe20000000800 */
[----:B------:R-:W-:Y:S01]  /*22310*/  LEA.HI.X.SX32 R0, R0, UR9, 0x2, P1 ;  /* 0x0000000900007c11 */ /* 0x000fe200088f16ff */
[----:B------:R-:W-:Y:S01]  /*22320*/  VIADD R139, R90, UR7 ;  /* 0x000000075a8b7c36 */ /* 0x000fe20008000000 */
[-C--:B------:R-:W-:Y:S01]  /*22330*/  LEA R120, P2, R151, R2.reuse, 0x2 ;  /* 0x0000000297787211 */ /* 0x080fe200078410ff */
[----:B------:R-:W-:Y:S01]  /*22340*/  ULDC UR7, c[0x0][0x248] ;  /* 0x0000920000077ab9 */ /* 0x000fe20000000800 */
[----:B------:R-:W-:Y:S01]  /*22350*/  LEA R50, P1, R21, R2, 0x2 ;  /* 0x0000000215327211 */ /* 0x000fe200078210ff */
[----:B------:R-:W-:Y:S01]  /*22360*/  VIADD R138, R139, UR7 ;  /* 0x000000078b8a7c36 */ /* 0x000fe20008000000 */
[----:B------:R-:W-:Y:S01]  /*22370*/  LEA.HI.X.SX32 R121, R151, R0, 0x2, P2 ;  /* 0x0000000097797211 */ /* 0x000fe200010f16ff */
[----:B------:R-:W-:Y:S01]  /*22380*/  ULDC UR7, c[0x0][0x248] ;  /* 0x0000920000077ab9 */ /* 0x000fe20000000800 */
[----:B------:R-:W-:Y:S01]  /*22390*/  LEA R150, P2, R54, R2, 0x2 ;  /* 0x0000000236967211 */ /* 0x000fe200078410ff */
[----:B------:R-:W-:Y:S01]  /*223a0*/  VIADD R77, R138, UR8 ;  /* 0x000000088a4d7c36 */ /* 0x000fe20008000000 */
[-C--:B------:R-:W-:Y:S01]  /*223b0*/  LEA.HI.X.SX32 R51, R21, R0.reuse, 0x2, P1 ;  /* 0x0000000015337211 */ /* 0x080fe200008f16ff */
[----:B------:R-:W-:Y:S01]  /*223c0*/  STL.64 [R1+0x17e0], R120 ;  /* 0x0017e07801007387 */ /* 0x000fe20000100a00 */
[----:B------:R-:W-:Y:S01]  /*223d0*/  LEA.HI.X.SX32 R151, R54, R0, 0x2, P2 ;  /* 0x0000000036977211 */ /* 0x000fe200010f16ff */
[----:B------:R-:W-:Y:S01]  /*223e0*/  VIADD R135, R77, UR7 ;  /* 0x000000074d877c36 */ /* 0x000fe20008000000 */
[----:B------:R-:W-:Y:S01]  /*223f0*/  ULDC UR9, c[0x0][0x248] ;  /* 0x0000920000097ab9 */ /* 0x000fe20000000800 */
[----:B------:R1:W-:Y:S01]  /*22400*/  STL.64 [R1+0x17e8], R50 ;  /* 0x0017e83201007387 */ /* 0x0003e20000100a00 */
[C---:B------:R-:W-:Y:S01]  /*22410*/  LEA R54, P2, R206.reuse, R2, 0x2 ;  /* 0x00000002ce367211 */ /* 0x040fe200078410ff */
[----:B------:R-:W-:Y:S01]  /*22420*/  IMAD.MOV.U32 R21, RZ, RZ, R55 ;  /* 0x000000ffff157224 */ /* 0x000fe200078e0037 */
[----:B------:R-:W-:Y:S01]  /*22430*/  ULDC UR8, c[0x0][0x248] ;  /* 0x0000920000087ab9 */ /* 0x000fe20000000800 */
[----:B------:R-:W-:Y:S01]  /*22440*/  VIADD R136, R135, UR9 ;  /* 0x0000000987887c36 */ /* 0x000fe20008000000 */
[----:B------:R-:W-:Y:S01]  /*22450*/  ULDC UR7, c[0x0][0x248] ;  /* 0x0000920000077ab9 */ /* 0x000fe20000000800 */
[----:B-1----:R-:W2:Y:S01]  /*22460*/  LDL.LU.64 R50, [R1+0x1a28] ;  /* 0x001a280001327983 */ /* 0x002ea20000300a00 */
[----:B------:R-:W-:Y:S01]  /*22470*/  LEA.HI.X.SX32 R55, R206, R0, 0x2, P2 ;  /* 0x00000000ce377211 */ /* 0x000fe200010f16ff */
[----:B------:R-:W-:Y:S01]  /*22480*/  VIADD R87, R136, UR10 ;  /* 0x0000000a88577c36 */ /* 0x000fe20008000000 */
[----:B------:R-:W-:Y:S01]  /*22490*/  ULDC UR9, c[0x0][0x248] ;  /* 0x0000920000097ab9 */ /* 0x000fe20000000800 */
[----:B------:R1:W-:Y:S01]  /*224a0*/  STL.64 [R1+0x17d8], R150 ;  /* 0x0017d89601007387 */ /* 0x0003e20000100a00 */
[----:B------:R-:W-:Y:S01]  /*224b0*/  LEA R206, P2, R204, R2, 0x2 ;  /* 0x00000002ccce7211 */ /* 0x000fe200078410ff */
[----:B------:R-:W-:Y:S01]  /*224c0*/  VIADD R79, R87, UR8 ;  /* 0x00000008574f7c36 */ /* 0x000fe20008000000 */
[----:B------:R-:W-:Y:S01]  /*224d0*/  ULDC UR10, c[0x0][0x248] ;  /* 0x00009200000a7ab9 */ /* 0x000fe20000000800 */
[----:B------:R-:W-:-:S02]  /*224e0*/  ULDC UR8, c[0x0][0x248] ;  /* 0x0000920000087ab9 */ /* 0x000fc40000000800 */
[----:B------:R-:W-:Y:S01]  /*224f0*/  VIADD R134, R79, UR11 ;  /* 0x0000000b4f867c36 */ /* 0x000fe20008000000 */
[----:B------:R-:W-:-:S03]  /*22500*/  ULDC UR11, c[0x0][0x248] ;  /* 0x00009200000b7ab9 */ /* 0x000fc60000000800 */
[----:B------:R-:W-:Y:S01]  /*22510*/  VIADD R5, R134, UR13 ;  /* 0x0000000d86057c36 */ /* 0x000fe20008000000 */
[----:B------:R-:W-:Y:S01]  /*22520*/  ULDC UR13, c[0x0][0x248] ;  /* 0x00009200000d7ab9 */ /* 0x000fe20000000800 */
[----:B-1----:R-:W-:Y:S01]  /*22530*/  IMAD.MOV.U32 R150, RZ, RZ, R52 ;  /* 0x000000ffff967224 */ /* 0x002fe200078e0034 */
[----:B------:R-:W-:Y:S01]  /*22540*/  LEA R52, P1, R207, R2, 0x2 ;  /* 0x00000002cf347211 */ /* 0x000fe200078210ff */
[----:B------:R-:W-:Y:S02]  /*22550*/  IMAD.MOV.U32 R151, RZ, RZ, R53 ;  /* 0x000000ffff977224 */ /* 0x000fe400078e0035 */
[----:B------:R-:W-:Y:S01]  /*22560*/  VIADD R130, R5, UR7 ;  /* 0x0000000705827c36 */ /* 0x000fe20008000000 */
[-C--:B------:R-:W-:Y:S01]  /*22570*/  LEA.HI.X.SX32 R53, R207, R0.reuse, 0x2, P1 ;  /* 0x00000000cf357211 */ /* 0x080fe200008f16ff */
[----:B------:R-:W-:Y:S02]  /*22580*/  ULDC UR7, c[0x0][0x248] ;  /* 0x0000920000077ab9 */ /* 0x000fe40000000800 */
[----:B------:R-:W-:Y:S01]  /*22590*/  VIADD R73, R130, UR14 ;  /* 0x0000000e82497c36 */ /* 0x000fe20008000000 */
[----:B------:R-:W-:Y:S01]  /*225a0*/  LEA.HI.X.SX32 R207, R204, R0, 0x2, P2 ;  /* 0x00000000cccf7211 */ /* 0x000fe200010f16ff */
[----:B------:R1:W-:Y:S01]  /*225b0*/  STL.64 [R1+0x17d0], R52 ;  /* 0x0017d03401007387 */ /* 0x0003e20000100a00 */
[----:B------:R-:W-:Y:S01]  /*225c0*/  ULDC UR14, c[0x0][0x248] ;  /* 0x00009200000e7ab9 */ /* 0x000fe20000000800 */
[----:B------:R-:W-:Y:S01]  /*225d0*/  VIADD R20, R73, UR16 ;  /* 0x0000001049147c36 */ /* 0x000fe20008000000 */
[----:B------:R-:W-:Y:S01]  /*225e0*/  LEA R116, P2, R202, R2, 0x2 ;  /* 0x00000002ca747211 */ /* 0x000fe200078410ff */
[----:B------:R-:W-:-:S02]  /*225f0*/  ULDC UR16, c[0x0][0x248] ;  /* 0x0000920000107ab9 */ /* 0x000fc40000000800 */
[----:B------:R-:W-:Y:S01]  /*22600*/  VIADD R18, R20, UR9 ;  /* 0x0000000914127c36 */ /* 0x000fe20008000000 */
[----:B------:R-:W-:-:S03]  /*22610*/  ULDC UR9, c[0x0][0x248] ;  /* 0x0000920000097ab9 */ /* 0x000fc60000000800 */
[----:B------:R-:W-:Y:S01]  /*22620*/  VIADD R7, R18, UR17 ;  /* 0x0000001112077c36 */ /* 0x000fe20008000000 */
[----:B------:R-:W-:Y:S01]  /*22630*/  ULDC UR17, c[0x0][0x248] ;  /* 0x0000920000117ab9 */ /* 0x000fe20000000800 */
[----:B-1----:R-:W3:Y:S02]  /*22640*/  LDL.LU.64 R52, [R1+0x1a20] ;  /* 0x001a200001347983 */ /* 0x002ee40000300a00 */
[----:B------:R-:W-:Y:S01]  /*22650*/  VIADD R137, R7, UR19 ;  /* 0x0000001307897c36 */ /* 0x000fe20008000000 */
[----:B------:R-:W-:Y:S01]  /*22660*/  ULDC UR19, c[0x0][0x248] ;  /* 0x0000920000137ab9 */ /* 0x000fe20000000800 */
[----:B------:R1:W-:Y:S02]  /*22670*/  STL.64 [R1+0x17c8], R54 ;  /* 0x0017c83601007387 */ /* 0x0003e40000100a00 */
[----:B------:R-:W-:Y:S01]  /*22680*/  VIADD R133, R137, UR10 ;  /* 0x0000000a89857c36 */ /* 0x000fe20008000000 */
[----:B------:R-:W-:-:S03]  /*22690*/  ULDC UR10, c[0x0][0x248] ;  /* 0x00009200000a7ab9 */ /* 0x000fc60000000800 */
[----:B------:R-:W-:Y:S01]  /*226a0*/  VIADD R23, R133, UR20 ;  /* 0x0000001485177c36 */ /* 0x000fe20008000000 */
[----:B------:R-:W-:-:S03]  /*226b0*/  ULDC UR20, c[0x0][0x248] ;  /* 0x0000920000147ab9 */ /* 0x000fc60000000800 */
[----:B------:R-:W-:Y:S01]  /*226c0*/  VIADD R128, R23, UR22 ;  /* 0x0000001617807c36 */ /* 0x000fe20008000000 */
[----:B------:R-:W-:Y:S01]  /*226d0*/  ULDC UR22, c[0x0][0x248] ;  /* 0x0000920000167ab9 */ /* 0x000fe20000000800 */
[C---:B-1----:R-:W-:Y:S02]  /*226e0*/  LEA R54, P1, R205.reuse, R2, 0x2 ;  /* 0x00000002cd367211 */ /* 0x042fe400078210ff */
[----:B------:R-:W-:Y:S01]  /*226f0*/  VIADD R16, R128, UR8 ;  /* 0x0000000880107c36 */ /* 0x000fe20008000000 */
[----:B------:R-:W-:Y:S01]  /*22700*/  ULDC UR8, c[0x0][0x248] ;  /* 0x0000920000087ab9 */ /* 0x000fe20000000800 */
[----:B------:R-:W-:Y:S02]  /*22710*/  LEA.HI.X.SX32 R55, R205, R0, 0x2, P1 ;  /* 0x00000000cd377211 */ /* 0x000fe400008f16ff */
[----:B------:R-:W-:Y:S01]  /*22720*/  LEA R204, P1, R203, R2, 0x2 ;  /* 0x00000002cbcc7211 */ /* 0x000fe200078210ff */
[----:B------:R-:W-:Y:S01]  /*22730*/  VIADD R129, R16, UR23 ;  /* 0x0000001710817c36 */ /* 0x000fe20008000000 */
[----:B------:R-:W-:-:S02]  /*22740*/  ULDC UR23, c[0x0][0x248] ;  /* 0x0000920000177ab9 */ /* 0x000fc40000000800 */
[----:B------:R-:W-:Y:S01]  /*22750*/  LEA.HI.X.SX32 R205, R203, R0, 0x2, P1 ;  /* 0x00000000cbcd7211 */ /* 0x000fe200008f16ff */
[----:B------:R1:W-:Y:S01]  /*22760*/  STL.64 [R1+0x17c0], R54 ;  /* 0x0017c03601007387 */ /* 0x0003e20000100a00 */
[----:B------:R-:W-:Y:S01]  /*22770*/  VIADD R131, R129, UR25 ;  /* 0x0000001981837c36 */ /* 0x000fe20008000000 */
[----:B------:R-:W-:-:S03]  /*22780*/  ULDC UR25, c[0x0][0x248] ;  /* 0x0000920000197ab9 */ /* 0x000fc60000000800 */
[----:B------:R-:W-:Y:S01]  /*22790*/  VIADD R127, R131, UR11 ;  /* 0x0000000b837f7c36 */ /* 0x000fe20008000000 */
[----:B------:R-:W-:-:S03]  /*227a0*/  ULDC UR11, c[0x0][0x248] ;  /* 0x00009200000b7ab9 */ /* 0x000fc60000000800 */
[----:B------:R-:W-:Y:S01]  /*227b0*/  VIADD R126, R127, UR12 ;  /* 0x0000000c7f7e7c36 */ /* 0x000fe20008000000 */
[----:B------:R-:W-:Y:S01]  /*227c0*/  ULDC UR12, c[0x0][0x248] ;  /* 0x00009200000c7ab9 */ /* 0x000fe20000000800 */
[----:B-1----:R-:W4:Y:S02]  /*227d0*/  LDL.LU.64 R54, [R1+0x1a18] ;  /* 0x001a180001367983 */ /* 0x002f240000300a00 */
[----:B------:R-:W-:Y:S01]  /*227e0*/  VIADD R125, R126, UR15 ;  /* 0x0000000f7e7d7c36 */ /* 0x000fe20008000000 */
[----:B------:R-:W-:Y:S01]  /*227f0*/  ULDC UR15, c[0x0][0x248] ;  /* 0x00009200000f7ab9 */ /* 0x000fe20000000800 */
[----:B------:R1:W-:Y:S02]  /*22800*/  STL.64 [R1+0x17b8], R206 ;  /* 0x0017b8ce01007387 */ /* 0x0003e40000100a00 */
[----:B------:R-:W-:Y:S01]  /*22810*/  VIADD R93, R125, UR18 ;  /* 0x000000127d5d7c36 */ /* 0x000fe20008000000 */
[----:B------:R-:W-:Y:S01]  /*22820*/  ULDC UR18, c[0x0][0x248] ;  /* 0x0000920000127ab9 */ /* 0x000fe20000000800 */
[----:B------:R1:W-:Y:S02]  /*22830*/  STL.64 [R1+0x17b0], R204 ;  /* 0x0017b0cc01007387 */ /* 0x0003e40000100a00 */
[----:B------:R-:W-:Y:S01]  /*22840*/  VIADD R92, R93, UR21 ;  /* 0x000000155d5c7c36 */ /* 0x000fe20008000000 */
[----:B------:R-:W-:-:S03]  /*22850*/  ULDC UR21, c[0x0][0x248] ;  /* 0x0000920000157ab9 */ /* 0x000fc60000000800 */
[----:B------:R-:W-:Y:S01]  /*22860*/  VIADD R132, R92, UR24 ;  /* 0x000000185c847c36 */ /* 0x000fe20008000000 */
[----:B------:R-:W-:Y:S01]  /*22870*/  ULDC UR24, c[0x0][0x248] ;  /* 0x0000920000187ab9 */ /* 0x000fe20000000800 */
[----:B-1----:R-:W-:Y:S01]  /*22880*/  IMAD.MOV.U32 R207, RZ, RZ, R117 ;  /* 0x000000ffffcf7224 */ /* 0x002fe200078e0075 */
[----:B------:R-:W-:Y:S01]  /*22890*/  LEA.HI.X.SX32 R117, R202, R0, 0x2, P2 ;  /* 0x00000000ca757211 */ /* 0x000fe200010f16ff */
[----:B------:R-:W-:Y:S01]  /*228a0*/  IMAD.MOV.U32 R206, RZ, RZ, R118 ;  /* 0x000000ffffce7224 */ /* 0x000fe200078e0076 */
[-C--:B------:R-:W-:Y:S01]  /*228b0*/  LEA R202, P2, R200, R2.reuse, 0x2 ;  /* 0x00000002c8ca7211 */ /* 0x080fe200078410ff */
[----:B------:R-:W-:Y:S01]  /*228c0*/  VIADD R123, R132, UR27 ;  /* 0x0000001b847b7c36 */ /* 0x000fe20008000000 */
[----:B------:R-:W-:Y:S01]  /*228d0*/  LEA R204, P1, R201, R2, 0x2 ;  /* 0x00000002c9cc7211 */ /* 0x000fe200078210ff */
[----:B------:R-:W-:Y:S01]  /*228e0*/  STL.64 [R1+0x17a8], R116 ;  /* 0x0017a87401007387 */ /* 0x000fe20000100a00 */
[-C--:B------:R-:W-:Y:S01]  /*228f0*/  LEA.HI.X.SX32 R203, R200, R0.reuse, 0x2, P2 ;  /* 0x00000000c8cb7211 */ /* 0x080fe200010f16ff */
[----:B------:R-:W-:Y:S01]  /*22900*/  VIADD R122, R123, UR29 ;  /* 0x0000001d7b7a7c36 */ /* 0x000fe20008000000 */
[----:B------:R-:W-:Y:S01]  /*22910*/  LEA.HI.X.SX32 R205, R201, R0, 0x2, P1 ;  /* 0x00000000c9cd7211 */ /* 0x000fe200008f16ff */
[----:B------:R-:W-:Y:S01]  /*22920*/  ULDC UR27, c[0x0][0x248] ;  /* 0x00009200001b7ab9 */ /* 0x000fe20000000800 */
[----:B------:R-:W-:Y:S01]  /*22930*/  LEA R200, P2, R198, R2, 0x2 ;  /* 0x00000002c6c87211 */ /* 0x000fe200078410ff */
[----:B------:R-:W-:Y:S01]  /*22940*/  VIADD R121, R122, UR30 ;  /* 0x0000001e7a797c36 */ /* 0x000fe20008000000 */
[----:B------:R-:W-:Y:S01]  /*22950*/  ULDC UR29, c[0x0][0x248] ;  /* 0x00009200001d7ab9 */ /* 0x000fe20000000800 */
[----:B------:R-:W-:Y:S01]  /*22960*/  STL.64 [R1+0x17a0], R204 ;  /* 0x0017a0cc01007387 */ /* 0x000fe20000100a00 */
[----:B------:R-:W-:Y:S01]  /*22970*/  LEA.HI.X.SX32 R201, R198, R0, 0x2, P2 ;  /* 0x00000000c6c97211 */ /* 0x000fe200010f16ff */
[----:B------:R-:W-:-:S02]  /*22980*/  ULDC UR30, c[0x0][0x248] ;  /* 0x00009200001e7ab9 */ /* 0x000fc40000000800 */
[----:B------:R1:W-:Y:S02]  /*22990*/  STL.64 [R1+0x1798], R202 ;  /* 0x001798ca01007387 */ /* 0x0003e40000100a00 */
[----:B-1----:R-:W-:-:S04]  /*229a0*/  LEA R202, P1, R199, R2, 0x2 ;  /* 0x00000002c7ca7211 */ /* 0x002fc800078210ff */
[----:B------:R-:W-:-:S05]  /*229b0*/  LEA.HI.X.SX32 R203, R199, R0, 0x2, P1 ;  /* 0x00000000c7cb7211 */ /* 0x000fca00008f16ff */
[----:B------:R1:W-:Y:S04]  /*229c0*/  STL.64 [R1+0x1790], R202 ;  /* 0x001790ca01007387 */ /* 0x0003e80000100a00 */
[----:B------:R1:W-:Y:S02]  /*229d0*/  STL.64 [R1+0x1788], R200 ;  /* 0x001788c801007387 */ /* 0x0003e40000100a00 */
[CC--:B-1----:R-:W-:Y:S02]  /*229e0*/  LEA R202, P1, R197.reuse, R2.reuse, 0x2 ;  /* 0x00000002c5ca7211 */ /* 0x0c2fe400078210ff */
[----:B------:R-:W-:Y:S02]  /*229f0*/  LEA R200, P2, R196, R2, 0x2 ;  /* 0x00000002c4c87211 */ /* 0x000fe400078410ff */
[----:B------:R-:W-:-:S02]  /*22a00*/  LEA.HI.X.SX32 R203, R197, R0, 0x2, P1 ;  /* 0x00000000c5cb7211 */ /* 0x000fc400008f16ff */
[----:B------:R-:W-:Y:S02]  /*22a10*/  LEA.HI.X.SX32 R201, R196, R0, 0x2, P2 ;  /* 0x00000000c4c97211 */ /* 0x000fe400010f16ff */
[C---:B------:R-:W-:Y:S01]  /*22a20*/  LEA R196, P1, R195.reuse, R2, 0x2 ;  /* 0x00000002c3c47211 */ /* 0x040fe200078210ff */
[----:B------:R1:W-:Y:S03]  /*22a30*/  STL.64 [R1+0x1780], R202 ;  /* 0x001780ca01007387 */ /* 0x0003e60000100a00 */
[----:B------:R-:W-:Y:S01]  /*22a40*/  LEA.HI.X.SX32 R197, R195, R0, 0x2, P1 ;  /* 0x00000000c3c57211 */ /* 0x000fe200008f16ff */
[----:B------:R-:W-:Y:S01]  /*22a50*/  STL.64 [R1+0x1778], R200 ;  /* 0x001778c801007387 */ /* 0x000fe20000100a00 */
[-C--:B------:R-:W-:Y:S01]  /*22a60*/  LEA R198, P1, R193, R2.reuse, 0x2 ;  /* 0x00000002c1c67211 */ /* 0x080fe200078210ff */
[----:B-1----:R-:W-:Y:S01]  /*22a70*/  IMAD.MOV.U32 R203, RZ, RZ, R112 ;  /* 0x000000ffffcb7224 */ /* 0x002fe200078e0070 */
[C---:B------:R-:W-:Y:S01]  /*22a80*/  LEA R112, P2, R194.reuse, R2, 0x2 ;  /* 0x00000002c2707211 */ /* 0x040fe200078410ff */
[----:B------:R-:W-:Y:S01]  /*22a90*/  IMAD.MOV.U32 R202, RZ, RZ, R113 ;  /* 0x000000ffffca7224 */ /* 0x000fe200078e0071 */
[----:B------:R1:W-:Y:S02]  /*22aa0*/  STL.64 [R1+0x1770], R196 ;  /* 0x001770c401007387 */ /* 0x0003e40000100a00 */
[----:B------:R-:W-:-:S02]  /*22ab0*/  LEA.HI.X.SX32 R113, R194, R0, 0x2, P2 ;  /* 0x00000000c2717211 */ /* 0x000fc400010f16ff */
[----:B------:R-:W-:Y:S02]  /*22ac0*/  LEA.HI.X.SX32 R199, R193, R0, 0x2, P1 ;  /* 0x00000000c1c77211 */ /* 0x000fe400008f16ff */
[-C--:B------:R-:W-:Y:S02]  /*22ad0*/  LEA R194, P1, R191, R2.reuse, 0x2 ;  /* 0x00000002bfc27211 */ /* 0x080fe400078210ff */
[----:B-1----:R-:W-:-:S04]  /*22ae0*/  LEA R196, P2, R192, R2, 0x2 ;  /* 0x00000002c0c47211 */ /* 0x002fc800078410ff */
[----:B------:R-:W-:Y:S02]  /*22af0*/  LEA.HI.X.SX32 R197, R192, R0, 0x2, P2 ;  /* 0x00000000c0c57211 */ /* 0x000fe400010f16ff */
[C---:B------:R-:W-:Y:S02]  /*22b00*/  LEA R192, P2, R190.reuse, R2, 0x2 ;  /* 0x00000002bec07211 */ /* 0x040fe400078410ff */
[-C--:B------:R-:W-:Y:S01]  /*22b10*/  LEA.HI.X.SX32 R195, R191, R0.reuse, 0x2, P1 ;  /* 0x00000000bfc37211 */ /* 0x080fe200008f16ff */
[----:B------:R-:W-:Y:S01]  /*22b20*/  STL.64 [R1+0x1768], R112 ;  /* 0x0017687001007387 */ /* 0x000fe20000100a00 */
[----:B------:R-:W-:-:S03]  /*22b30*/  LEA.HI.X.SX32 R193, R190, R0, 0x2, P2 ;  /* 0x00000000bec17211 */ /* 0x000fc600010f16ff */
[----:B------:R-:W-:Y:S04]  /*22b40*/  STL.64 [R1+0x1760], R198 ;  /* 0x001760c601007387 */ /* 0x000fe80000100a00 */
[----:B------:R-:W-:Y:S04]  /*22b50*/  STL.64 [R1+0x1758], R196 ;  /* 0x001758c401007387 */ /* 0x000fe80000100a00 */
[----:B------:R1:W-:Y:S04]  /*22b60*/  STL.64 [R1+0x1750], R194 ;  /* 0x001750c201007387 */ /* 0x0003e80000100a00 */
[----:B------:R1:W-:Y:S01]  /*22b70*/  STL.64 [R1+0x1748], R192 ;  /* 0x001748c001007387 */ /* 0x0003e20000100a00 */
[----:B------:R-:W-:Y:S01]  /*22b80*/  IMAD.MOV.U32 R204, RZ, RZ, R206 ;  /* 0x000000ffffcc7224 */ /* 0x000fe200078e00ce */
[----:B-1----:R-:W-:-:S02]  /*22b90*/  LEA R194, P1, R189, R2, 0x2 ;  /* 0x00000002bdc27211 */ /* 0x002fc400078210ff */
[C---:B------:R-:W-:Y:S02]  /*22ba0*/  LEA R192, P2, R188.reuse, R2, 0x2 ;  /* 0x00000002bcc07211 */ /* 0x040fe400078410ff */
[-C--:B------:R-:W-:Y:S02]  /*22bb0*/  LEA.HI.X.SX32 R195, R189, R0.reuse, 0x2, P1 ;  /* 0x00000000bdc37211 */ /* 0x080fe400008f16ff */
[----:B------:R-:W-:Y:S02]  /*22bc0*/  LEA.HI.X.SX32 R193, R188, R0, 0x2, P2 ;  /* 0x00000000bcc17211 */ /* 0x000fe400010f16ff */
[C---:B------:R-:W-:Y:S01]  /*22bd0*/  LEA R188, P1, R187.reuse, R2, 0x2 ;  /* 0x00000002bbbc7211 */ /* 0x040fe200078210ff */
[----:B------:R-:W-:Y:S02]  /*22be0*/  IMAD.MOV.U32 R200, RZ, RZ, R204 ;  /* 0x000000ffffc87224 */ /* 0x000fe400078e00cc */
[----:B------:R-:W-:Y:S01]  /*22bf0*/  IMAD.MOV.U32 R204, RZ, RZ, R207 ;  /* 0x000000ffffcc7224 */ /* 0x000fe200078e00cf */
[----:B------:R-:W-:Y:S01]  /*22c00*/  LEA.HI.X.SX32 R189, R187, R0, 0x2, P1 ;  /* 0x00000000bbbd7211 */ /* 0x000fe200008f16ff */
[----:B------:R-:W-:Y:S01]  /*22c10*/  IMAD.MOV.U32 R207, RZ, RZ, R108 ;  /* 0x000000ffffcf7224 */ /* 0x000fe200078e006c */
[----:B------:R-:W-:Y:S01]  /*22c20*/  LEA R108, P2, R186, R2, 0x2 ;  /* 0x00000002ba6c7211 */ /* 0x000fe200078410ff */
[----:B------:R-:W-:Y:S01]  /*22c30*/  IMAD.MOV.U32 R201, RZ, RZ, R202 ;  /* 0x000000ffffc97224 */ /* 0x000fe200078e00ca */
[----:B------:R-:W-:Y:S01]  /*22c40*/  STL.64 [R1+0x1740], R194 ;  /* 0x001740c201007387 */ /* 0x000fe20000100a00 */
[----:B------:R-:W-:-:S02]  /*22c50*/  IMAD.MOV.U32 R202, RZ, RZ, R203 ;  /* 0x000000ffffca7224 */ /* 0x000fc400078e00cb */
[----:B------:R-:W-:Y:S01]  /*22c60*/  IMAD.MOV.U32 R203, RZ, RZ, R109 ;  /* 0x000000ffffcb7224 */ /* 0x000fe200078e006d */
[----:B------:R-:W-:Y:S01]  /*22c70*/  STL.64 [R1+0x1738], R192 ;  /* 0x001738c001007387 */ /* 0x000fe20000100a00 */
[----:B------:R-:W-:-:S03]  /*22c80*/  LEA.HI.X.SX32 R109, R186, R0, 0x2, P2 ;  /* 0x00000000ba6d7211 */ /* 0x000fc600010f16ff */
[----:B------:R1:W-:Y:S01]  /*22c90*/  STL.64 [R1+0x1730], R188 ;  /* 0x001730bc01007387 */ /* 0x0003e20000100a00 */
[----:B------:R-:W-:-:S04]  /*22ca0*/  LEA R186, P2, R184, R2, 0x2 ;  /* 0x00000002b8ba7211 */ /* 0x000fc800078410ff */
[----:B------:R-:W-:Y:S02]  /*22cb0*/  LEA.HI.X.SX32 R187, R184, R0, 0x2, P2 ;  /* 0x00000000b8bb7211 */ /* 0x000fe400010f16ff */
[----:B-1----:R-:W-:-:S04]  /*22cc0*/  LEA R188, P1, R185, R2, 0x2 ;  /* 0x00000002b9bc7211 */ /* 0x002fc800078210ff */
[----:B------:R-:W-:Y:S01]  /*22cd0*/  LEA.HI.X.SX32 R189, R185, R0, 0x2, P1 ;  /* 0x00000000b9bd7211 */ /* 0x000fe200008f16ff */
[----:B------:R-:W-:Y:S04]  /*22ce0*/  STL.64 [R1+0x1728], R108 ;  /* 0x0017286c01007387 */ /* 0x000fe80000100a00 */
[----:B------:R1:W-:Y:S04]  /*22cf0*/  STL.64 [R1+0x1720], R188 ;  /* 0x001720bc01007387 */ /* 0x0003e80000100a00 */
[----:B------:R1:W-:Y:S02]  /*22d00*/  STL.64 [R1+0x1718], R186 ;  /* 0x001718ba01007387 */ /* 0x0003e40000100a00 */
[----:B-1----:R-:W-:-:S02]  /*22d10*/  LEA R188, P1, R183, R2, 0x2 ;  /* 0x00000002b7bc7211 */ /* 0x002fc400078210ff */
[C---:B------:R-:W-:Y:S02]  /*22d20*/  LEA R186, P2, R182.reuse, R2, 0x2 ;  /* 0x00000002b6ba7211 */ /* 0x040fe400078410ff */
[-C--:B------:R-:W-:Y:S02]  /*22d30*/  LEA.HI.X.SX32 R189, R183, R0.reuse, 0x2, P1 ;  /* 0x00000000b7bd7211 */ /* 0x080fe400008f16ff */
[----:B------:R-:W-:Y:S02]  /*22d40*/  LEA.HI.X.SX32 R187, R182, R0, 0x2, P2 ;  /* 0x00000000b6bb7211 */ /* 0x000fe400010f16ff */
[CC--:B------:R-:W-:Y:S02]  /*22d50*/  LEA R184, P1, R181.reuse, R2.reuse, 0x2 ;  /* 0x00000002b5b87211 */ /* 0x0c0fe400078210ff */
[----:B------:R-:W-:Y:S02]  /*22d60*/  LEA R182, P2, R180, R2, 0x2 ;  /* 0x00000002b4b67211 */ /* 0x000fe400078410ff */
[----:B------:R-:W-:-:S02]  /*22d70*/  LEA.HI.X.SX32 R185, R181, R0, 0x2, P1 ;  /* 0x00000000b5b97211 */ /* 0x000fc400008f16ff */
[----:B------:R-:W-:Y:S01]  /*22d80*/  LEA.HI.X.SX32 R183, R180, R0, 0x2, P2 ;  /* 0x00000000b4b77211 */ /* 0x000fe200010f16ff */
[----:B------:R-:W-:Y:S04]  /*22d90*/  STL.64 [R1+0x1710], R188 ;  /* 0x001710bc01007387 */ /* 0x000fe80000100a00 */
[----:B------:R-:W-:Y:S01]  /*22da0*/  STL.64 [R1+0x1708], R186 ;  /* 0x001708ba01007387 */ /* 0x000fe20000100a00 */
[----:B------:R-:W-:-:S03]  /*22db0*/  LEA R180, P2, R178, R2, 0x2 ;  /* 0x00000002b2b47211 */ /* 0x000fc600078410ff */
[----:B------:R-:W-:Y:S04]  /*22dc0*/  STL.64 [R1+0x1700], R184 ;  /* 0x001700b801007387 */ /* 0x000fe80000100a00 */
[----:B------:R1:W-:Y:S01]  /*22dd0*/  STL.64 [R1+0x16f8], R182 ;  /* 0x0016f8b601007387 */ /* 0x0003e20000100a00 */
[----:B------:R-:W-:Y:S02]  /*22de0*/  LEA.HI.X.SX32 R181, R178, R0, 0x2, P2 ;  /* 0x00000000b2b57211 */ /* 0x000fe400010f16ff */
[----:B-1----:R-:W-:-:S04]  /*22df0*/  LEA R182, P1, R179, R2, 0x2 ;  /* 0x00000002b3b67211 */ /* 0x002fc800078210ff */
[----:B------:R-:W-:-:S05]  /*22e00*/  LEA.HI.X.SX32 R183, R179, R0, 0x2, P1 ;  /* 0x00000000b3b77211 */ /* 0x000fca00008f16ff */
[----:B------:R1:W-:Y:S04]  /*22e10*/  STL.64 [R1+0x16f0], R182 ;  /* 0x0016f0b601007387 */ /* 0x0003e80000100a00 */
[----:B------:R2:W-:Y:S01]  /*22e20*/  STL.64 [R1+0x16e8], R180 ;  /* 0x0016e8b401007387 */ /* 0x0005e20000100a00 */
[CC--:B-1----:R-:W-:Y:S02]  /*22e30*/  LEA R182, P1, R177.reuse, R2.reuse, 0x2 ;  /* 0x00000002b1b67211 */ /* 0x0c2fe400078210ff */
[C---:B--2---:R-:W-:Y:S02]  /*22e40*/  LEA R180, P2, R176.reuse, R2, 0x2 ;  /* 0x00000002b0b47211 */ /* 0x044fe400078410ff */
[-C--:B------:R-:W-:Y:S02]  /*22e50*/  LEA.HI.X.SX32 R183, R177, R0.reuse, 0x2, P1 ;  /* 0x00000000b1b77211 */ /* 0x080fe400008f16ff */
[----:B------:R-:W-:-:S02]  /*22e60*/  LEA.HI.X.SX32 R181, R176, R0, 0x2, P2 ;  /* 0x00000000b0b57211 */ /* 0x000fc400010f16ff */
[CC--:B------:R-:W-:Y:S02]  /*22e70*/  LEA R178, P1, R175.reuse, R2.reuse, 0x2 ;  /* 0x00000002afb27211 */ /* 0x0c0fe400078210ff */
[C---:B------:R-:W-:Y:S02]  /*22e80*/  LEA R176, P2, R174.reuse, R2, 0x2 ;  /* 0x00000002aeb07211 */ /* 0x040fe400078410ff */
[-C--:B------:R-:W-:Y:S02]  /*22e90*/  LEA.HI.X.SX32 R179, R175, R0.reuse, 0x2, P1 ;  /* 0x00000000afb37211 */ /* 0x080fe400008f16ff */
[----:B------:R-:W-:Y:S01]  /*22ea0*/  LEA.HI.X.SX32 R177, R174, R0, 0x2, P2 ;  /* 0x00000000aeb17211 */ /* 0x000fe200010f16ff */
[----:B------:R-:W-:Y:S04]  /*22eb0*/  STL.64 [R1+0x16e0], R182 ;  /* 0x0016e0b601007387 */ /* 0x000fe80000100a00 */
[----:B------:R-:W-:Y:S04]  /*22ec0*/  STL.64 [R1+0x16d8], R180 ;  /* 0x0016d8b401007387 */ /* 0x000fe80000100a00 */
[----:B------:R1:W-:Y:S04]  /*22ed0*/  STL.64 [R1+0x16d0], R178 ;  /* 0x0016d0b201007387 */ /* 0x0003e80000100a00 */
[----:B------:R2:W-:Y:S01]  /*22ee0*/  STL.64 [R1+0x16c8], R176 ;  /* 0x0016c8b001007387 */ /* 0x0005e20000100a00 */
[----:B-1----:R-:W-:-:S02]  /*22ef0*/  LEA R178, P1, R173, R2, 0x2 ;  /* 0x00000002adb27211 */ /* 0x002fc400078210ff */
[C---:B--2---:R-:W-:Y:S02]  /*22f00*/  LEA R176, P2, R172.reuse, R2, 0x2 ;  /* 0x00000002acb07211 */ /* 0x044fe400078410ff */
[-C--:B------:R-:W-:Y:S02]  /*22f10*/  LEA.HI.X.SX32 R179, R173, R0.reuse, 0x2, P1 ;  /* 0x00000000adb37211 */ /* 0x080fe400008f16ff */
[----:B------:R-:W-:Y:S02]  /*22f20*/  LEA.HI.X.SX32 R177, R172, R0, 0x2, P2 ;  /* 0x00000000acb17211 */ /* 0x000fe400010f16ff */
[CC--:B------:R-:W-:Y:S02]  /*22f30*/  LEA R174, P1, R171.reuse, R2.reuse, 0x2 ;  /* 0x00000002abae7211 */ /* 0x0c0fe400078210ff */
[----:B------:R-:W-:Y:S02]  /*22f40*/  LEA R172, P2, R170, R2, 0x2 ;  /* 0x00000002aaac7211 */ /* 0x000fe400078410ff */
[----:B------:R-:W-:-:S02]  /*22f50*/  LEA.HI.X.SX32 R175, R171, R0, 0x2, P1 ;  /* 0x00000000abaf7211 */ /* 0x000fc400008f16ff */
        /* <DEDUP_REMOVED lines=20> */
[----:B------:R-:W-:-:S03]  /*230a0*/  LEA.HI.X.SX32 R169, R164, R0, 0x2, P2 ;  /* 0x00000000a4a97211 */ /* 0x000fc600010f16ff */
[----:B------:R-:W-:Y:S01]  /*230b0*/  STL.64 [R1+0x1680], R170 ;  /* 0x001680aa01007387 */ /* 0x000fe20000100a00 */
[----:B------:R-:W-:-:S03]  /*230c0*/  LEA R166, P2, R162, R2, 0x2 ;  /* 0x00000002a2a67211 */ /* 0x000fc600078410ff */
[----:B------:R1:W-:Y:S01]  /*230d0*/  STL.64 [R1+0x1678], R168 ;  /* 0x001678a801007387 */ /* 0x0003e20000100a00 */
[----:B------:R-:W-:Y:S02]  /*230e0*/  LEA.HI.X.SX32 R167, R162, R0, 0x2, P2 ;  /* 0x00000000a2a77211 */ /* 0x000fe400010f16ff */
[-C--:B------:R-:W-:Y:S02]  /*230f0*/  LEA R162, P2, R160, R2.reuse, 0x2 ;  /* 0x00000002a0a27211 */ /* 0x080fe400078410ff */
[----:B-1----:R-:W-:-:S04]  /*23100*/  LEA R168, P1, R163, R2, 0x2 ;  /* 0x00000002a3a87211 */ /* 0x002fc800078210ff */
[----:B------:R-:W-:Y:S02]  /*23110*/  LEA.HI.X.SX32 R169, R163, R0, 0x2, P1 ;  /* 0x00000000a3a97211 */ /* 0x000fe400008f16ff */
[C---:B------:R-:W-:Y:S02]  /*23120*/  LEA R164, P1, R161.reuse, R2, 0x2 ;  /* 0x00000002a1a47211 */ /* 0x040fe400078210ff */
[-C--:B------:R-:W-:Y:S02]  /*23130*/  LEA.HI.X.SX32 R163, R160, R0.reuse, 0x2, P2 ;  /* 0x00000000a0a37211 */ /* 0x080fe400010f16ff */
        /* <DEDUP_REMOVED lines=8> */
[----:B------:R-:W-:Y:S02]  /*231c0*/  LEA.HI.X.SX32 R163, R159, R0, 0x2, P1 ;  /* 0x000000009fa37211 */ /* 0x000fe400008f16ff */
        /* <DEDUP_REMOVED lines=24> */
[C---:B------:R-:W-:Y:S01]  /*23350*/  LEA R14, P1, R13.reuse, R2, 0x2 ;  /* 0x000000020d0e7211 */ /* 0x040fe200078210ff */
[----:B------:R1:W-:Y:S03]  /*23360*/  STL.64 [R1+0x1610], R152 ;  /* 0x0016109801007387 */ /* 0x0003e60000100a00 */
[----:B------:R-:W-:Y:S01]  /*23370*/  LEA.HI.X.SX32 R15, R13, R0, 0x2, P1 ;  /* 0x000000000d0f7211 */ /* 0x000fe200008f16ff */
[----:B------:R-:W-:Y:S01]  /*23380*/  STL.64 [R1+0x1608], R154 ;  /* 0x0016089a01007387 */ /* 0x000fe20000100a00 */
[----:B-1----:R-:W-:-:S03]  /*23390*/  LEA R152, P2, R12, R2, 0x2 ;  /* 0x000000020c987211 */ /* 0x002fc600078410ff */
[----:B------:R1:W-:Y:S01]  /*233a0*/  STL.64 [R1+0x1600], R14 ;  /* 0x0016000e01007387 */ /* 0x0003e20000100a00 */
[----:B------:R-:W-:Y:S02]  /*233b0*/  LEA.HI.X.SX32 R153, R12, R0, 0x2, P2 ;  /* 0x000000000c997211 */ /* 0x000fe400010f16ff */
[----:B------:R-:W-:-:S04]  /*233c0*/  LEA R12, P1, R11, R2, 0x2 ;  /* 0x000000020b0c7211 */ /* 0x000fc800078210ff */
[----:B------:R-:W-:Y:S02]  /*233d0*/  LEA.HI.X.SX32 R13, R11, R0, 0x2, P1 ;  /* 0x000000000b0d7211 */ /* 0x000fe400008f16ff */
[C---:B-1----:R-:W-:Y:S01]  /*233e0*/  LEA R14, P2, R10.reuse, R2, 0x2 ;  /* 0x000000020a0e7211 */ /* 0x042fe200078410ff */
[----:B------:R-:W-:Y:S03]  /*233f0*/  STL.64 [R1+0x15f8], R152 ;  /* 0x0015f89801007387 */ /* 0x000fe60000100a00 */
        /* <DEDUP_REMOVED lines=12> */
[----:B------:R-:W-:Y:S01]  /*234c0*/  LEA.HI.X.SX32 R11, R208, R0, 0x2, P2 ;  /* 0x00000000d00b7211 */ /* 0x000fe200010f16ff */
[----:B------:R1:W-:Y:S04]  /*234d0*/  STL.64 [R1+0x15d0], R8 ;  /* 0x0015d00801007387 */ /* 0x0003e80000100a00 */
[----:B------:R2:W-:Y:S01]  /*234e0*/  STL.64 [R1+0x15c8], R10 ;  /* 0x0015c80a01007387 */ /* 0x0005e20000100a00 */
[----:B-1----:R-:W-:-:S02]  /*234f0*/  LEA R8, P2, R210, R2, 0x2 ;  /* 0x00000002d2087211 */ /* 0x002fc400078410ff */
[C---:B--2---:R-:W-:Y:S02]  /*23500*/  LEA R10, P1, R211.reuse, R2, 0x2 ;  /* 0x00000002d30a7211 */ /* 0x044fe400078210ff */
[-C--:B------:R-:W-:Y:S02]  /*23510*/  LEA.HI.X.SX32 R9, R210, R0.reuse, 0x2, P2 ;  /* 0x00000000d2097211 */ /* 0x080fe400010f16ff */
[----:B------:R-:W-:-:S05]  /*23520*/  LEA.HI.X.SX32 R11, R211, R0, 0x2, P1 ;  /* 0x00000000d30b7211 */ /* 0x000fca00008f16ff */
[----:B------:R1:W-:Y:S04]  /*23530*/  STL.64 [R1+0x15c0], R10 ;  /* 0x0015c00a01007387 */ /* 0x0003e80000100a00 */
[----:B------:R2:W-:Y:S01]  /*23540*/  STL.64 [R1+0x15b8], R8 ;  /* 0x0015b80801007387 */ /* 0x0005e20000100a00 */
[CC--:B-1----:R-:W-:Y:S02]  /*23550*/  LEA R10, P1, R213.reuse, R2.reuse, 0x2 ;  /* 0x00000002d50a7211 */ /* 0x0c2fe400078210ff */
[C---:B--2---:R-:W-:Y:S02]  /*23560*/  LEA R8, P2, R212.reuse, R2, 0x2 ;  /* 0x00000002d4087211 */ /* 0x044fe400078410ff */
[-C--:B------:R-:W-:Y:S02]  /*23570*/  LEA.HI.X.SX32 R11, R213, R0.reuse, 0x2, P1 ;  /* 0x00000000d50b7211 */ /* 0x080fe400008f16ff */
[----:B------:R-:W-:-:S03]  /*23580*/  LEA.HI.X.SX32 R9, R212, R0, 0x2, P2 ;  /* 0x00000000d4097211 */ /* 0x000fc600010f16ff */
        /* <DEDUP_REMOVED lines=53> */
[----:B------:R-:W-:Y:S01]  /*238e0*/  LEA.HI.X.SX32 R9, R230, R0, 0x2, P2 ;  /* 0x00000000e6097211 */ /* 0x000fe200010f16ff */
[----:B------:R-:W-:-:S02]  /*238f0*/  IMAD.MOV.U32 R199, RZ, RZ, R110 ;  /* 0x000000ffffc77224 */ /* 0x000fc400078e006e */
[----:B------:R1:W-:Y:S01]  /*23900*/  STL.64 [R1+0x1518], R10 ;  /* 0x0015180a01007387 */ /* 0x0003e20000100a00 */
[----:B------:R-:W-:-:S03]  /*23910*/  IMAD.MOV.U32 R198, RZ, RZ, R106 ;  /* 0x000000ffffc67224 */ /* 0x000fc600078e006a */
[----:B------:R2:W-:Y:S01]  /*23920*/  STL.64 [R1+0x1520], R8 ;  /* 0x0015200801007387 */ /* 0x0005e20000100a00 */
[----:B------:R-:W-:Y:S01]  /*23930*/  IMAD.MOV.U32 R196, RZ, RZ, R199 ;  /* 0x000000ffffc47224 */ /* 0x000fe200078e00c7 */
[CC--:B-1----:R-:W-:Y:S02]  /*23940*/  LEA R10, P1, R233.reuse, R2.reuse, 0x2 ;  /* 0x00000002e90a7211 */ /* 0x0c2fe400078210ff */
[C---:B--2---:R-:W-:Y:S02]  /*23950*/  LEA R8, P2, R232.reuse, R2, 0x2 ;  /* 0x00000002e8087211 */ /* 0x044fe400078410ff */
[-C--:B------:R-:W-:Y:S01]  /*23960*/  LEA.HI.X.SX32 R11, R233, R0.reuse, 0x2, P1 ;  /* 0x00000000e90b7211 */ /* 0x080fe200008f16ff */
[----:B------:R-:W-:Y:S01]  /*23970*/  IMAD.MOV.U32 R194, RZ, RZ, R196 ;  /* 0x000000ffffc27224 */ /* 0x000fe200078e00c4 */
[----:B------:R-:W-:Y:S01]  /*23980*/  LEA.HI.X.SX32 R9, R232, R0, 0x2, P2 ;  /* 0x00000000e8097211 */ /* 0x000fe200010f16ff */
[----:B------:R-:W-:Y:S02]  /*23990*/  IMAD.MOV.U32 R197, RZ, RZ, R105 ;  /* 0x000000ffffc57224 */ /* 0x000fe400078e0069 */
[----:B------:R-:W-:Y:S01]  /*239a0*/  IMAD.MOV.U32 R196, RZ, RZ, R198 ;  /* 0x000000ffffc47224 */ /* 0x000fe200078e00c6 */
[----:B------:R1:W-:Y:S01]  /*239b0*/  STL.64 [R1+0x1510], R10 ;  /* 0x0015100a01007387 */ /* 0x0003e20000100a00 */
[----:B------:R-:W-:-:S02]  /*239c0*/  IMAD.MOV.U32 R199, RZ, RZ, R107 ;  /* 0x000000ffffc77224 */ /* 0x000fc400078e006b */
[----:B------:R-:W-:Y:S01]  /*239d0*/  IMAD.MOV.U32 R198, RZ, RZ, R200 ;  /* 0x000000ffffc67224 */ /* 0x000fe200078e00c8 */
[----:B------:R2:W-:Y:S01]  /*239e0*/  STL.64 [R1+0x1508], R8 ;  /* 0x0015080801007387 */ /* 0x0005e20000100a00 */
[----:B------:R-:W-:Y:S02]  /*239f0*/  IMAD.MOV.U32 R205, RZ, RZ, R114 ;  /* 0x000000ffffcd7224 */ /* 0x000fe400078e0072 */
[----:B------:R-:W-:Y:S02]  /*23a00*/  IMAD.MOV.U32 R195, RZ, RZ, R197 ;  /* 0x000000ffffc37224 */ /* 0x000fe400078e00c5 */
[----:B------:R-:W-:Y:S01]  /*23a10*/  IMAD.MOV.U32 R192, RZ, RZ, R194 ;  /* 0x000000ffffc07224 */ /* 0x000fe200078e00c2 */
[CC--:B-1----:R-:W-:Y:S01]  /*23a20*/  LEA R10, P1, R235.reuse, R2.reuse, 0x2 ;  /* 0x00000002eb0a7211 */ /* 0x0c2fe200078210ff */
[----:B------:R-:W-:Y:S02]  /*23a30*/  IMAD.MOV.U32 R197, RZ, RZ, R199 ;  /* 0x000000ffffc57224 */ /* 0x000fe400078e00c7 */
[----:B------:R-:W-:Y:S01]  /*23a40*/  IMAD.MOV.U32 R194, RZ, RZ, R198 ;  /* 0x000000ffffc27224 */ /* 0x000fe200078e00c6 */
[C---:B--2---:R-:W-:Y:S01]  /*23a50*/  LEA R8, P2, R234.reuse, R2, 0x2 ;  /* 0x00000002ea087211 */ /* 0x044fe200078410ff */
[----:B------:R-:W-:Y:S01]  /*23a60*/  IMAD.MOV.U32 R199, RZ, RZ, R202 ;  /* 0x000000ffffc77224 */ /* 0x000fe200078e00ca */
[-C--:B------:R-:W-:Y:S01]  /*23a70*/  LEA.HI.X.SX32 R11, R235, R0.reuse, 0x2, P1 ;  /* 0x00000000eb0b7211 */ /* 0x080fe200008f16ff */
[----:B------:R-:W-:Y:S01]  /*23a80*/  IMAD.MOV.U32 R200, RZ, RZ, R205 ;  /* 0x000000ffffc87224 */ /* 0x000fe200078e00cd */
[----:B------:R-:W-:Y:S01]  /*23a90*/  LEA.HI.X.SX32 R9, R234, R0, 0x2, P2 ;  /* 0x00000000ea097211 */ /* 0x000fe200010f16ff */
[----:B------:R-:W-:-:S02]  /*23aa0*/  IMAD.MOV.U32 R202, RZ, RZ, R103 ;  /* 0x000000ffffca7224 */ /* 0x000fc400078e0067 */
[----:B------:R-:W-:Y:S02]  /*23ab0*/  IMAD.MOV.U32 R193, RZ, RZ, R197 ;  /* 0x000000ffffc17224 */ /* 0x000fe400078e00c5 */
[----:B------:R-:W-:Y:S01]  /*23ac0*/  IMAD.MOV.U32 R191, RZ, RZ, R194 ;  /* 0x000000ffffbf7224 */ /* 0x000fe200078e00c2 */
[----:B------:R1:W-:Y:S01]  /*23ad0*/  STL.64 [R1+0x1500], R10 ;  /* 0x0015000a01007387 */ /* 0x0003e20000100a00 */
[----:B------:R-:W-:Y:S02]  /*23ae0*/  IMAD.MOV.U32 R197, RZ, RZ, R199 ;  /* 0x000000ffffc57224 */ /* 0x000fe400078e00c7 */
[----:B------:R-:W-:Y:S02]  /*23af0*/  IMAD.MOV.U32 R198, RZ, RZ, R200 ;  /* 0x000000ffffc67224 */ /* 0x000fe400078e00c8 */
[----:B------:R-:W-:Y:S01]  /*23b00*/  IMAD.MOV.U32 R199, RZ, RZ, R202 ;  /* 0x000000ffffc77224 */ /* 0x000fe200078e00ca */
[----:B------:R2:W-:Y:S01]  /*23b10*/  STL.64 [R1+0x14f8], R8 ;  /* 0x0014f80801007387 */ /* 0x0005e20000100a00 */
[----:B------:R-:W-:-:S02]  /*23b20*/  IMAD.MOV.U32 R190, RZ, RZ, R193 ;  /* 0x000000ffffbe7224 */ /* 0x000fc400078e00c1 */
[----:B------:R-:W-:Y:S01]  /*23b30*/  IMAD.MOV.U32 R189, RZ, RZ, R191 ;  /* 0x000000ffffbd7224 */ /* 0x000fe200078e00bf */
[C---:B-1----:R-:W-:Y:S01]  /*23b40*/  LEA R10, P1, R237.reuse, R2, 0x2 ;  /* 0x00000002ed0a7211 */ /* 0x042fe200078210ff */
[----:B------:R-:W-:Y:S02]  /*23b50*/  IMAD.MOV.U32 R194, RZ, RZ, R197 ;  /* 0x000000ffffc27224 */ /* 0x000fe400078e00c5 */
[----:B------:R-:W-:Y:S01]  /*23b60*/  IMAD.MOV.U32 R193, RZ, RZ, R198 ;  /* 0x000000ffffc17224 */ /* 0x000fe200078e00c6 */
[----:B------:R-:W-:Y:S01]  /*23b70*/  LEA.HI.X.SX32 R11, R237, R0, 0x2, P1 ;  /* 0x00000000ed0b7211 */ /* 0x000fe200008f16ff */
[----:B------:R-:W-:Y:S01]  /*23b80*/  IMAD.MOV.U32 R197, RZ, RZ, R199 ;  /* 0x000000ffffc57224 */ /* 0x000fe200078e00c7 */
[C---:B--2---:R-:W-:Y:S01]  /*23b90*/  LEA R8, P2, R236.reuse, R2, 0x2 ;  /* 0x00000002ec087211 */ /* 0x044fe200078410ff */
[----:B------:R-:W-:Y:S02]  /*23ba0*/  IMAD.MOV.U32 R188, RZ, RZ, R189 ;  /* 0x000000ffffbc7224 */ /* 0x000fe400078e00bd */
[----:B------:R-:W-:Y:S01]  /*23bb0*/  IMAD.MOV.U32 R191, RZ, RZ, R193 ;  /* 0x000000ffffbf7224 */ /* 0x000fe200078e00c1 */
[----:B------:R-:W-:Y:S01]  /*23bc0*/  LEA.HI.X.SX32 R9, R236, R0, 0x2, P2 ;  /* 0x00000000ec097211 */ /* 0x000fe200010f16ff */
        /* <DEDUP_REMOVED lines=9> */
[----:B------:R-:W-:Y:S01]  /*23c60*/  IMAD.MOV.U32 R186, RZ, RZ, R187 ;  /* 0x000000ffffba7224 */ /* 0x000fe200078e00bb */
[C---:B--2---:R-:W-:Y:S01]  /*23c70*/  LEA R8, P2, R238.reuse, R2, 0x2 ;  /* 0x00000002ee087211 */ /* 0x044fe200078410ff */
[----:B------:R-:W-:Y:S01]  /*23c80*/  IMAD.MOV.U32 R188, RZ, RZ, R191 ;  /* 0x000000ffffbc7224 */ /* 0x000fe200078e00bf */
[-C--:B------:R-:W-:Y:S01]  /*23c90*/  LEA.HI.X.SX32 R11, R239, R0.reuse, 0x2, P1 ;  /* 0x00000000ef0b7211 */ /* 0x080fe200008f16ff */
[----:B------:R-:W-:Y:S01]  /*23ca0*/  IMAD.MOV.U32 R184, RZ, RZ, R185 ;  /* 0x000000ffffb87224 */ /* 0x000fe200078e00b9 */
[----:B------:R-:W-:Y:S01]  /*23cb0*/  LEA.HI.X.SX32 R9, R238, R0, 0x2, P2 ;  /* 0x00000000ee097211 */ /* 0x000fe200010f16ff */
[----:B------:R-:W-:-:S02]  /*23cc0*/  IMAD.MOV.U32 R198, RZ, RZ, R200 ;  /* 0x000000ffffc67224 */ /* 0x000fc400078e00c8 */
[----:B------:R-:W-:Y:S01]  /*23cd0*/  IMAD.MOV.U32 R185, RZ, RZ, R186 ;  /* 0x000000ffffb97224 */ /* 0x000fe200078e00ba */
[----:B------:R1:W-:Y:S01]  /*23ce0*/  STL.64 [R1+0x14e0], R10 ;  /* 0x0014e00a01007387 */ /* 0x0003e20000100a00 */
[----:B------:R-:W-:Y:S02]  /*23cf0*/  IMAD.MOV.U32 R186, RZ, RZ, R91 ;  /* 0x000000ffffba7224 */ /* 0x000fe400078e005b */
[----:B------:R-:W-:Y:S01]  /*23d00*/  IMAD.MOV.U32 R187, RZ, RZ, R188 ;  /* 0x000000ffffbb7224 */ /* 0x000fe200078e00bc */
[----:B------:R2:W-:Y:S01]  /*23d10*/  STL.64 [R1+0x14d8], R8 ;  /* 0x0014d80801007387 */ /* 0x0005e20000100a00 */
[----:B------:R-:W-:Y:S02]  /*23d20*/  IMAD.MOV.U32 R183, RZ, RZ, R184 ;  /* 0x000000ffffb77224 */ /* 0x000fe400078e00b8 */
[----:B------:R-:W-:Y:S02]  /*23d30*/  IMAD.MOV.U32 R197, RZ, RZ, R198 ;  /* 0x000000ffffc57224 */ /* 0x000fe400078e00c6 */
[----:B------:R-:W-:Y:S01]  /*23d40*/  IMAD.MOV.U32 R184, RZ, RZ, R185 ;  /* 0x000000ffffb87224 */ /* 0x000fe200078e00b9 */
[----:B-1----:R-:W-:Y:S01]  /*23d50*/  LEA R10, P1, R241, R2, 0x2 ;  /* 0x00000002f10a7211 */ /* 0x002fe200078210ff */
[----:B------:R-:W-:-:S02]  /*23d60*/  IMAD.MOV.U32 R185, RZ, RZ, R186 ;  /* 0x000000ffffb97224 */ /* 0x000fc400078e00ba */
[----:B------:R-:W-:Y:S01]  /*23d70*/  IMAD.MOV.U32 R186, RZ, RZ, R187 ;  /* 0x000000ffffba7224 */ /* 0x000fe200078e00bb */
[C---:B--2---:R-:W-:Y:S01]  /*23d80*/  LEA R8, P2, R240.reuse, R2, 0x2 ;  /* 0x00000002f0087211 */ /* 0x044fe200078410ff */
[----:B------:R-:W-:Y:S01]  /*23d90*/  IMAD.MOV.U32 R187, RZ, RZ, R189 ;  /* 0x000000ffffbb7224 */ /* 0x000fe200078e00bd */
[-C--:B------:R-:W-:Y:S01]  /*23da0*/  LEA.HI.X.SX32 R11, R241, R0.reuse, 0x2, P1 ;  /* 0x00000000f10b7211 */ /* 0x080fe200008f16ff */
[----:B------:R-:W-:Y:S01]  /*23db0*/  IMAD.MOV.U32 R193, RZ, RZ, R197 ;  /* 0x000000ffffc17224 */ /* 0x000fe200078e00c5 */
[----:B------:R-:W-:Y:S01]  /*23dc0*/  LEA.HI.X.SX32 R9, R240, R0, 0x2, P2 ;  /* 0x00000000f0097211 */ /* 0x000fe200010f16ff */
[----:B------:R-:W-:Y:S02]  /*23dd0*/  IMAD.MOV.U32 R182, RZ, RZ, R183 ;  /* 0x000000ffffb67224 */ /* 0x000fe400078e00b7 */
[----:B------:R-:W-:Y:S02]  /*23de0*/  IMAD.MOV.U32 R205, RZ, RZ, R104 ;  /* 0x000000ffffcd7224 */ /* 0x000fe400078e0068 */
        /* <DEDUP_REMOVED lines=18> */
[----:B------:R-:W-:Y:S01]  /*23f10*/  IMAD.MOV.U32 R200, RZ, RZ, R203 ;  /* 0x000000ffffc87224 */ /* 0x000fe200078e00cb */
[----:B------:R1:W-:Y:S01]  /*23f20*/  STL.64 [R1+0x14c0], R10 ;  /* 0x0014c00a01007387 */ /* 0x0003e20000100a00 */
[----:B------:R-:W-:-:S02]  /*23f30*/  IMAD.MOV.U32 R181, RZ, RZ, R187 ;  /* 0x000000ffffb57224 */ /* 0x000fc400078e00bb */
        /* <DEDUP_REMOVED lines=8> */
[----:B------:R-:W-:Y:S02]  /*23fc0*/  IMAD.MOV.U32 R195, RZ, RZ, R94 ;  /* 0x000000ffffc37224 */ /* 0x000fe400078e005e */
[----:B------:R-:W-:Y:S01]  /*23fd0*/  IMAD.MOV.U32 R180, RZ, RZ, R181 ;  /* 0x000000ffffb47224 */ /* 0x000fe200078e00b5 */
[C---:B--2---:R-:W-:Y:S01]  /*23fe0*/  LEA R8, P2, R244.reuse, R2, 0x2 ;  /* 0x00000002f4087211 */ /* 0x044fe200078410ff */
[----:B------:R-:W-:Y:S01]  /*23ff0*/  IMAD.MOV.U32 R200, RZ, RZ, R203 ;  /* 0x000000ffffc87224 */ /* 0x000fe200078e00cb */
[-C--:B------:R-:W-:Y:S01]  /*24000*/  LEA.HI.X.SX32 R11, R245, R0.reuse, 0x2, P1 ;  /* 0x00000000f50b7211 */ /* 0x080fe200008f16ff */
[----:B------:R-:W-:Y:S02]  /*24010*/  IMAD.MOV.U32 R181, RZ, RZ, R182 ;  /* 0x000000ffffb57224 */ /* 0x000fe400078e00b6 */
[----:B------:R-:W-:Y:S02]  /*24020*/  IMAD.MOV.U32 R203, RZ, RZ, R204 ;  /* 0x000000ffffcb7224 */ /* 0x000fe400078e00cc */
[----:B------:R-:W-:Y:S01]  /*24030*/  IMAD.MOV.U32 R182, RZ, RZ, R183 ;  /* 0x000000ffffb67224 */ /* 0x000fe200078e00b7 */
[----:B------:R-:W-:Y:S01]  /*24040*/  LEA.HI.X.SX32 R9, R244, R0, 0x2, P2 ;  /* 0x00000000f4097211 */ /* 0x000fe200010f16ff */
[----:B------:R-:W-:-:S02]  /*24050*/  IMAD.MOV.U32 R183, RZ, RZ, R184 ;  /* 0x000000ffffb77224 */ /* 0x000fc400078e00b8 */
[----:B------:R-:W-:Y:S02]  /*24060*/  IMAD.MOV.U32 R184, RZ, RZ, R195 ;  /* 0x000000ffffb87224 */ /* 0x000fe400078e00c3 */
[----:B------:R-:W-:Y:S02]  /*24070*/  IMAD.MOV.U32 R195, RZ, RZ, R57 ;  /* 0x000000ffffc37224 */ /* 0x000fe400078e0039 */
[----:B------:R-:W-:Y:S01]  /*24080*/  IMAD.MOV.U32 R197, RZ, RZ, R203 ;  /* 0x000000ffffc57224 */ /* 0x000fe200078e00cb */
[----:B------:R-:W2:Y:S01]  /*24090*/  LDL.LU R57, [R1+0x1a10] ;  /* 0x001a100001397983 */ /* 0x000ea20000300800 */
[----:B------:R-:W-:-:S03]  /*240a0*/  IMAD.MOV.U32 R203, RZ, RZ, R97 ;  /* 0x000000ffffcb7224 */ /* 0x000fc600078e0061 */
[----:B------:R1:W-:Y:S01]  /*240b0*/  STL.64 [R1+0x14b0], R10 ;  /* 0x0014b00a01007387 */ /* 0x0003e20000100a00 */
[----:B------:R-:W-:Y:S02]  /*240c0*/  IMAD.MOV.U32 R176, RZ, RZ, R180 ;  /* 0x000000ffffb07224 */ /* 0x000fe400078e00b4 */
[----:B------:R-:W-:Y:S01]  /*240d0*/  IMAD.MOV.U32 R180, RZ, RZ, R181 ;  /* 0x000000ffffb47224 */ /* 0x000fe200078e00b5 */
[----:B------:R3:W-:Y:S01]  /*240e0*/  STL.64 [R1+0x14a8], R8 ;  /* 0x0014a80801007387 */ /* 0x0007e20000100a00 */
[----:B------:R-:W-:Y:S02]  /*240f0*/  IMAD.MOV.U32 R191, RZ, RZ, R203 ;  /* 0x000000ffffbf7224 */ /* 0x000fe400078e00cb */
[----:B------:R-:W-:Y:S01]  /*24100*/  IMAD.MOV.U32 R181, RZ, RZ, R182 ;  /* 0x000000ffffb57224 */ /* 0x000fe200078e00b6 */
[CC--:B-1----:R-:W-:Y:S01]  /*24110*/  LEA R10, P1, R247.reuse, R2.reuse, 0x2 ;  /* 0x00000002f70a7211 */ /* 0x0c2fe200078210ff */
[----:B------:R-:W-:Y:S01]  /*24120*/  IMAD.MOV.U32 R203, RZ, RZ, R96 ;  /* 0x000000ffffcb7224 */ /* 0x000fe200078e0060 */
[C---:B---3--:R-:W-:Y:S01]  /*24130*/  LEA R8, P2, R246.reuse, R2, 0x2 ;  /* 0x00000002f6087211 */ /* 0x048fe200078410ff */
        /* <DEDUP_REMOVED lines=8> */
[----:B------:R-:W-:Y:S02]  /*241c0*/  IMAD.MOV.U32 R203, RZ, RZ, R59 ;  /* 0x000000ffffcb7224 */ /* 0x000fe400078e003b */
[----:B------:R-:W3:Y:S01]  /*241d0*/  LDL.LU R59, [R1+0x1a0c] ;  /* 0x001a0c00013b7983 */ /* 0x000ee20000300800 */
[----:B------:R-:W-:-:S03]  /*241e0*/  IMAD.MOV.U32 R193, RZ, RZ, R197 ;  /* 0x000000ffffc17224 */ /* 0x000fc600078e00c5 */
[----:B------:R4:W-:Y:S01]  /*241f0*/  STL.64 [R1+0x1498], R8 ;  /* 0x0014980801007387 */ /* 0x0009e20000100a00 */
[C---:B-1----:R-:W-:Y:S01]  /*24200*/  LEA R10, P1, R249.reuse, R2, 0x2 ;  /* 0x00000002f90a7211 */ /* 0x042fe200078210ff */
[----:B------:R-:W-:Y:S02]  /*24210*/  IMAD.MOV.U32 R197, RZ, RZ, R200 ;  /* 0x000000ffffc57224 */ /* 0x000fe400078e00c8 */
[----:B------:R-:W-:Y:S01]  /*24220*/  IMAD.MOV.U32 R177, RZ, RZ, R180 ;  /* 0x000000ffffb17224 */ /* 0x000fe200078e00b4 */
[----:B------:R-:W-:Y:S01]  /*24230*/  LEA.HI.X.SX32 R11, R249, R0, 0x2, P1 ;  /* 0x00000000f90b7211 */ /* 0x000fe200008f16ff */
[----:B------:R-:W-:Y:S01]  /*24240*/  IMAD.MOV.U32 R180, RZ, RZ, R181 ;  /* 0x000000ffffb47224 */ /* 0x000fe200078e00b5 */
[----:B----4-:R-:W-:Y:S01]  /*24250*/  LEA R8, P2, R248, R2, 0x2 ;  /* 0x00000002f8087211 */ /* 0x010fe200078410ff */
[----:B------:R-:W-:-:S03]  /*24260*/  IMAD.MOV.U32 R181, RZ, RZ, R182 ;  /* 0x000000ffffb57224 */ /* 0x000fc600078e00b6 */
[----:B------:R-:W-:Y:S01]  /*24270*/  LEA.HI.X.SX32 R9, R248, R0, 0x2, P2 ;  /* 0x00000000f8097211 */ /* 0x000fe200010f16ff */
[----:B------:R-:W-:Y:S02]  /*24280*/  IMAD.MOV.U32 R187, RZ, RZ, R197 ;  /* 0x000000ffffbb7224 */ /* 0x000fe400078e00c5 */
[----:B------:R-:W-:Y:S01]  /*24290*/  IMAD.MOV.U32 R182, RZ, RZ, R183 ;  /* 0x000000ffffb67224 */ /* 0x000fe200078e00b7 */
[----:B------:R-:W-:Y:S01]  /*242a0*/  STL.64 [R1+0x1490], R10 ;  /* 0x0014900a01007387 */ /* 0x000fe20000100a00 */
[----:B------:R-:W-:Y:S02]  /*242b0*/  IMAD.MOV.U32 R188, RZ, RZ, R191 ;  /* 0x000000ffffbc7224 */ /* 0x000fe400078e00bf */
[----:B------:R-:W-:Y:S01]  /*242c0*/  IMAD.MOV.U32 R183, RZ, RZ, R184 ;  /* 0x000000ffffb77224 */ /* 0x000fe200078e00b8 */
[----:B------:R1:W-:Y:S01]  /*242d0*/  STL.64 [R1+0x1488], R8 ;  /* 0x0014880801007387 */ /* 0x0003e20000100a00 */
[----:B------:R-:W-:Y:S01]  /*242e0*/  IMAD.MOV.U32 R189, RZ, RZ, R194 ;  /* 0x000000ffffbd7224 */ /* 0x000fe200078e00c2 */
[----:B------:R-:W-:Y:S01]  /*242f0*/  LEA R170, P1, R251, R2, 0x2 ;  /* 0x00000002fbaa7211 */ /* 0x000fe200078210ff */
[----:B------:R-:W-:-:S02]  /*24300*/  IMAD.MOV.U32 R184, RZ, RZ, R185 ;  /* 0x000000ffffb87224 */ /* 0x000fc400078e00b9 */
[----:B------:R-:W-:Y:S02]  /*24310*/  IMAD.MOV.U32 R185, RZ, RZ, R186 ;  /* 0x000000ffffb97224 */ /* 0x000fe400078e00ba */
[----:B------:R-:W-:Y:S02]  /*24320*/  IMAD.MOV.U32 R186, RZ, RZ, R187 ;  /* 0x000000ffffba7224 */ /* 0x000fe400078e00bb */
[----:B------:R-:W-:Y:S01]  /*24330*/  IMAD.MOV.U32 R187, RZ, RZ, R188 ;  /* 0x000000ffffbb7224 */ /* 0x000fe200078e00bc */
[C---:B-1----:R-:W-:Y:S01]  /*24340*/  LEA R8, P2, R250.reuse, R2, 0x2 ;  /* 0x00000002fa087211 */ /* 0x042fe200078410ff */
        /* <DEDUP_REMOVED lines=9> */
[----:B------:R-:W-:Y:S01]  /*243e0*/  IMAD.MOV.U32 R151, RZ, RZ, R22 ;  /* 0x000000ffff977224 */ /* 0x000fe200078e0016 */
[----:B------:R4:W-:Y:S01]  /*243f0*/  STL.64 [R1+0x1478], R8 ;  /* 0x0014780801007387 */ /* 0x0009e20000100a00 */
[----:B------:R-:W-:-:S03]  /*24400*/  IMAD.MOV.U32 R22, RZ, RZ, R21 ;  /* 0x000000ffff167224 */ /* 0x000fc600078e0015 */
[----:B------:R-:W2:Y:S01]  /*24410*/  LDL.LU R21, [R1+0x41c] ;  /* 0x00041c0001157983 */ /* 0x000ea20000300800 */
[----:B-1----:R-:W-:-:S04]  /*24420*/  LEA R170, P1, R180, R2, 0x2 ;  /* 0x00000002b4aa7211 */ /* 0x002fc800078210ff */
[----:B------:R-:W-:Y:S01]  /*24430*/  LEA.HI.X.SX32 R171, R180, R0, 0x2, P1 ;  /* 0x00000000b4ab7211 */ /* 0x000fe200008f16ff */
        /* <DEDUP_REMOVED lines=10> */
[----:B------:R-:W-:Y:S01]  /*244e0*/  LEA R172, P1, R179, R2, 0x2 ;  /* 0x00000002b3ac7211 */ /* 0x000fe200078210ff */
[----:B------:R-:W-:Y:S02]  /*244f0*/  IMAD.MOV.U32 R192, RZ, RZ, R95 ;  /* 0x000000ffffc07224 */ /* 0x000fe400078e005f */
[----:B------:R-:W-:-:S02]  /*24500*/  IMAD.MOV.U32 R187, RZ, RZ, R188 ;  /* 0x000000ffffbb7224 */ /* 0x000fc400078e00bc */
[----:B------:R-:W-:Y:S02]  /*24510*/  IMAD.MOV.U32 R182, RZ, RZ, R183 ;  /* 0x000000ffffb67224 */ /* 0x000fe400078e00b7 */
[----:B------:R-:W-:Y:S02]  /*24520*/  IMAD.MOV.U32 R188, RZ, RZ, R189 ;  /* 0x000000ffffbc7224 */ /* 0x000fe400078e00bd */
[----:B------:R-:W-:Y:S02]  /*24530*/  IMAD.MOV.U32 R183, RZ, RZ, R184 ;  /* 0x000000ffffb77224 */ /* 0x000fe400078e00b8 */
[----:B------:R-:W-:Y:S02]  /*24540*/  IMAD.MOV.U32 R189, RZ, RZ, R190 ;  /* 0x000000ffffbd7224 */ /* 0x000fe400078e00be */
[----:B------:R-:W-:Y:S01]  /*24550*/  IMAD.MOV.U32 R184, RZ, RZ, R185 ;  /* 0x000000ffffb87224 */ /* 0x000fe200078e00b9 */
[----:B----4-:R-:W-:Y:S01]  /*24560*/  LEA R8, P2, R252, R2, 0x2 ;  /* 0x00000002fc087211 */ /* 0x010fe200078410ff */
[----:B------:R-:W-:-:S02]  /*24570*/  IMAD.MOV.U32 R190, RZ, RZ, R191 ;  /* 0x000000ffffbe7224 */ /* 0x000fc400078e00bf */
[----:B------:R-:W-:Y:S01]  /*24580*/  IMAD.MOV.U32 R185, RZ, RZ, R186 ;  /* 0x000000ffffb97224 */ /* 0x000fe200078e00ba */
[----:B------:R-:W-:Y:S01]  /*24590*/  LEA.HI.X.SX32 R173, R179, R0, 0x2, P1 ;  /* 0x00000000b3ad7211 */ /* 0x000fe200008f16ff */
[----:B------:R-:W-:Y:S02]  /*245a0*/  IMAD.MOV.U32 R191, RZ, RZ, R192 ;  /* 0x000000ffffbf7224 */ /* 0x000fe400078e00c0 */
[----:B------:R-:W-:Y:S02]  /*245b0*/  IMAD.MOV.U32 R186, RZ, RZ, R187 ;  /* 0x000000ffffba7224 */ /* 0x000fe400078e00bb */
[----:B------:R-:W-:Y:S02]  /*245c0*/  IMAD.MOV.U32 R187, RZ, RZ, R188 ;  /* 0x000000ffffbb7224 */ /* 0x000fe400078e00bc */
[----:B------:R-:W-:Y:S02]  /*245d0*/  IMAD.MOV.U32 R206, RZ, RZ, R111 ;  /* 0x000000ffffce7224 */ /* 0x000fe400078e006f */
[----:B------:R-:W-:-:S02]  /*245e0*/  IMAD.MOV.U32 R188, RZ, RZ, R189 ;  /* 0x000000ffffbc7224 */ /* 0x000fc400078e00bd */
[----:B------:R-:W-:Y:S01]  /*245f0*/  IMAD.MOV.U32 R179, RZ, RZ, R183 ;  /* 0x000000ffffb37224 */ /* 0x000fe200078e00b7 */
[----:B------:R1:W-:Y:S01]  /*24600*/  STL.64 [R1+0x1470], R170 ;  /* 0x001470aa01007387 */ /* 0x0003e20000100a00 */
[----:B------:R-:W-:Y:S01]  /*24610*/  IMAD.MOV.U32 R189, RZ, RZ, R190 ;  /* 0x000000ffffbd7224 */ /* 0x000fe200078e00be */
[----:B------:R-:W-:Y:S01]  /*24620*/  LEA.HI.X.SX32 R9, R252, R0, 0x2, P2 ;  /* 0x00000000fc097211 */ /* 0x000fe200010f16ff */
[----:B------:R-:W-:Y:S02]  /*24630*/  IMAD.MOV.U32 R183, RZ, RZ, R184 ;  /* 0x000000ffffb77224 */ /* 0x000fe400078e00b8 */
[----:B------:R-:W-:Y:S02]  /*24640*/  IMAD.MOV.U32 R190, RZ, RZ, R191 ;  /* 0x000000ffffbe7224 */ /* 0x000fe400078e00bf */
[----:B------:R-:W-:Y:S02]  /*24650*/  IMAD.MOV.U32 R184, RZ, RZ, R185 ;  /* 0x000000ffffb87224 */ /* 0x000fe400078e00b9 */
[----:B------:R-:W-:-:S02]  /*24660*/  IMAD.MOV.U32 R192, RZ, RZ, R60 ;  /* 0x000000ffffc07224 */ /* 0x000fc400078e003c */
[----:B------:R-:W-:Y:S01]  /*24670*/  IMAD.MOV.U32 R185, RZ, RZ, R186 ;  /* 0x000000ffffb97224 */ /* 0x000fe200078e00ba */
[C---:B-1----:R-:W-:Y:S01]  /*24680*/  LEA R170, P2, R178.reuse, R2, 0x2 ;  /* 0x00000002b2aa7211 */ /* 0x042fe200078410ff */
[----:B------:R-:W-:Y:S01]  /*24690*/  IMAD.MOV.U32 R194, RZ, RZ, R206 ;  /* 0x000000ffffc27224 */ /* 0x000fe200078e00ce */
[----:B------:R-:W4:Y:S01]  /*246a0*/  LDL.LU R60, [R1+0x1a08] ;  /* 0x001a0800013c7983 */ /* 0x000f220000300800 */
[----:B------:R-:W-:Y:S02]  /*246b0*/  IMAD.MOV.U32 R186, RZ, RZ, R187 ;  /* 0x000000ffffba7224 */ /* 0x000fe400078e00bb */
[----:B------:R-:W-:Y:S01]  /*246c0*/  IMAD.MOV.U32 R187, RZ, RZ, R189 ;  /* 0x000000ffffbb7224 */ /* 0x000fe200078e00bd */
[----:B------:R-:W-:Y:S01]  /*246d0*/  LEA.HI.X.SX32 R171, R178, R0, 0x2, P2 ;  /* 0x00000000b2ab7211 */ /* 0x000fe200010f16ff */
[----:B------:R-:W-:Y:S01]  /*246e0*/  IMAD.MOV.U32 R189, RZ, RZ, R190 ;  /* 0x000000ffffbd7224 */ /* 0x000fe200078e00be */
[----:B------:R-:W-:Y:S01]  /*246f0*/  STL.64 [R1+0x1468], R8 ;  /* 0x0014680801007387 */ /* 0x000fe20000100a00 */
[----:B------:R-:W-:-:S02]  /*24700*/  IMAD.MOV.U32 R191, RZ, RZ, R192 ;  /* 0x000000ffffbf7224 */ /* 0x000fc400078e00c0 */
[----:B------:R-:W-:Y:S02]  /*24710*/  IMAD.MOV.U32 R190, RZ, RZ, R193 ;  /* 0x000000ffffbe7224 */ /* 0x000fe400078e00c1 */
[----:B------:R-:W-:Y:S02]  /*24720*/  IMAD.MOV.U32 R175, RZ, RZ, R179 ;  /* 0x000000ffffaf7224 */ /* 0x000fe400078e00b3 */
[----:B------:R-:W-:Y:S02]  /*24730*/  IMAD.MOV.U32 R192, RZ, RZ, R62 ;  /* 0x000000ffffc07224 */ /* 0x000fe400078e003e */
[----:B------:R-:W-:Y:S01]  /*24740*/  IMAD.MOV.U32 R193, RZ, RZ, R194 ;  /* 0x000000ffffc17224 */ /* 0x000fe200078e00c2 */
[----:B------:R-:W4:Y:S01]  /*24750*/  LDL.LU R62, [R1+0x1a04] ;  /* 0x001a0400013e7983 */ /* 0x000f220000300800 */
[----:B------:R-:W-:Y:S02]  /*24760*/  IMAD.MOV.U32 R194, RZ, RZ, R195 ;  /* 0x000000ffffc27224 */ /* 0x000fe400078e00c3 */
[----:B------:R-:W-:Y:S01]  /*24770*/  IMAD.MOV.U32 R195, RZ, RZ, R61 ;  /* 0x000000ffffc37224 */ /* 0x000fe200078e003d */
[----:B------:R1:W-:Y:S01]  /*24780*/  STL.64 [R1+0x1460], R172 ;  /* 0x001460ac01007387 */ /* 0x0003e20000100a00 */
[----:B------:R-:W-:-:S03]  /*24790*/  IMAD.MOV.U32 R179, RZ, RZ, R183 ;  /* 0x000000ffffb37224 */ /* 0x000fc600078e00b7 */
[----:B------:R-:W4:Y:S01]  /*247a0*/  LDL.LU R61, [R1+0x1a00] ;  /* 0x001a0000013d7983 */ /* 0x000f220000300800 */
[----:B------:R-:W-:-:S03]  /*247b0*/  IMAD.MOV.U32 R178, RZ, RZ, R184 ;  /* 0x000000ffffb27224 */ /* 0x000fc600078e00b8 */
[----:B------:R1:W-:Y:S01]  /*247c0*/  STL.64 [R1+0x1458], R170 ;  /* 0x001458aa01007387 */ /* 0x0003e20000100a00 */
[----:B------:R-:W-:Y:S01]  /*247d0*/  IMAD.MOV.U32 R183, RZ, RZ, R185 ;  /* 0x000000ffffb77224 */ /* 0x000fe200078e00b9 */
[C---:B-1----:R-:W-:Y:S01]  /*247e0*/  LEA R172, P1, R175.reuse, R2, 0x2 ;  /* 0x00000002afac7211 */ /* 0x042fe200078210ff */
[----:B------:R-:W-:Y:S02]  /*247f0*/  IMAD.MOV.U32 R184, RZ, RZ, R186 ;  /* 0x000000ffffb87224 */ /* 0x000fe400078e00ba */
[----:B------:R-:W-:Y:S01]  /*24800*/  IMAD.MOV.U32 R185, RZ, RZ, R187 ;  /* 0x000000ffffb97224 */ /* 0x000fe200078e00bb */
[----:B------:R-:W-:Y:S01]  /*24810*/  LEA.HI.X.SX32 R173, R175, R0, 0x2, P1 ;  /* 0x00000000afad7211 */ /* 0x000fe200008f16ff */
[----:B------:R-:W-:Y:S01]  /*24820*/  IMAD.MOV.U32 R186, RZ, RZ, R189 ;  /* 0x000000ffffba7224 */ /* 0x000fe200078e00bd */
[C---:B------:R-:W-:Y:S01]  /*24830*/  LEA R170, P2, R176.reuse, R2, 0x2 ;  /* 0x00000002b0aa7211 */ /* 0x040fe200078410ff */
[----:B------:R-:W-:Y:S02]  /*24840*/  IMAD.MOV.U32 R187, RZ, RZ, R193 ;  /* 0x000000ffffbb7224 */ /* 0x000fe400078e00c1 */
[----:B------:R-:W-:Y:S01]  /*24850*/  IMAD.MOV.U32 R189, RZ, RZ, R194 ;  /* 0x000000ffffbd7224 */ /* 0x000fe200078e00c2 */
[----:B------:R-:W-:Y:S01]  /*24860*/  LEA.HI.X.SX32 R171, R176, R0, 0x2, P2 ;  /* 0x00000000b0ab7211 */ /* 0x000fe200010f16ff */
[----:B------:R-:W-:-:S02]  /*24870*/  IMAD.MOV.U32 R193, RZ, RZ, R195 ;  /* 0x000000ffffc17224 */ /* 0x000fc400078e00c3 */
[----:B------:R-:W-:Y:S02]  /*24880*/  IMAD.MOV.U32 R194, RZ, RZ, R63 ;  /* 0x000000ffffc27224 */ /* 0x000fe400078e003f */
[----:B------:R-:W4:Y:S01]  /*24890*/  LDL.LU R63, [R1+0x19fc] ;  /* 0x0019fc00013f7983 */ /* 0x000f220000300800 */
[----:B------:R-:W-:-:S03]  /*248a0*/  IMAD.MOV.U32 R195, RZ, RZ, R64 ;  /* 0x000000ffffc37224 */ /* 0x000fc600078e0040 */
[----:B------:R-:W4:Y:S04]  /*248b0*/  LDL.LU R64, [R1+0x19f8] ;  /* 0x0019f80001407983 */ /* 0x000f280000300800 */
[----:B------:R-:W-:Y:S04]  /*248c0*/  STL.64 [R1+0x1450], R172 ;  /* 0x001450ac01007387 */ /* 0x000fe80000100a00 */
[----:B------:R1:W-:Y:S01]  /*248d0*/  STL.64 [R1+0x1448], R170 ;  /* 0x001448aa01007387 */ /* 0x0003e20000100a00 */
[----:B------:R-:W-:Y:S02]  /*248e0*/  IMAD.MOV.U32 R200, RZ, RZ, R202 ;  /* 0x000000ffffc87224 */ /* 0x000fe400078e00ca */
[----:B------:R-:W-:-:S02]  /*248f0*/  IMAD.MOV.U32 R204, RZ, RZ, R207 ;  /* 0x000000ffffcc7224 */ /* 0x000fc400078e00cf */
[----:B------:R-:W-:Y:S02]  /*24900*/  IMAD.MOV.U32 R206, RZ, RZ, R89 ;  /* 0x000000ffffce7224 */ /* 0x000fe400078e0059 */
[----:B-1----:R-:W-:Y:S01]  /*24910*/  IMAD.MOV.U32 R171, RZ, RZ, R178 ;  /* 0x000000ffffab7224 */ /* 0x002fe200078e00b2 */
[----:B------:R-:W-:Y:S01]  /*24920*/  LEA R172, P2, R177, R2, 0x2 ;  /* 0x00000002b1ac7211 */ /* 0x000fe200078410ff */
[----:B------:R-:W-:-:S03]  /*24930*/  IMAD.MOV.U32 R178, RZ, RZ, R184 ;  /* 0x000000ffffb27224 */ /* 0x000fc600078e00b8 */
[C---:B------:R-:W-:Y:S01]  /*24940*/  LEA R174, P1, R171.reuse, R2, 0x2 ;  /* 0x00000002abae7211 */ /* 0x040fe200078210ff */
[----:B------:R-:W-:Y:S02]  /*24950*/  IMAD.MOV.U32 R207, RZ, RZ, R98 ;  /* 0x000000ffffcf7224 */ /* 0x000fe400078e0062 */
[----:B------:R-:W-:Y:S02]  /*24960*/  IMAD.MOV.U32 R176, RZ, RZ, R183 ;  /* 0x000000ffffb07224 */ /* 0x000fe400078e00b7 */
[----:B------:R-:W-:Y:S01]  /*24970*/  IMAD.MOV.U32 R184, RZ, RZ, R186 ;  /* 0x000000ffffb87224 */ /* 0x000fe200078e00ba */
[-C--:B------:R-:W-:Y:S01]  /*24980*/  LEA.HI.X.SX32 R175, R171, R0.reuse, 0x2, P1 ;  /* 0x00000000abaf7211 */ /* 0x080fe200008f16ff */
[----:B------:R-:W-:Y:S02]  /*24990*/  IMAD.MOV.U32 R183, RZ, RZ, R185 ;  /* 0x000000ffffb77224 */ /* 0x000fe400078e00b9 */
[----:B------:R-:W-:Y:S01]  /*249a0*/  IMAD.MOV.U32 R186, RZ, RZ, R189 ;  /* 0x000000ffffba7224 */ /* 0x000fe200078e00bd */
[----:B------:R-:W-:Y:S01]  /*249b0*/  LEA.HI.X.SX32 R173, R177, R0, 0x2, P2 ;  /* 0x00000000b1ad7211 */ /* 0x000fe200010f16ff */
[----:B------:R-:W-:-:S02]  /*249c0*/  IMAD.MOV.U32 R185, RZ, RZ, R187 ;  /* 0x000000ffffb97224 */ /* 0x000fc400078e00bb */
[----:B------:R-:W-:Y:S02]  /*249d0*/  IMAD.MOV.U32 R189, RZ, RZ, R200 ;  /* 0x000000ffffbd7224 */ /* 0x000fe400078e00c8 */
[----:B------:R-:W-:Y:S02]  /*249e0*/  IMAD.MOV.U32 R187, RZ, RZ, R203 ;  /* 0x000000ffffbb7224 */ /* 0x000fe400078e00cb */
[----:B------:R-:W-:Y:S02]  /*249f0*/  IMAD.MOV.U32 R200, RZ, RZ, R206 ;  /* 0x000000ffffc87224 */ /* 0x000fe400078e00ce */
[----:B------:R-:W-:Y:S02]  /*24a00*/  IMAD.MOV.U32 R203, RZ, RZ, R207 ;  /* 0x000000ffffcb7224 */ /* 0x000fe400078e00cf */
[----:B------:R-:W-:Y:S02]  /*24a10*/  IMAD.MOV.U32 R206, RZ, RZ, R66 ;  /* 0x000000ffffce7224 */ /* 0x000fe400078e0042 */
[----:B------:R-:W4:Y:S01]  /*24a20*/  LDL.LU R66, [R1+0x19f4] ;  /* 0x0019f40001427983 */ /* 0x000f220000300800 */
[----:B------:R-:W-:-:S03]  /*24a30*/  IMAD.MOV.U32 R207, RZ, RZ, R65 ;  /* 0x000000ffffcf7224 */ /* 0x000fc600078e0041 */
[----:B------:R-:W4:Y:S04]  /*24a40*/  LDL.LU R65, [R1+0x19f0] ;  /* 0x0019f00001417983 */ /* 0x000f280000300800 */
[----:B------:R1:W-:Y:S04]  /*24a50*/  STL.64 [R1+0x1440], R174 ;  /* 0x001440ae01007387 */ /* 0x0003e80000100a00 */
[----:B------:R1:W-:Y:S02]  /*24a60*/  STL.64 [R1+0x1438], R172 ;  /* 0x001438ac01007387 */ /* 0x0003e40000100a00 */
[----:B-1----:R-:W-:-:S02]  /*24a70*/  LEA R174, P1, R178, R2, 0x2 ;  /* 0x00000002b2ae7211 */ /* 0x002fc400078210ff */
[C---:B------:R-:W-:Y:S02]  /*24a80*/  LEA R172, P2, R179.reuse, R2, 0x2 ;  /* 0x00000002b3ac7211 */ /* 0x040fe400078410ff */
[-C--:B------:R-:W-:Y:S02]  /*24a90*/  LEA.HI.X.SX32 R175, R178, R0.reuse, 0x2, P1 ;  /* 0x00000000b2af7211 */ /* 0x080fe400008f16ff */
[----:B------:R-:W-:Y:S01]  /*24aa0*/  LEA.HI.X.SX32 R173, R179, R0, 0x2, P2 ;  /* 0x00000000b3ad7211 */ /* 0x000fe200010f16ff */
        /* <DEDUP_REMOVED lines=10> */
[----:B------:R-:W-:Y:S01]  /*24b50*/  IMAD.MOV.U32 R201, RZ, RZ, R147 ;  /* 0x000000ffffc97224 */ /* 0x000fe200078e0093 */
[----:B------:R1:W-:Y:S01]  /*24b60*/  STL.64 [R1+0x1430], R174 ;  /* 0x001430ae01007387 */ /* 0x0003e20000100a00 */
[----:B------:R-:W-:Y:S02]  /*24b70*/  IMAD.MOV.U32 R199, RZ, RZ, R148 ;  /* 0x000000ffffc77224 */ /* 0x000fe400078e0094 */
[----:B------:R-:W-:Y:S01]  /*24b80*/  IMAD.MOV.U32 R147, RZ, RZ, R149 ;  /* 0x000000ffff937224 */ /* 0x000fe200078e0095 */
[----:B------:R-:W-:Y:S01]  /*24b90*/  STL.64 [R1+0x1428], R172 ;  /* 0x001428ac01007387 */ /* 0x000fe20000100a00 */
[----:B------:R-:W-:Y:S02]  /*24ba0*/  IMAD.MOV.U32 R148, RZ, RZ, R150 ;  /* 0x000000ffff947224 */ /* 0x000fe400078e0096 */
[----:B------:R-:W-:Y:S02]  /*24bb0*/  IMAD.MOV.U32 R149, RZ, RZ, R151 ;  /* 0x000000ffff957224 */ /* 0x000fe400078e0097 */
[----:B------:R-:W-:-:S02]  /*24bc0*/  IMAD.MOV.U32 R150, RZ, RZ, R17 ;  /* 0x000000ffff967224 */ /* 0x000fc400078e0011 */
[----:B------:R-:W-:Y:S02]  /*24bd0*/  IMAD.MOV.U32 R151, RZ, RZ, R22 ;  /* 0x000000ffff977224 */ /* 0x000fe400078e0016 */
[----:B------:R-:W3:Y:S01]  /*24be0*/  LDL.LU R22, [R1+0x14] ;  /* 0x0000140001167983 */ /* 0x000ee20000300800 */
[----:B--2---:R-:W-:-:S03]  /*24bf0*/  IMAD.MOV.U32 R17, RZ, RZ, R21 ;  /* 0x000000ffff117224 */ /* 0x004fc600078e0015 */
[----:B------:R-:W2:Y:S01]  /*24c00*/  LDL.LU R21, [R1+0x1c] ;  /* 0x00001c0001157983 */ /* 0x000ea20000300800 */
[CC--:B------:R-:W-:Y:S02]  /*24c10*/  LEA R208, P1, R179.reuse, R2.reuse, 0x2 ;  /* 0x00000002b3d07211 */ /* 0x0c0fe400078210ff */
[C---:B-1----:R-:W-:Y:S02]  /*24c20*/  LEA R174, P2, R180.reuse, R2, 0x2 ;  /* 0x00000002b4ae7211 */ /* 0x042fe400078410ff */
        /* <DEDUP_REMOVED lines=10> */
[----:B------:R-:W-:Y:S01]  /*24cd0*/  IMAD.MOV.U32 R186, RZ, RZ, R188 ;  /* 0x000000ffffba7224 */ /* 0x000fe200078e00bc */
[CC--:B-1----:R-:W-:Y:S01]  /*24ce0*/  LEA R208, P1, R180.reuse, R2.reuse, 0x2 ;  /* 0x00000002b4d07211 */ /* 0x0c2fe200078210ff */
[----:B------:R-:W-:Y:S01]  /*24cf0*/  IMAD.MOV.U32 R187, RZ, RZ, R190 ;  /* 0x000000ffffbb7224 */ /* 0x000fe200078e00be */
[----:B------:R-:W-:Y:S02]  /*24d00*/  LEA R174, P2, R181, R2, 0x2 ;  /* 0x00000002b5ae7211 */ /* 0x000fe400078410ff */
[----:B------:R-:W-:Y:S01]  /*24d10*/  LEA.HI.X.SX32 R209, R180, R0, 0x2, P1 ;  /* 0x00000000b4d17211 */ /* 0x000fe200008f16ff */
[----:B------:R-:W-:Y:S01]  /*24d20*/  IMAD.MOV.U32 R188, RZ, RZ, R68 ;  /* 0x000000ffffbc7224 */ /* 0x000fe200078e0044 */
[----:B------:R-:W-:Y:S01]  /*24d30*/  LEA R180, P1, R177, R2, 0x2 ;  /* 0x00000002b1b47211 */ /* 0x000fe200078210ff */
[----:B------:R-:W-:Y:S01]  /*24d40*/  IMAD.MOV.U32 R183, RZ, RZ, R184 ;  /* 0x000000ffffb77224 */ /* 0x000fe200078e00b8 */
[-C--:B------:R-:W-:Y:S01]  /*24d50*/  LEA.HI.X.SX32 R175, R181, R0.reuse, 0x2, P2 ;  /* 0x00000000b5af7211 */ /* 0x080fe200010f16ff */
[----:B------:R-:W-:Y:S01]  /*24d60*/  IMAD.MOV.U32 R184, RZ, RZ, R185 ;  /* 0x000000ffffb87224 */ /* 0x000fe200078e00b9 */
[----:B------:R-:W-:Y:S01]  /*24d70*/  LEA.HI.X.SX32 R181, R177, R0, 0x2, P1 ;  /* 0x00000000b1b57211 */ /* 0x000fe200008f16ff */
[----:B------:R-:W-:-:S02]  /*24d80*/  IMAD.MOV.U32 R190, RZ, RZ, R67 ;  /* 0x000000ffffbe7224 */ /* 0x000fc400078e0043 */
[----:B------:R-:W-:Y:S01]  /*24d90*/  IMAD.MOV.U32 R185, RZ, RZ, R186 ;  /* 0x000000ffffb97224 */ /* 0x000fe200078e00ba */
[----:B------:R-:W4:Y:S01]  /*24da0*/  LDL.LU R67, [R1+0x19ec] ;  /* 0x0019ec0001437983 */ /* 0x000f220000300800 */
[----:B------:R-:W-:Y:S02]  /*24db0*/  IMAD.MOV.U32 R186, RZ, RZ, R187 ;  /* 0x000000ffffba7224 */ /* 0x000fe400078e00bb */
[----:B------:R-:W-:Y:S01]  /*24dc0*/  IMAD.MOV.U32 R187, RZ, RZ, R188 ;  /* 0x000000ffffbb7224 */ /* 0x000fe200078e00bc */
[----:B------:R-:W4:Y:S01]  /*24dd0*/  LDL.LU R68, [R1+0x19e8] ;  /* 0x0019e80001447983 */ /* 0x000f220000300800 */
[----:B------:R-:W-:Y:S02]  /*24de0*/  IMAD.MOV.U32 R188, RZ, RZ, R189 ;  /* 0x000000ffffbc7224 */ /* 0x000fe400078e00bd */
[----:B------:R-:W-:Y:S01]  /*24df0*/  IMAD.MOV.U32 R189, RZ, RZ, R70 ;  /* 0x000000ffffbd7224 */ /* 0x000fe200078e0046 */
[----:B------:R1:W-:Y:S04]  /*24e00*/  STL.64 [R1+0x1410], R208 ;  /* 0x001410d001007387 */ /* 0x0003e80000100a00 */
[----:B------:R-:W-:Y:S04]  /*24e10*/  STL.64 [R1+0x1408], R174 ;  /* 0x001408ae01007387 */ /* 0x000fe80000100a00 */
[----:B------:R-:W4:Y:S04]  /*24e20*/  LDL.LU R70, [R1+0x19e4] ;  /* 0x0019e40001467983 */ /* 0x000f280000300800 */
[----:B------:R1:W-:Y:S02]  /*24e30*/  STL.64 [R1+0x1400], R180 ;  /* 0x001400b401007387 */ /* 0x0003e40000100a00 */
[----:B-1----:R-:W-:Y:S01]  /*24e40*/  LEA R208, P2, R182, R2, 0x2 ;  /* 0x00000002b6d07211 */ /* 0x002fe200078410ff */
        /* <DEDUP_REMOVED lines=8> */
[----:B------:R-:W-:Y:S02]  /*24ed0*/  IMAD.MOV.U32 R187, RZ, RZ, R189 ;  /* 0x000000ffffbb7224 */ /* 0x000fe400078e00bd */
[----:B------:R-:W-:Y:S02]  /*24ee0*/  IMAD.MOV.U32 R188, RZ, RZ, R69 ;  /* 0x000000ffffbc7224 */ /* 0x000fe400078e0045 */
[----:B------:R-:W4:Y:S01]  /*24ef0*/  LDL.LU R69, [R1+0x19e0] ;  /* 0x0019e00001457983 */ /* 0x000f220000300800 */
[----:B------:R-:W-:-:S03]  /*24f00*/  IMAD.MOV.U32 R189, RZ, RZ, R71 ;  /* 0x000000ffffbd7224 */ /* 0x000fc600078e0047 */
[----:B------:R-:W4:Y:S01]  /*24f10*/  LDL.LU R71, [R1+0x19dc] ;  /* 0x0019dc0001477983 */ /* 0x000f220000300800 */
[----:B------:R-:W-:-:S03]  /*24f20*/  IMAD.MOV.U32 R181, RZ, RZ, R184 ;  /* 0x000000ffffb57224 */ /* 0x000fc600078e00b8 */
[----:B------:R1:W-:Y:S01]  /*24f30*/  STL.64 [R1+0x13f8], R208 ;  /* 0x0013f8d001007387 */ /* 0x0003e20000100a00 */
[----:B------:R-:W-:Y:S01]  /*24f40*/  IMAD.MOV.U32 R184, RZ, RZ, R185 ;  /* 0x000000ffffb87224 */ /* 0x000fe200078e00b9 */
[C---:B------:R-:W-:Y:S01]  /*24f50*/  LEA R182, P2, R176.reuse, R2, 0x2 ;  /* 0x00000002b0b67211 */ /* 0x040fe200078410ff */
[----:B------:R-:W-:Y:S02]  /*24f60*/  IMAD.MOV.U32 R185, RZ, RZ, R186 ;  /* 0x000000ffffb97224 */ /* 0x000fe400078e00ba */
[----:B------:R-:W-:Y:S01]  /*24f70*/  IMAD.MOV.U32 R186, RZ, RZ, R187 ;  /* 0x000000ffffba7224 */ /* 0x000fe200078e00bb */
[----:B------:R-:W-:Y:S01]  /*24f80*/  LEA.HI.X.SX32 R183, R176, R0, 0x2, P2 ;  /* 0x00000000b0b77211 */ /* 0x000fe200010f16ff */
[----:B------:R-:W-:Y:S01]  /*24f90*/  IMAD.MOV.U32 R187, RZ, RZ, R188 ;  /* 0x000000ffffbb7224 */ /* 0x000fe200078e00bc */
[----:B-1----:R-:W-:Y:S01]  /*24fa0*/  LEA R208, P1, R175, R2, 0x2 ;  /* 0x00000002afd07211 */ /* 0x002fe200078210ff */
[----:B------:R-:W-:-:S03]  /*24fb0*/  IMAD.MOV.U32 R188, RZ, RZ, R189 ;  /* 0x000000ffffbc7224 */ /* 0x000fc600078e00bd */
[----:B------:R-:W-:Y:S01]  /*24fc0*/  LEA.HI.X.SX32 R209, R175, R0, 0x2, P1 ;  /* 0x00000000afd17211 */ /* 0x000fe200008f16ff */
[----:B------:R-:W-:Y:S02]  /*24fd0*/  IMAD.MOV.U32 R189, RZ, RZ, R72 ;  /* 0x000000ffffbd7224 */ /* 0x000fe400078e0048 */
[----:B------:R-:W4:Y:S01]  /*24fe0*/  LDL.LU R72, [R1+0x19d8] ;  /* 0x0019d80001487983 */ /* 0x000f220000300800 */
[----:B------:R-:W-:-:S03]  /*24ff0*/  IMAD.MOV.U32 R175, RZ, RZ, R74 ;  /* 0x000000ffffaf7224 */ /* 0x000fc600078e004a */
[----:B------:R-:W-:Y:S04]  /*25000*/  STL.64 [R1+0x13f0], R208 ;  /* 0x0013f0d001007387 */ /* 0x000fe80000100a00 */
[----:B------:R-:W4:Y:S04]  /*25010*/  LDL.LU R74, [R1+0x19d4] ;  /* 0x0019d400014a7983 */ /* 0x000f280000300800 */
[----:B------:R1:W-:Y:S02]  /*25020*/  STL.64 [R1+0x13e8], R182 ;  /* 0x0013e8b601007387 */ /* 0x0003e40000100a00 */
[----:B-1----:R-:W-:-:S04]  /*25030*/  LEA R182, P2, R177, R2, 0x2 ;  /* 0x00000002b1b67211 */ /* 0x002fc800078410ff */
[----:B------:R-:W-:Y:S01]  /*25040*/  LEA.HI.X.SX32 R183, R177, R0, 0x2, P2 ;  /* 0x00000000b1b77211 */ /* 0x000fe200010f16ff */
[----:B------:R-:W-:Y:S02]  /*25050*/  IMAD.MOV.U32 R177, RZ, RZ, R184 ;  /* 0x000000ffffb17224 */ /* 0x000fe400078e00b8 */
[----:B------:R-:W-:Y:S02]  /*25060*/  IMAD.MOV.U32 R184, RZ, RZ, R185 ;  /* 0x000000ffffb87224 */ /* 0x000fe400078e00b9 */
[----:B------:R-:W-:Y:S02]  /*25070*/  IMAD.MOV.U32 R185, RZ, RZ, R186 ;  /* 0x000000ffffb97224 */ /* 0x000fe400078e00ba */
[----:B------:R-:W-:Y:S02]  /*25080*/  IMAD.MOV.U32 R186, RZ, RZ, R187 ;  /* 0x000000ffffba7224 */ /* 0x000fe400078e00bb */
[----:B------:R-:W-:Y:S02]  /*25090*/  IMAD.MOV.U32 R187, RZ, RZ, R188 ;  /* 0x000000ffffbb7224 */ /* 0x000fe400078e00bc */
[----:B------:R-:W-:Y:S01]  /*250a0*/  IMAD.MOV.U32 R188, RZ, RZ, R189 ;  /* 0x000000ffffbc7224 */ /* 0x000fe200078e00bd */
[----:B------:R-:W-:Y:S01]  /*250b0*/  LEA R208, P1, R175, R2, 0x2 ;  /* 0x00000002afd07211 */ /* 0x000fe200078210ff */
[----:B------:R-:W-:-:S02]  /*250c0*/  IMAD.MOV.U32 R189, RZ, RZ, R190 ;  /* 0x000000ffffbd7224 */ /* 0x000fc400078e00be */
[----:B------:R-:W-:Y:S02]  /*250d0*/  IMAD.MOV.U32 R190, RZ, RZ, R191 ;  /* 0x000000ffffbe7224 */ /* 0x000fe400078e00bf */
[----:B------:R-:W-:Y:S02]  /*250e0*/  IMAD.MOV.U32 R191, RZ, RZ, R192 ;  /* 0x000000ffffbf7224 */ /* 0x000fe400078e00c0 */
[----:B------:R-:W-:Y:S01]  /*250f0*/  IMAD.MOV.U32 R192, RZ, RZ, R146 ;  /* 0x000000ffffc07224 */ /* 0x000fe200078e0092 */
[----:B------:R-:W-:Y:S01]  /*25100*/  LEA.HI.X.SX32 R209, R175, R0, 0x2, P1 ;  /* 0x00000000afd17211 */ /* 0x000fe200008f16ff */
[----:B------:R-:W-:Y:S02]  /*25110*/  IMAD.MOV.U32 R146, RZ, RZ, R147 ;  /* 0x000000ffff927224 */ /* 0x000fe400078e0093 */
[----:B------:R-:W-:Y:S02]  /*25120*/  IMAD.MOV.U32 R147, RZ, RZ, R148 ;  /* 0x000000ffff937224 */ /* 0x000fe400078e0094 */
[----:B------:R-:W-:-:S02]  /*25130*/  IMAD.MOV.U32 R148, RZ, RZ, R149 ;  /* 0x000000ffff947224 */ /* 0x000fc400078e0095 */
[----:B------:R-:W-:Y:S02]  /*25140*/  IMAD.MOV.U32 R149, RZ, RZ, R150 ;  /* 0x000000ffff957224 */ /* 0x000fe400078e0096 */
[----:B------:R-:W-:Y:S01]  /*25150*/  IMAD.MOV.U32 R150, RZ, RZ, R151 ;  /* 0x000000ffff967224 */ /* 0x000fe200078e0097 */
[----:B------:R1:W-:Y:S01]  /*25160*/  STL.64 [R1+0x13e0], R208 ;  /* 0x0013e0d001007387 */ /* 0x0003e20000100a00 */
[----:B------:R-:W-:-:S03]  /*25170*/  IMAD.MOV.U32 R151, RZ, RZ, R17 ;  /* 0x000000ffff977224 */ /* 0x000fc600078e0011 */
[----:B------:R1:W-:Y:S01]  /*25180*/  STL.64 [R1+0x13d8], R182 ;  /* 0x0013d8b601007387 */ /* 0x0003e20000100a00 */
[----:B---3--:R-:W-:Y:S02]  /*25190*/  IMAD.MOV.U32 R17, RZ, RZ, R22 ;  /* 0x000000ffff117224 */ /* 0x008fe400078e0016 */
[----:B--2---:R-:W-:Y:S02]  /*251a0*/  IMAD.MOV.U32 R22, RZ, RZ, R21 ;  /* 0x000000ffff167224 */ /* 0x004fe400078e0015 */
        /* <DEDUP_REMOVED lines=11> */
[C---:B------:R-:W-:Y:S01]  /*25260*/  LEA R182, P2, R178.reuse, R2, 0x2 ;  /* 0x00000002b2b67211 */ /* 0x040fe200078410ff */
[----:B------:R-:W-:Y:S02]  /*25270*/  IMAD.MOV.U32 R193, RZ, RZ, R194 ;  /* 0x000000ffffc17224 */ /* 0x000fe400078e00c2 */
        /* <DEDUP_REMOVED lines=8> */
[----:B------:R1:W-:Y:S01]  /*25300*/  STL.64 [R1+0x13d0], R208 ;  /* 0x0013d0d001007387 */ /* 0x0003e20000100a00 */
[----:B------:R-:W-:Y:S02]  /*25310*/  IMAD.MOV.U32 R151, RZ, RZ, R17 ;  /* 0x000000ffff977224 */ /* 0x000fe400078e0011 */
[----:B------:R-:W-:Y:S01]  /*25320*/  IMAD.MOV.U32 R17, RZ, RZ, R22 ;  /* 0x000000ffff117224 */ /* 0x000fe200078e0016 */
[----:B------:R3:W-:Y:S01]  /*25330*/  STL.64 [R1+0x13c8], R182 ;  /* 0x0013c8b601007387 */ /* 0x0007e20000100a00 */
[----:B------:R-:W-:-:S02]  /*25340*/  IMAD.MOV.U32 R211, RZ, RZ, R185 ;  /* 0x000000ffffd37224 */ /* 0x000fc400078e00b9 */
[----:B------:R-:W-:Y:S02]  /*25350*/  IMAD.MOV.U32 R185, RZ, RZ, R187 ;  /* 0x000000ffffb97224 */ /* 0x000fe400078e00bb */
[----:B------:R-:W-:Y:S01]  /*25360*/  IMAD.MOV.U32 R187, RZ, RZ, R188 ;  /* 0x000000ffffbb7224 */ /* 0x000fe200078e00bc */
[-C--:B-1----:R-:W-:Y:S01]  /*25370*/  LEA R208, P1, R177, R2.reuse, 0x2 ;  /* 0x00000002b1d07211 */ /* 0x082fe200078210ff */
[----:B------:R-:W-:Y:S02]  /*25380*/  IMAD.MOV.U32 R188, RZ, RZ, R189 ;  /* 0x000000ffffbc7224 */ /* 0x000fe400078e00bd */
[----:B------:R-:W-:Y:S01]  /*25390*/  IMAD.MOV.U32 R189, RZ, RZ, R190 ;  /* 0x000000ffffbd7224 */ /* 0x000fe200078e00be */
[----:B---3--:R-:W-:Y:S01]  /*253a0*/  LEA R182, P2, R179, R2, 0x2 ;  /* 0x00000002b3b67211 */ /* 0x008fe200078410ff */
[----:B--2---:R-:W-:Y:S02]  /*253b0*/  IMAD.MOV.U32 R22, RZ, RZ, R21 ;  /* 0x000000ffff167224 */ /* 0x004fe400078e0015 */
[----:B------:R-:W2:Y:S01]  /*253c0*/  LDL.LU R21, [R1+0x428] ;  /* 0x0004280001157983 */ /* 0x000ea20000300800 */
[-C--:B------:R-:W-:Y:S01]  /*253d0*/  LEA.HI.X.SX32 R209, R177, R0.reuse, 0x2, P1 ;  /* 0x00000000b1d17211 */ /* 0x080fe200008f16ff */
[----:B------:R-:W-:Y:S01]  /*253e0*/  IMAD.MOV.U32 R190, RZ, RZ, R193 ;  /* 0x000000ffffbe7224 */ /* 0x000fe200078e00c1 */
[----:B------:R-:W-:Y:S01]  /*253f0*/  LEA.HI.X.SX32 R183, R179, R0, 0x2, P2 ;  /* 0x00000000b3b77211 */ /* 0x000fe200010f16ff */
[----:B------:R-:W-:-:S02]  /*25400*/  IMAD.MOV.U32 R193, RZ, RZ, R200 ;  /* 0x000000ffffc17224 */ /* 0x000fc400078e00c8 */
[----:B------:R-:W-:Y:S02]  /*25410*/  IMAD.MOV.U32 R200, RZ, RZ, R203 ;  /* 0x000000ffffc87224 */ /* 0x000fe400078e00cb */
[----:B------:R-:W-:Y:S01]  /*25420*/  IMAD.MOV.U32 R203, RZ, RZ, R206 ;  /* 0x000000ffffcb7224 */ /* 0x000fe200078e00ce */
[----:B------:R-:W-:Y:S01]  /*25430*/  STL.64 [R1+0x13c0], R208 ;  /* 0x0013c0d001007387 */ /* 0x000fe20000100a00 */
[----:B------:R-:W-:Y:S02]  /*25440*/  IMAD.MOV.U32 R206, RZ, RZ, R207 ;  /* 0x000000ffffce7224 */ /* 0x000fe400078e00cf */
[----:B------:R-:W-:Y:S02]  /*25450*/  IMAD.MOV.U32 R207, RZ, RZ, R73 ;  /* 0x000000ffffcf7224 */ /* 0x000fe400078e0049 */
[----:B------:R-:W3:Y:S04]  /*25460*/  LDL.LU R73, [R1+0x19d0] ;  /* 0x0019d00001497983 */ /* 0x000ee80000300800 */
[----:B------:R1:W-:Y:S02]  /*25470*/  STL.64 [R1+0x13b8], R182 ;  /* 0x0013b8b601007387 */ /* 0x0003e40000100a00 */
[----:B-1----:R-:W-:-:S02]  /*25480*/  IMAD.MOV.U32 R182, RZ, RZ, R185 ;  /* 0x000000ffffb67224 */ /* 0x002fc400078e00b9 */
[----:B------:R-:W-:Y:S02]  /*25490*/  IMAD.MOV.U32 R183, RZ, RZ, R187 ;  /* 0x000000ffffb77224 */ /* 0x000fe400078e00bb */
[----:B------:R-:W-:Y:S01]  /*254a0*/  IMAD.MOV.U32 R185, RZ, RZ, R188 ;  /* 0x000000ffffb97224 */ /* 0x000fe200078e00bc */
[C---:B------:R-:W-:Y:S01]  /*254b0*/  LEA R212, P1, R182.reuse, R2, 0x2 ;  /* 0x00000002b6d47211 */ /* 0x040fe200078210ff */
[----:B------:R-:W-:Y:S02]  /*254c0*/  IMAD.MOV.U32 R187, RZ, RZ, R189 ;  /* 0x000000ffffbb7224 */ /* 0x000fe400078e00bd */
[----:B------:R-:W-:Y:S01]  /*254d0*/  IMAD.MOV.U32 R188, RZ, RZ, R190 ;  /* 0x000000ffffbc7224 */ /* 0x000fe200078e00be */
[----:B------:R-:W-:Y:S01]  /*254e0*/  LEA.HI.X.SX32 R213, R182, R0, 0x2, P1 ;  /* 0x00000000b6d57211 */ /* 0x000fe200008f16ff */
[----:B------:R-:W-:Y:S01]  /*254f0*/  IMAD.MOV.U32 R189, RZ, RZ, R200 ;  /* 0x000000ffffbd7224 */ /* 0x000fe200078e00c8 */
[----:B------:R-:W-:Y:S01]  /*25500*/  LEA R208, P2, R180, R2, 0x2 ;  /* 0x00000002b4d07211 */ /* 0x000fe200078410ff */
[----:B------:R-:W-:-:S02]  /*25510*/  IMAD.MOV.U32 R190, RZ, RZ, R203 ;  /* 0x000000ffffbe7224 */ /* 0x000fc400078e00cb */
[----:B------:R-:W-:Y:S02]  /*25520*/  IMAD.MOV.U32 R182, RZ, RZ, R185 ;  /* 0x000000ffffb67224 */ /* 0x000fe400078e00b9 */
[----:B------:R-:W-:Y:S02]  /*25530*/  IMAD.MOV.U32 R185, RZ, RZ, R187 ;  /* 0x000000ffffb97224 */ /* 0x000fe400078e00bb */
[----:B------:R-:W-:Y:S02]  /*25540*/  IMAD.MOV.U32 R187, RZ, RZ, R188 ;  /* 0x000000ffffbb7224 */ /* 0x000fe400078e00bc */
[----:B------:R-:W-:Y:S01]  /*25550*/  IMAD.MOV.U32 R188, RZ, RZ, R189 ;  /* 0x000000ffffbc7224 */ /* 0x000fe200078e00bd */
[----:B------:R-:W-:Y:S01]  /*25560*/  LEA.HI.X.SX32 R209, R180, R0, 0x2, P2 ;  /* 0x00000000b4d17211 */ /* 0x000fe200010f16ff */
[----:B------:R-:W-:Y:S02]  /*25570*/  IMAD.MOV.U32 R189, RZ, RZ, R190 ;  /* 0x000000ffffbd7224 */ /* 0x000fe400078e00be */
[----:B------:R-:W-:-:S02]  /*25580*/  IMAD.MOV.U32 R203, RZ, RZ, R75 ;  /* 0x000000ffffcb7224 */ /* 0x000fc400078e004b */
[----:B------:R-:W-:Y:S01]  /*25590*/  IMAD.MOV.U32 R190, RZ, RZ, R196 ;  /* 0x000000ffffbe7224 */ /* 0x000fe200078e00c4 */
[----:B------:R-:W3:Y:S01]  /*255a0*/  LDL.LU R75, [R1+0x19cc] ;  /* 0x0019cc00014b7983 */ /* 0x000ee20000300800 */
[----:B------:R-:W-:Y:S02]  /*255b0*/  IMAD.MOV.U32 R179, RZ, RZ, R182 ;  /* 0x000000ffffb37224 */ /* 0x000fe400078e00b6 */
[----:B------:R-:W-:Y:S02]  /*255c0*/  IMAD.MOV.U32 R200, RZ, RZ, R76 ;  /* 0x000000ffffc87224 */ /* 0x000fe400078e004c */
[----:B------:R-:W-:Y:S01]  /*255d0*/  IMAD.MOV.U32 R196, RZ, RZ, R198 ;  /* 0x000000ffffc47224 */ /* 0x000fe200078e00c6 */
[----:B------:R-:W3:Y:S01]  /*255e0*/  LDL.LU R76, [R1+0x19c8] ;  /* 0x0019c800014c7983 */ /* 0x000ee20000300800 */
[----:B------:R-:W-:Y:S02]  /*255f0*/  IMAD.MOV.U32 R198, RZ, RZ, R199 ;  /* 0x000000ffffc67224 */ /* 0x000fe400078e00c7 */
[----:B------:R-:W-:Y:S01]  /*25600*/  IMAD.MOV.U32 R199, RZ, RZ, R78 ;  /* 0x000000ffffc77224 */ /* 0x000fe200078e004e */
[----:B------:R1:W-:Y:S01]  /*25610*/  STL.64 [R1+0x13b0], R212 ;  /* 0x0013b0d401007387 */ /* 0x0003e20000100a00 */
[----:B------:R-:W-:-:S03]  /*25620*/  IMAD.MOV.U32 R182, RZ, RZ, R185 ;  /* 0x000000ffffb67224 */ /* 0x000fc600078e00b9 */
[----:B------:R-:W3:Y:S01]  /*25630*/  LDL.LU R78, [R1+0x19c4] ;  /* 0x0019c400014e7983 */ /* 0x000ee20000300800 */
[----:B------:R-:W-:-:S03]  /*25640*/  IMAD.MOV.U32 R185, RZ, RZ, R187 ;  /* 0x000000ffffb97224 */ /* 0x000fc600078e00bb */
[----:B------:R4:W-:Y:S01]  /*25650*/  STL.64 [R1+0x13a8], R208 ;  /* 0x0013a8d001007387 */ /* 0x0009e20000100a00 */
[----:B------:R-:W-:Y:S01]  /*25660*/  IMAD.MOV.U32 R187, RZ, RZ, R188 ;  /* 0x000000ffffbb7224 */ /* 0x000fe200078e00bc */
[C---:B-1----:R-:W-:Y:S01]  /*25670*/  LEA R212, P1, R179.reuse, R2, 0x2 ;  /* 0x00000002b3d47211 */ /* 0x042fe200078210ff */
[----:B------:R-:W-:Y:S02]  /*25680*/  IMAD.MOV.U32 R188, RZ, RZ, R189 ;  /* 0x000000ffffbc7224 */ /* 0x000fe400078e00bd */
[----:B------:R-:W-:Y:S01]  /*25690*/  IMAD.MOV.U32 R189, RZ, RZ, R190 ;  /* 0x000000ffffbd7224 */ /* 0x000fe200078e00be */
[----:B------:R-:W-:Y:S02]  /*256a0*/  LEA.HI.X.SX32 R213, R179, R0, 0x2, P1 ;  /* 0x00000000b3d57211 */ /* 0x000fe400008f16ff */
[C---:B----4-:R-:W-:Y:S01]  /*256b0*/  LEA R208, P2, R181.reuse, R2, 0x2 ;  /* 0x00000002b5d07211 */ /* 0x050fe200078410ff */
[----:B------:R-:W-:Y:S02]  /*256c0*/  IMAD.MOV.U32 R190, RZ, RZ, R196 ;  /* 0x000000ffffbe7224 */ /* 0x000fe400078e00c4 */
[----:B------:R-:W-:Y:S01]  /*256d0*/  IMAD.MOV.U32 R196, RZ, RZ, R199 ;  /* 0x000000ffffc47224 */ /* 0x000fe200078e00c7 */
[----:B------:R-:W-:Y:S01]  /*256e0*/  LEA.HI.X.SX32 R209, R181, R0, 0x2, P2 ;  /* 0x00000000b5d17211 */ /* 0x000fe200010f16ff */
[----:B------:R-:W-:-:S02]  /*256f0*/  IMAD.MOV.U32 R199, RZ, RZ, R77 ;  /* 0x000000ffffc77224 */ /* 0x000fc400078e004d */
[----:B------:R-:W4:Y:S04]  /*25700*/  LDL.LU R77, [R1+0x19c0] ;  /* 0x0019c000014d7983 */ /* 0x000f280000300800 */
[----:B------:R1:W-:Y:S04]  /*25710*/  STL.64 [R1+0x13a0], R212 ;  /* 0x0013a0d401007387 */ /* 0x0003e80000100a00 */
[----:B------:R1:W-:Y:S01]  /*25720*/  STL.64 [R1+0x1398], R208 ;  /* 0x001398d001007387 */ /* 0x0003e20000100a00 */
[----:B------:R-:W-:Y:S02]  /*25730*/  IMAD.MOV.U32 R181, RZ, RZ, R188 ;  /* 0x000000ffffb57224 */ /* 0x000fe400078e00bc */
[----:B------:R-:W-:-:S02]  /*25740*/  IMAD.MOV.U32 R188, RZ, RZ, R190 ;  /* 0x000000ffffbc7224 */ /* 0x000fc400078e00be */
[----:B------:R-:W-:Y:S01]  /*25750*/  IMAD.MOV.U32 R190, RZ, RZ, R192 ;  /* 0x000000ffffbe7224 */ /* 0x000fe200078e00c0 */
[-C--:B-1----:R-:W-:Y:S02]  /*25760*/  LEA R212, P1, R182, R2.reuse, 0x2 ;  /* 0x00000002b6d47211 */ /* 0x082fe400078210ff */
[----:B------:R-:W-:Y:S01]  /*25770*/  LEA R208, P2, R186, R2, 0x2 ;  /* 0x00000002bad07211 */ /* 0x000fe200078410ff */
[----:B------:R-:W-:-:S03]  /*25780*/  IMAD.MOV.U32 R192, RZ, RZ, R193 ;  /* 0x000000ffffc07224 */ /* 0x000fc600078e00c1 */
[-C--:B------:R-:W-:Y:S01]  /*25790*/  LEA.HI.X.SX32 R209, R186, R0.reuse, 0x2, P2 ;  /* 0x00000000bad17211 */ /* 0x080fe200010f16ff */
        /* <DEDUP_REMOVED lines=16> */
[----:B------:R-:W-:Y:S02]  /*258a0*/  IMAD.MOV.U32 R150, RZ, RZ, R17 ;  /* 0x000000ffff967224 */ /* 0x000fe400078e0011 */
[----:B------:R-:W-:Y:S02]  /*258b0*/  IMAD.MOV.U32 R151, RZ, RZ, R22 ;  /* 0x000000ffff977224 */ /* 0x000fe400078e0016 */
[----:B------:R-:W3:Y:S01]  /*258c0*/  LDL.LU R22, [R1+0x20] ;  /* 0x0000200001167983 */ /* 0x000ee20000300800 */
[----:B--2---:R-:W-:-:S03]  /*258d0*/  IMAD.MOV.U32 R17, RZ, RZ, R21 ;  /* 0x000000ffff117224 */ /* 0x004fc600078e0015 */
[----:B------:R-:W2:Y:S01]  /*258e0*/  LDL.LU R21, [R1+0x28] ;  /* 0x0000280001157983 */ /* 0x000ea20000300800 */
[----:B-1----:R-:W-:Y:S01]  /*258f0*/  LEA R212, P1, R181, R2, 0x2 ;  /* 0x00000002b5d47211 */ /* 0x002fe200078210ff */
[----:B------:R-:W-:-:S03]  /*25900*/  IMAD.MOV.U32 R210, RZ, RZ, R188 ;  /* 0x000000ffffd27224 */ /* 0x000fc600078e00bc */
[----:B------:R-:W-:Y:S02]  /*25910*/  LEA.HI.X.SX32 R213, R181, R0, 0x2, P1 ;  /* 0x00000000b5d57211 */ /* 0x000fe400008f16ff */
[----:B------:R-:W-:-:S03]  /*25920*/  LEA R208, P2, R184, R2, 0x2 ;  /* 0x00000002b8d07211 */ /* 0x000fc600078410ff */
[----:B------:R1:W-:Y:S01]  /*25930*/  STL.64 [R1+0x1380], R212 ;  /* 0x001380d401007387 */ /* 0x0003e20000100a00 */
[----:B------:R-:W-:Y:S01]  /*25940*/  LEA.HI.X.SX32 R209, R184, R0, 0x2, P2 ;  /* 0x00000000b8d17211 */ /* 0x000fe200010f16ff */
[----:B------:R-:W-:Y:S02]  /*25950*/  IMAD.MOV.U32 R184, RZ, RZ, R189 ;  /* 0x000000ffffb87224 */ /* 0x000fe400078e00bd */
[----:B------:R-:W-:Y:S02]  /*25960*/  IMAD.MOV.U32 R188, RZ, RZ, R190 ;  /* 0x000000ffffbc7224 */ /* 0x000fe400078e00be */
[----:B------:R-:W-:Y:S02]  /*25970*/  IMAD.MOV.U32 R189, RZ, RZ, R193 ;  /* 0x000000ffffbd7224 */ /* 0x000fe400078e00c1 */
[----:B------:R-:W-:Y:S01]  /*25980*/  IMAD.MOV.U32 R190, RZ, RZ, R191 ;  /* 0x000000ffffbe7224 */ /* 0x000fe200078e00bf */
[C---:B-1----:R-:W-:Y:S01]  /*25990*/  LEA R212, P1, R210.reuse, R2, 0x2 ;  /* 0x00000002d2d47211 */ /* 0x042fe200078210ff */
[----:B------:R-:W-:Y:S01]  /*259a0*/  IMAD.MOV.U32 R193, RZ, RZ, R195 ;  /* 0x000000ffffc17224 */ /* 0x000fe200078e00c3 */
[----:B------:R1:W-:Y:S01]  /*259b0*/  STL.64 [R1+0x1378], R208 ;  /* 0x001378d001007387 */ /* 0x0003e20000100a00 */
[----:B------:R-:W-:Y:S01]  /*259c0*/  IMAD.MOV.U32 R191, RZ, RZ, R194 ;  /* 0x000000ffffbf7224 */ /* 0x000fe200078e00c2 */
[----:B------:R-:W-:Y:S01]  /*259d0*/  LEA.HI.X.SX32 R213, R210, R0, 0x2, P1 ;  /* 0x00000000d2d57211 */ /* 0x000fe200008f16ff */
[----:B------:R-:W-:-:S02]  /*259e0*/  IMAD.MOV.U32 R195, RZ, RZ, R206 ;  /* 0x000000ffffc37224 */ /* 0x000fc400078e00ce */
[----:B------:R-:W-:Y:S02]  /*259f0*/  IMAD.MOV.U32 R194, RZ, RZ, R200 ;  /* 0x000000ffffc27224 */ /* 0x000fe400078e00c8 */
[----:B------:R-:W-:Y:S02]  /*25a00*/  IMAD.MOV.U32 R206, RZ, RZ, R79 ;  /* 0x000000ffffce7224 */ /* 0x000fe400078e004f */
[----:B------:R-:W4:Y:S01]  /*25a10*/  LDL.LU R79, [R1+0x19bc] ;  /* 0x0019bc00014f7983 */ /* 0x000f220000300800 */
[----:B------:R-:W-:-:S03]  /*25a20*/  IMAD.MOV.U32 R200, RZ, RZ, R80 ;  /* 0x000000ffffc87224 */ /* 0x000fc600078e0050 */
[----:B------:R-:W4:Y:S04]  /*25a30*/  LDL.LU R80, [R1+0x19b8] ;  /* 0x0019b80001507983 */ /* 0x000f280000300800 */
[----:B------:R1:W-:Y:S02]  /*25a40*/  STL.64 [R1+0x1370], R212 ;  /* 0x001370d401007387 */ /* 0x0003e40000100a00 */
[----:B-1----:R-:W-:Y:S01]  /*25a50*/  LEA R208, P2, R211, R2, 0x2 ;  /* 0x00000002d3d07211 */ /* 0x002fe200078410ff */
[----:B------:R-:W-:Y:S02]  /*25a60*/  IMAD.MOV.U32 R213, RZ, RZ, R184 ;  /* 0x000000ffffd57224 */ /* 0x000fe400078e00b8 */
[----:B------:R-:W-:Y:S02]  /*25a70*/  IMAD.MOV.U32 R184, RZ, RZ, R188 ;  /* 0x000000ffffb87224 */ /* 0x000fe400078e00bc */
[----:B------:R-:W-:-:S02]  /*25a80*/  IMAD.MOV.U32 R188, RZ, RZ, R191 ;  /* 0x000000ffffbc7224 */ /* 0x000fc400078e00bf */
[----:B------:R-:W-:Y:S01]  /*25a90*/  IMAD.MOV.U32 R210, RZ, RZ, R184 ;  /* 0x000000ffffd27224 */ /* 0x000fe200078e00b8 */
[----:B------:R-:W-:Y:S01]  /*25aa0*/  LEA.HI.X.SX32 R209, R211, R0, 0x2, P2 ;  /* 0x00000000d3d17211 */ /* 0x000fe200010f16ff */
[----:B------:R-:W-:Y:S02]  /*25ab0*/  IMAD.MOV.U32 R191, RZ, RZ, R195 ;  /* 0x000000ffffbf7224 */ /* 0x000fe400078e00c3 */
[----:B------:R-:W-:Y:S01]  /*25ac0*/  IMAD.MOV.U32 R195, RZ, RZ, R196 ;  /* 0x000000ffffc37224 */ /* 0x000fe200078e00c4 */
[C---:B------:R-:W-:Y:S01]  /*25ad0*/  LEA R214, P1, R210.reuse, R2, 0x2 ;  /* 0x00000002d2d67211 */ /* 0x040fe200078210ff */
[----:B------:R-:W-:Y:S02]  /*25ae0*/  IMAD.MOV.U32 R211, RZ, RZ, R188 ;  /* 0x000000ffffd37224 */ /* 0x000fe400078e00bc */
[----:B------:R-:W-:Y:S01]  /*25af0*/  IMAD.MOV.U32 R196, RZ, RZ, R198 ;  /* 0x000000ffffc47224 */ /* 0x000fe200078e00c6 */
[----:B------:R-:W-:Y:S01]  /*25b00*/  LEA.HI.X.SX32 R215, R210, R0, 0x2, P1 ;  /* 0x00000000d2d77211 */ /* 0x000fe200008f16ff */
[----:B------:R-:W-:-:S02]  /*25b10*/  IMAD.MOV.U32 R198, RZ, RZ, R82 ;  /* 0x000000ffffc67224 */ /* 0x000fc400078e0052 */
[----:B------:R-:W-:Y:S01]  /*25b20*/  IMAD.MOV.U32 R188, RZ, RZ, R191 ;  /* 0x000000ffffbc7224 */ /* 0x000fe200078e00bf */
[----:B------:R-:W4:Y:S01]  /*25b30*/  LDL.LU R82, [R1+0x19b4] ;  /* 0x0019b40001527983 */ /* 0x000f220000300800 */
[----:B------:R-:W-:Y:S02]  /*25b40*/  IMAD.MOV.U32 R210, RZ, RZ, R211 ;  /* 0x000000ffffd27224 */ /* 0x000fe400078e00d3 */
[----:B------:R-:W-:Y:S02]  /*25b50*/  IMAD.MOV.U32 R191, RZ, RZ, R196 ;  /* 0x000000ffffbf7224 */ /* 0x000fe400078e00c4 */
[----:B------:R-:W-:Y:S01]  /*25b60*/  IMAD.MOV.U32 R211, RZ, RZ, R83 ;  /* 0x000000ffffd37224 */ /* 0x000fe200078e0053 */
[----:B------:R1:W-:Y:S01]  /*25b70*/  STL.64 [R1+0x1368], R208 ;  /* 0x001368d001007387 */ /* 0x0003e20000100a00 */
[----:B------:R-:W-:Y:S02]  /*25b80*/  IMAD.MOV.U32 R196, RZ, RZ, R198 ;  /* 0x000000ffffc47224 */ /* 0x000fe400078e00c6 */
[----:B------:R-:W-:-:S02]  /*25b90*/  IMAD.MOV.U32 R198, RZ, RZ, R81 ;  /* 0x000000ffffc67224 */ /* 0x000fc400078e0051 */
[----:B------:R-:W4:Y:S04]  /*25ba0*/  LDL.LU R81, [R1+0x19b0] ;  /* 0x0019b00001517983 */ /* 0x000f280000300800 */
[----:B------:R1:W-:Y:S02]  /*25bb0*/  STL.64 [R1+0x1360], R214 ;  /* 0x001360d601007387 */ /* 0x0003e40000100a00 */
[-C--:B-1----:R-:W-:Y:S02]  /*25bc0*/  LEA R208, P2, R183, R2.reuse, 0x2 ;  /* 0x00000002b7d07211 */ /* 0x082fe400078410ff */
[----:B------:R-:W4:Y:S01]  /*25bd0*/  LDL.LU R83, [R1+0x19ac] ;  /* 0x0019ac0001537983 */ /* 0x000f220000300800 */
[----:B------:R-:W-:-:S04]  /*25be0*/  LEA R214, P1, R211, R2, 0x2 ;  /* 0x00000002d3d67211 */ /* 0x000fc800078210ff */
[-C--:B------:R-:W-:Y:S01]  /*25bf0*/  LEA.HI.X.SX32 R215, R211, R0.reuse, 0x2, P1 ;  /* 0x00000000d3d77211 */ /* 0x080fe200008f16ff */
[----:B------:R-:W-:Y:S01]  /*25c00*/  IMAD.MOV.U32 R211, RZ, RZ, R188 ;  /* 0x000000ffffd37224 */ /* 0x000fe200078e00bc */
[----:B------:R-:W-:Y:S01]  /*25c10*/  LEA.HI.X.SX32 R209, R183, R0, 0x2, P2 ;  /* 0x00000000b7d17211 */ /* 0x000fe200010f16ff */
[----:B------:R-:W-:Y:S02]  /*25c20*/  IMAD.MOV.U32 R188, RZ, RZ, R189 ;  /* 0x000000ffffbc7224 */ /* 0x000fe400078e00bd */
[----:B------:R-:W-:Y:S02]  /*25c30*/  IMAD.MOV.U32 R189, RZ, RZ, R190 ;  /* 0x000000ffffbd7224 */ /* 0x000fe400078e00be */
[----:B------:R-:W-:Y:S02]  /*25c40*/  IMAD.MOV.U32 R190, RZ, RZ, R192 ;  /* 0x000000ffffbe7224 */ /* 0x000fe400078e00c0 */
[----:B------:R-:W-:Y:S02]  /*25c50*/  IMAD.MOV.U32 R192, RZ, RZ, R193 ;  /* 0x000000ffffc07224 */ /* 0x000fe400078e00c1 */
[----:B------:R-:W-:Y:S01]  /*25c60*/  IMAD.MOV.U32 R193, RZ, RZ, R142 ;  /* 0x000000ffffc17224 */ /* 0x000fe200078e008e */
[----:B------:R1:W-:Y:S01]  /*25c70*/  STL.64 [R1+0x1358], R208 ;  /* 0x001358d001007387 */ /* 0x0003e20000100a00 */
[----:B------:R-:W-:-:S02]  /*25c80*/  IMAD.MOV.U32 R142, RZ, RZ, R143 ;  /* 0x000000ffff8e7224 */ /* 0x000fc400078e008f */
[----:B------:R-:W-:Y:S02]  /*25c90*/  IMAD.MOV.U32 R143, RZ, RZ, R144 ;  /* 0x000000ffff8f7224 */ /* 0x000fe400078e0090 */
[----:B------:R-:W-:Y:S02]  /*25ca0*/  IMAD.MOV.U32 R144, RZ, RZ, R145 ;  /* 0x000000ffff907224 */ /* 0x000fe400078e0091 */
[----:B------:R-:W-:Y:S02]  /*25cb0*/  IMAD.MOV.U32 R145, RZ, RZ, R146 ;  /* 0x000000ffff917224 */ /* 0x000fe400078e0092 */
[----:B------:R-:W-:Y:S01]  /*25cc0*/  IMAD.MOV.U32 R146, RZ, RZ, R147 ;  /* 0x000000ffff927224 */ /* 0x000fe200078e0093 */
[C---:B-1----:R-:W-:Y:S01]  /*25cd0*/  LEA R208, P2, R186.reuse, R2, 0x2 ;  /* 0x00000002bad07211 */ /* 0x042fe200078410ff */
[----:B------:R-:W-:Y:S02]  /*25ce0*/  IMAD.MOV.U32 R147, RZ, RZ, R148 ;  /* 0x000000ffff937224 */ /* 0x000fe400078e0094 */
[----:B------:R-:W-:Y:S01]  /*25cf0*/  IMAD.MOV.U32 R148, RZ, RZ, R149 ;  /* 0x000000ffff947224 */ /* 0x000fe200078e0095 */
[----:B------:R-:W-:Y:S01]  /*25d00*/  LEA.HI.X.SX32 R209, R186, R0, 0x2, P2 ;  /* 0x00000000bad17211 */ /* 0x000fe200010f16ff */
[----:B------:R-:W-:-:S02]  /*25d10*/  IMAD.MOV.U32 R149, RZ, RZ, R150 ;  /* 0x000000ffff957224 */ /* 0x000fc400078e0096 */
        /* <DEDUP_REMOVED lines=9> */
[----:B------:R-:W-:-:S04]  /*25db0*/  IMAD.MOV.U32 R211, RZ, RZ, R84 ;  /* 0x000000ffffd37224 */ /* 0x000fc800078e0054 */
[----:B------:R1:W-:Y:S01]  /*25dc0*/  STL.64 [R1+0x1340], R214 ;  /* 0x001340d601007387 */ /* 0x0003e20000100a00 */
[----:B------:R-:W-:-:S03]  /*25dd0*/  LEA R208, P2, R185, R2, 0x2 ;  /* 0x00000002b9d07211 */ /* 0x000fc600078410ff */
[----:B------:R-:W3:Y:S01]  /*25de0*/  LDL.LU R84, [R1+0x19a8] ;  /* 0x0019a80001547983 */ /* 0x000ee20000300800 */
        /* <DEDUP_REMOVED lines=18> */
[----:B------:R-:W-:Y:S02]  /*25f10*/  IMAD.MOV.U32 R151, RZ, RZ, R17 ;  /* 0x000000ffff977224 */ /* 0x000fe400078e0011 */
[----:B------:R-:W-:Y:S01]  /*25f20*/  IMAD.MOV.U32 R17, RZ, RZ, R22 ;  /* 0x000000ffff117224 */ /* 0x000fe200078e0016 */
[----:B------:R1:W-:Y:S01]  /*25f30*/  STL.64 [R1+0x1330], R214 ;  /* 0x001330d601007387 */ /* 0x0003e20000100a00 */
[----:B--2---:R-:W-:-:S03]  /*25f40*/  IMAD.MOV.U32 R22, RZ, RZ, R21 ;  /* 0x000000ffff167224 */ /* 0x004fc600078e0015 */
[----:B------:R-:W2:Y:S01]  /*25f50*/  LDL.LU R21, [R1+0x42c] ;  /* 0x00042c0001157983 */ /* 0x000ea20000300800 */
[----:B------:R-:W-:Y:S01]  /*25f60*/  IMAD.MOV.U32 R217, RZ, RZ, R188 ;  /* 0x000000ffffd97224 */ /* 0x000fe200078e00bc */
[-C--:B-1----:R-:W-:Y:S01]  /*25f70*/  LEA R208, P2, R187, R2.reuse, 0x2 ;  /* 0x00000002bbd07211 */ /* 0x082fe200078410ff */
[----:B------:R-:W-:Y:S02]  /*25f80*/  IMAD.MOV.U32 R212, RZ, RZ, R189 ;  /* 0x000000ffffd47224 */ /* 0x000fe400078e00bd */
[----:B------:R-:W-:Y:S01]  /*25f90*/  IMAD.MOV.U32 R189, RZ, RZ, R192 ;  /* 0x000000ffffbd7224 */ /* 0x000fe200078e00c0 */
[----:B------:R-:W-:Y:S01]  /*25fa0*/  LEA R214, P1, R217, R2, 0x2 ;  /* 0x00000002d9d67211 */ /* 0x000fe200078210ff */
[----:B------:R-:W-:Y:S01]  /*25fb0*/  IMAD.MOV.U32 R192, RZ, RZ, R195 ;  /* 0x000000ffffc07224 */ /* 0x000fe200078e00c3 */
[-C--:B------:R-:W-:Y:S01]  /*25fc0*/  LEA.HI.X.SX32 R209, R187, R0.reuse, 0x2, P2 ;  /* 0x00000000bbd17211 */ /* 0x080fe200010f16ff */
[----:B------:R-:W-:Y:S01]  /*25fd0*/  IMAD.MOV.U32 R187, RZ, RZ, R189 ;  /* 0x000000ffffbb7224 */ /* 0x000fe200078e00bd */
[----:B------:R-:W-:Y:S01]  /*25fe0*/  LEA.HI.X.SX32 R215, R217, R0, 0x2, P1 ;  /* 0x00000000d9d77211 */ /* 0x000fe200008f16ff */
[----:B------:R-:W-:-:S02]  /*25ff0*/  IMAD.MOV.U32 R195, RZ, RZ, R201 ;  /* 0x000000ffffc37224 */ /* 0x000fc400078e00c9 */
[----:B------:R-:W-:Y:S02]  /*26000*/  IMAD.MOV.U32 R189, RZ, RZ, R190 ;  /* 0x000000ffffbd7224 */ /* 0x000fe400078e00be */
[----:B------:R-:W-:Y:S02]  /*26010*/  IMAD.MOV.U32 R201, RZ, RZ, R86 ;  /* 0x000000ffffc97224 */ /* 0x000fe400078e0056 */
[----:B------:R-:W-:Y:S01]  /*26020*/  IMAD.MOV.U32 R190, RZ, RZ, R192 ;  /* 0x000000ffffbe7224 */ /* 0x000fe200078e00c0 */
[----:B------:R-:W3:Y:S01]  /*26030*/  LDL.LU R86, [R1+0x19a4] ;  /* 0x0019a40001567983 */ /* 0x000ee20000300800 */
[----:B------:R-:W-:Y:S02]  /*26040*/  IMAD.MOV.U32 R192, RZ, RZ, R193 ;  /* 0x000000ffffc07224 */ /* 0x000fe400078e00c1 */
[----:B------:R-:W-:Y:S01]  /*26050*/  IMAD.MOV.U32 R193, RZ, RZ, R85 ;  /* 0x000000ffffc17224 */ /* 0x000fe200078e0055 */
[----:B------:R1:W-:Y:S04]  /*26060*/  STL.64 [R1+0x1328], R208 ;  /* 0x001328d001007387 */ /* 0x0003e80000100a00 */
[----:B------:R-:W3:Y:S04]  /*26070*/  LDL.LU R85, [R1+0x19a0] ;  /* 0x0019a00001557983 */ /* 0x000ee80000300800 */
[----:B------:R4:W-:Y:S01]  /*26080*/  STL.64 [R1+0x1320], R214 ;  /* 0x001320d601007387 */ /* 0x0009e20000100a00 */
[----:B-1----:R-:W-:Y:S01]  /*26090*/  LEA R208, P2, R213, R2, 0x2 ;  /* 0x00000002d5d07211 */ /* 0x002fe200078410ff */
[----:B----4-:R-:W-:-:S02]  /*260a0*/  IMAD.MOV.U32 R215, RZ, RZ, R187 ;  /* 0x000000ffffd77224 */ /* 0x010fc400078e00bb */
        /* <DEDUP_REMOVED lines=8> */
[----:B------:R-:W-:Y:S02]  /*26130*/  IMAD.MOV.U32 R203, RZ, RZ, R204 ;  /* 0x000000ffffcb7224 */ /* 0x000fe400078e00cc */
[----:B------:R-:W-:Y:S01]  /*26140*/  IMAD.MOV.U32 R204, RZ, RZ, R87 ;  /* 0x000000ffffcc7224 */ /* 0x000fe200078e0057 */
[----:B------:R-:W-:Y:S01]  /*26150*/  LEA R216, P1, R214, R2, 0x2 ;  /* 0x00000002d6d87211 */ /* 0x000fe200078210ff */
[----:B------:R-:W4:Y:S01]  /*26160*/  LDL.LU R87, [R1+0x199c] ;  /* 0x00199c0001577983 */ /* 0x000f220000300800 */
[----:B------:R-:W-:-:S03]  /*26170*/  IMAD.MOV.U32 R213, RZ, RZ, R189 ;  /* 0x000000ffffd57224 */ /* 0x000fc600078e00bd */
[----:B------:R1:W-:Y:S01]  /*26180*/  STL.64 [R1+0x1318], R208 ;  /* 0x001318d001007387 */ /* 0x0003e20000100a00 */
[----:B------:R-:W-:Y:S01]  /*26190*/  IMAD.MOV.U32 R189, RZ, RZ, R190 ;  /* 0x000000ffffbd7224 */ /* 0x000fe200078e00be */
[----:B------:R-:W-:Y:S01]  /*261a0*/  LEA.HI.X.SX32 R217, R214, R0, 0x2, P1 ;  /* 0x00000000d6d97211 */ /* 0x000fe200008f16ff */
[----:B------:R-:W-:Y:S02]  /*261b0*/  IMAD.MOV.U32 R190, RZ, RZ, R192 ;  /* 0x000000ffffbe7224 */ /* 0x000fe400078e00c0 */
[----:B------:R-:W-:Y:S02]  /*261c0*/  IMAD.MOV.U32 R192, RZ, RZ, R193 ;  /* 0x000000ffffc07224 */ /* 0x000fe400078e00c1 */
[----:B------:R-:W-:Y:S01]  /*261d0*/  IMAD.MOV.U32 R193, RZ, RZ, R194 ;  /* 0x000000ffffc17224 */ /* 0x000fe200078e00c2 */
[C---:B-1----:R-:W-:Y:S01]  /*261e0*/  LEA R208, P2, R210.reuse, R2, 0x2 ;  /* 0x00000002d2d07211 */ /* 0x042fe200078410ff */
[----:B------:R-:W-:Y:S02]  /*261f0*/  IMAD.MOV.U32 R194, RZ, RZ, R88 ;  /* 0x000000ffffc27224 */ /* 0x000fe400078e0058 */
[----:B------:R-:W4:Y:S01]  /*26200*/  LDL.LU R88, [R1+0x1998] ;  /* 0x0019980001587983 */ /* 0x000f220000300800 */
[----:B------:R-:W-:-:S03]  /*26210*/  LEA.HI.X.SX32 R209, R210, R0, 0x2, P2 ;  /* 0x00000000d2d17211 */ /* 0x000fc600010f16ff */
[----:B------:R1:W-:Y:S04]  /*26220*/  STL.64 [R1+0x1310], R216 ;  /* 0x001310d801007387 */ /* 0x0003e80000100a00 */
[----:B------:R1:W-:Y:S02]  /*26230*/  STL.64 [R1+0x1308], R208 ;  /* 0x001308d001007387 */ /* 0x0003e40000100a00 */
[-C--:B-1----:R-:W-:Y:S02]  /*26240*/  LEA R216, P1, R213, R2.reuse, 0x2 ;  /* 0x00000002d5d87211 */ /* 0x082fe400078210ff */
[----:B------:R-:W-:Y:S02]  /*26250*/  LEA R208, P2, R211, R2, 0x2 ;  /* 0x00000002d3d07211 */ /* 0x000fe400078410ff */
[----:B------:R-:W-:-:S02]  /*26260*/  LEA.HI.X.SX32 R217, R213, R0, 0x2, P1 ;  /* 0x00000000d5d97211 */ /* 0x000fc400008f16ff */
[----:B------:R-:W-:Y:S01]  /*26270*/  LEA.HI.X.SX32 R209, R211, R0, 0x2, P2 ;  /* 0x00000000d3d17211 */ /* 0x000fe200010f16ff */
[----:B------:R-:W-:Y:S02]  /*26280*/  IMAD.MOV.U32 R214, RZ, RZ, R192 ;  /* 0x000000ffffd67224 */ /* 0x000fe400078e00c0 */
[----:B------:R-:W-:Y:S01]  /*26290*/  STL.64 [R1+0x1300], R216 ;  /* 0x001300d801007387 */ /* 0x000fe20000100a00 */
[----:B------:R-:W-:-:S03]  /*262a0*/  IMAD.MOV.U32 R192, RZ, RZ, R194 ;  /* 0x000000ffffc07224 */ /* 0x000fc600078e00c2 */
[----:B------:R1:W-:Y:S01]  /*262b0*/  STL.64 [R1+0x12f8], R208 ;  /* 0x0012f8d001007387 */ /* 0x0003e20000100a00 */
[----:B------:R-:W-:Y:S02]  /*262c0*/  IMAD.MOV.U32 R194, RZ, RZ, R196 ;  /* 0x000000ffffc27224 */ /* 0x000fe400078e00c4 */
[----:B------:R-:W-:Y:S02]  /*262d0*/  IMAD.MOV.U32 R196, RZ, RZ, R139 ;  /* 0x000000ffffc47224 */ /* 0x000fe400078e008b */
[----:B------:R-:W-:Y:S02]  /*262e0*/  IMAD.MOV.U32 R139, RZ, RZ, R141 ;  /* 0x000000ffff8b7224 */ /* 0x000fe400078e008d */
[----:B------:R-:W-:Y:S02]  /*262f0*/  IMAD.MOV.U32 R141, RZ, RZ, R143 ;  /* 0x000000ffff8d7224 */ /* 0x000fe400078e008f */
[----:B-1----:R-:W-:Y:S02]  /*26300*/  IMAD.MOV.U32 R208, RZ, RZ, R193 ;  /* 0x000000ffffd07224 */ /* 0x002fe400078e00c1 */
        /* <DEDUP_REMOVED lines=14> */
[----:B------:R-:W3:Y:S01]  /*263f0*/  LDL.LU R22, [R1+0x24] ;  /* 0x0000240001167983 */ /* 0x000ee20000300800 */
[----:B--2---:R-:W-:-:S03]  /*26400*/  IMAD.MOV.U32 R17, RZ, RZ, R21 ;  /* 0x000000ffff117224 */ /* 0x004fc600078e0015 */
[----:B------:R-:W2:Y:S01]  /*26410*/  LDL.LU R21, [R1+0x2c] ;  /* 0x00002c0001157983 */ /* 0x000ea20000300800 */
[----:B------:R-:W-:-:S04]  /*26420*/  IMAD.MOV.U32 R210, RZ, RZ, R189 ;  /* 0x000000ffffd27224 */ /* 0x000fc800078e00bd */
[----:B------:R-:W-:Y:S01]  /*26430*/  IMAD.MOV.U32 R213, RZ, RZ, R210 ;  /* 0x000000ffffd57224 */ /* 0x000fe200078e00d2 */
[----:B------:R-:W-:-:S04]  /*26440*/  LEA R210, P2, R191, R2, 0x2 ;  /* 0x00000002bfd27211 */ /* 0x000fc800078410ff */
        /* <DEDUP_REMOVED lines=10> */
[----:B------:R-:W-:Y:S01]  /*264f0*/  LEA R216, P1, R214, R2, 0x2 ;  /* 0x00000002d6d87211 */ /* 0x000fe200078210ff */
[----:B------:R-:W-:Y:S02]  /*26500*/  IMAD.MOV.U32 R142, RZ, RZ, R143 ;  /* 0x000000ffff8e7224 */ /* 0x000fe400078e008f */
[----:B------:R-:W-:Y:S02]  /*26510*/  IMAD.MOV.U32 R143, RZ, RZ, R144 ;  /* 0x000000ffff8f7224 */ /* 0x000fe400078e0090 */
[----:B------:R-:W-:-:S02]  /*26520*/  IMAD.MOV.U32 R144, RZ, RZ, R145 ;  /* 0x000000ffff907224 */ /* 0x000fc400078e0091 */
[----:B------:R-:W-:Y:S01]  /*26530*/  IMAD.MOV.U32 R145, RZ, RZ, R146 ;  /* 0x000000ffff917224 */ /* 0x000fe200078e0092 */
[----:B------:R-:W-:Y:S01]  /*26540*/  LEA.HI.X.SX32 R217, R214, R0, 0x2, P1 ;  /* 0x00000000d6d97211 */ /* 0x000fe200008f16ff */
[----:B------:R-:W-:Y:S02]  /*26550*/  IMAD.MOV.U32 R146, RZ, RZ, R147 ;  /* 0x000000ffff927224 */ /* 0x000fe400078e0093 */
[----:B------:R-:W-:Y:S02]  /*26560*/  IMAD.MOV.U32 R147, RZ, RZ, R148 ;  /* 0x000000ffff937224 */ /* 0x000fe400078e0094 */
[----:B------:R-:W-:Y:S02]  /*26570*/  IMAD.MOV.U32 R148, RZ, RZ, R149 ;  /* 0x000000ffff947224 */ /* 0x000fe400078e0095 */
[----:B------:R-:W-:Y:S02]  /*26580*/  IMAD.MOV.U32 R149, RZ, RZ, R150 ;  /* 0x000000ffff957224 */ /* 0x000fe400078e0096 */
[----:B------:R-:W-:Y:S01]  /*26590*/  IMAD.MOV.U32 R150, RZ, RZ, R151 ;  /* 0x000000ffff967224 */ /* 0x000fe200078e0097 */
[----:B------:R-:W-:Y:S01]  /*265a0*/  STL.64 [R1+0x12f0], R216 ;  /* 0x0012f0d801007387 */ /* 0x000fe20000100a00 */
[----:B------:R-:W-:-:S03]  /*265b0*/  IMAD.MOV.U32 R151, RZ, RZ, R17 ;  /* 0x000000ffff977224 */ /* 0x000fc600078e0011 */
[----:B------:R1:W-:Y:S01]  /*265c0*/  STL.64 [R1+0x12e8], R210 ;  /* 0x0012e8d201007387 */ /* 0x0003e20000100a00 */
[----:B---3--:R-:W-:Y:S02]  /*265d0*/  IMAD.MOV.U32 R17, RZ, RZ, R22 ;  /* 0x000000ffff117224 */ /* 0x008fe400078e0016 */
[----:B--2---:R-:W-:Y:S02]  /*265e0*/  IMAD.MOV.U32 R22, RZ, RZ, R21 ;  /* 0x000000ffff167224 */ /* 0x004fe400078e0015 */
[----:B------:R-:W2:Y:S01]  /*265f0*/  LDL.LU R21, [R1+0x430] ;  /* 0x0004300001157983 */ /* 0x000ea20000300800 */
[----:B------:R-:W-:Y:S01]  /*26600*/  IMAD.MOV.U32 R214, RZ, RZ, R192 ;  /* 0x000000ffffd67224 */ /* 0x000fe200078e00c0 */
[----:B-1----:R-:W-:-:S04]  /*26610*/  LEA R210, P2, R212, R2, 0x2 ;  /* 0x00000002d4d27211 */ /* 0x002fc800078410ff */
[----:B------:R-:W-:Y:S02]  /*26620*/  LEA R216, P1, R214, R2, 0x2 ;  /* 0x00000002d6d87211 */ /* 0x000fe400078210ff */
[-C--:B------:R-:W-:Y:S02]  /*26630*/  LEA.HI.X.SX32 R211, R212, R0.reuse, 0x2, P2 ;  /* 0x00000000d4d37211 */ /* 0x080fe400010f16ff */
[----:B------:R-:W-:Y:S01]  /*26640*/  LEA.HI.X.SX32 R217, R214, R0, 0x2, P1 ;  /* 0x00000000d6d97211 */ /* 0x000fe200008f16ff */
[----:B------:R-:W-:-:S04]  /*26650*/  IMAD.MOV.U32 R214, RZ, RZ, R193 ;  /* 0x000000ffffd67224 */ /* 0x000fc800078e00c1 */
[----:B------:R-:W-:Y:S01]  /*26660*/  STL.64 [R1+0x12e0], R216 ;  /* 0x0012e0d801007387 */ /* 0x000fe20000100a00 */
[C---:B------:R-:W-:Y:S01]  /*26670*/  LEA R218, P1, R214.reuse, R2, 0x2 ;  /* 0x00000002d6da7211 */ /* 0x040fe200078210ff */
[----:B------:R-:W-:Y:S02]  /*26680*/  IMAD.MOV.U32 R189, RZ, RZ, R190 ;  /* 0x000000ffffbd7224 */ /* 0x000fe400078e00be */
[----:B------:R1:W-:Y:S01]  /*26690*/  STL.64 [R1+0x12d8], R210 ;  /* 0x0012d8d201007387 */ /* 0x0003e20000100a00 */
[----:B------:R-:W-:Y:S01]  /*266a0*/  IMAD.MOV.U32 R212, RZ, RZ, R194 ;  /* 0x000000ffffd47224 */ /* 0x000fe200078e00c2 */
[----:B------:R-:W-:Y:S01]  /*266b0*/  LEA.HI.X.SX32 R219, R214, R0, 0x2, P1 ;  /* 0x00000000d6db7211 */ /* 0x000fe200008f16ff */
[----:B------:R-:W-:Y:S02]  /*266c0*/  IMAD.MOV.U32 R193, RZ, RZ, R195 ;  /* 0x000000ffffc17224 */ /* 0x000fe400078e00c3 */
[----:B------:R-:W-:Y:S02]  /*266d0*/  IMAD.MOV.U32 R194, RZ, RZ, R199 ;  /* 0x000000ffffc27224 */ /* 0x000fe400078e00c7 */
[----:B------:R-:W-:Y:S01]  /*266e0*/  IMAD.MOV.U32 R209, RZ, RZ, R189 ;  /* 0x000000ffffd17224 */ /* 0x000fe200078e00bd */
[----:B-1----:R-:W-:Y:S01]  /*266f0*/  LEA R210, P2, R215, R2, 0x2 ;  /* 0x00000002d7d27211 */ /* 0x002fe200078410ff */
[----:B------:R-:W-:-:S02]  /*26700*/  IMAD.MOV.U32 R195, RZ, RZ, R200 ;  /* 0x000000ffffc37224 */ /* 0x000fc400078e00c8 */
[----:B------:R-:W-:Y:S01]  /*26710*/  IMAD.MOV.U32 R199, RZ, RZ, R90 ;  /* 0x000000ffffc77224 */ /* 0x000fe200078e005a */
[----:B------:R-:W-:Y:S01]  /*26720*/  LEA.HI.X.SX32 R211, R215, R0, 0x2, P2 ;  /* 0x00000000d7d37211 */ /* 0x000fe200010f16ff */
[----:B------:R-:W3:Y:S01]  /*26730*/  LDL.LU R90, [R1+0x1994] ;  /* 0x00199400015a7983 */ /* 0x000ee20000300800 */
[----:B------:R-:W-:-:S03]  /*26740*/  IMAD.MOV.U32 R200, RZ, RZ, R5 ;  /* 0x000000ffffc87224 */ /* 0x000fc600078e0005 */
[----:B------:R-:W4:Y:S04]  /*26750*/  LDL.LU R5, [R1+0x1990] ;  /* 0x0019900001057983 */ /* 0x000f280000300800 */
[----:B------:R-:W-:Y:S04]  /*26760*/  STL.64 [R1+0x12d0], R218 ;  /* 0x0012d0da01007387 */ /* 0x000fe80000100a00 */
[----:B------:R1:W-:Y:S01]  /*26770*/  STL.64 [R1+0x12c8], R210 ;  /* 0x0012c8d201007387 */ /* 0x0003e20000100a00 */
[----:B------:R-:W-:Y:S02]  /*26780*/  IMAD.MOV.U32 R214, RZ, RZ, R195 ;  /* 0x000000ffffd67224 */ /* 0x000fe400078e00c3 */
[----:B------:R-:W-:-:S02]  /*26790*/  IMAD.MOV.U32 R195, RZ, RZ, R198 ;  /* 0x000000ffffc37224 */ /* 0x000fc400078e00c6 */
[----:B------:R-:W-:Y:S01]  /*267a0*/  IMAD.MOV.U32 R198, RZ, RZ, R203 ;  /* 0x000000ffffc67224 */ /* 0x000fe200078e00cb */
[CC--:B-1----:R-:W-:Y:S01]  /*267b0*/  LEA R210, P2, R209.reuse, R2.reuse, 0x2 ;  /* 0x00000002d1d27211 */ /* 0x0c2fe200078410ff */
[----:B------:R-:W-:Y:S01]  /*267c0*/  IMAD.MOV.U32 R203, RZ, RZ, R207 ;  /* 0x000000ffffcb7224 */ /* 0x000fe200078e00cf */
[----:B------:R-:W-:Y:S02]  /*267d0*/  LEA R218, P1, R212, R2, 0x2 ;  /* 0x00000002d4da7211 */ /* 0x000fe400078210ff */
[----:B------:R-:W-:Y:S01]  /*267e0*/  LEA.HI.X.SX32 R211, R209, R0, 0x2, P2 ;  /* 0x00000000d1d37211 */ /* 0x000fe200010f16ff */
        /* <DEDUP_REMOVED lines=21> */
[----:B------:R-:W-:Y:S02]  /*26940*/  IMAD.MOV.U32 R150, RZ, RZ, R17 ;  /* 0x000000ffff967224 */ /* 0x000fe400078e0011 */
[----:B------:R-:W-:Y:S02]  /*26950*/  IMAD.MOV.U32 R151, RZ, RZ, R22 ;  /* 0x000000ffff977224 */ /* 0x000fe400078e0016 */
[----:B------:R-:W3:Y:S01]  /*26960*/  LDL.LU R22, [R1+0x438] ;  /* 0x0004380001167983 */ /* 0x000ee20000300800 */
[----:B--2---:R-:W-:-:S03]  /*26970*/  IMAD.MOV.U32 R17, RZ, RZ, R21 ;  /* 0x000000ffff117224 */ /* 0x004fc600078e0015 */
[----:B------:R-:W2:Y:S01]  /*26980*/  LDL.LU R21, [R1+0x30] ;  /* 0x0000300001157983 */ /* 0x000ea20000300800 */
[CC--:B-1----:R-:W-:Y:S02]  /*26990*/  LEA R218, P1, R214.reuse, R2.reuse, 0x2 ;  /* 0x00000002d6da7211 */ /* 0x0c2fe400078210ff */
[C---:B------:R-:W-:Y:S01]  /*269a0*/  LEA R210, P2, R213.reuse, R2, 0x2 ;  /* 0x00000002d5d27211 */ /* 0x040fe200078410ff */
[----:B------:R-:W-:Y:S01]  /*269b0*/  IMAD.MOV.U32 R216, RZ, RZ, R195 ;  /* 0x000000ffffd87224 */ /* 0x000fe200078e00c3 */
[-C--:B------:R-:W-:Y:S02]  /*269c0*/  LEA.HI.X.SX32 R219, R214, R0.reuse, 0x2, P1 ;  /* 0x00000000d6db7211 */ /* 0x080fe400008f16ff */
[----:B------:R-:W-:-:S03]  /*269d0*/  LEA.HI.X.SX32 R211, R213, R0, 0x2, P2 ;  /* 0x00000000d5d37211 */ /* 0x000fc600010f16ff */
[----:B------:R1:W-:Y:S04]  /*269e0*/  STL.64 [R1+0x12b0], R218 ;  /* 0x0012b0da01007387 */ /* 0x0003e80000100a00 */
[----:B------:R1:W-:Y:S01]  /*269f0*/  STL.64 [R1+0x12a8], R210 ;  /* 0x0012a8d201007387 */ /* 0x0003e20000100a00 */
[----:B------:R-:W-:Y:S02]  /*26a00*/  IMAD.MOV.U32 R213, RZ, RZ, R209 ;  /* 0x000000ffffd57224 */ /* 0x000fe400078e00d1 */
[----:B------:R-:W-:Y:S01]  /*26a10*/  IMAD.MOV.U32 R214, RZ, RZ, R196 ;  /* 0x000000ffffd67224 */ /* 0x000fe200078e00c4 */
[-C--:B-1----:R-:W-:Y:S02]  /*26a20*/  LEA R218, P1, R216, R2.reuse, 0x2 ;  /* 0x00000002d8da7211 */ /* 0x082fe400078210ff */
[----:B------:R-:W-:-:S02]  /*26a30*/  LEA R210, P2, R208, R2, 0x2 ;  /* 0x00000002d0d27211 */ /* 0x000fc400078410ff */
[-C--:B------:R-:W-:Y:S01]  /*26a40*/  LEA.HI.X.SX32 R219, R216, R0.reuse, 0x2, P1 ;  /* 0x00000000d8db7211 */ /* 0x080fe200008f16ff */
[----:B------:R-:W-:Y:S01]  /*26a50*/  IMAD.MOV.U32 R215, RZ, RZ, R193 ;  /* 0x000000ffffd77224 */ /* 0x000fe200078e00c1 */
[----:B------:R-:W-:Y:S01]  /*26a60*/  LEA.HI.X.SX32 R211, R208, R0, 0x2, P2 ;  /* 0x00000000d0d37211 */ /* 0x000fe200010f16ff */
[----:B------:R-:W-:Y:S02]  /*26a70*/  IMAD.MOV.U32 R209, RZ, RZ, R206 ;  /* 0x000000ffffd17224 */ /* 0x000fe400078e00ce */
[----:B------:R-:W-:Y:S02]  /*26a80*/  IMAD.MOV.U32 R195, RZ, RZ, R19 ;  /* 0x000000ffffc37224 */ /* 0x000fe400078e0013 */
[----:B------:R-:W4:Y:S01]  /*26a90*/  LDL.LU R19, [R1+0x198c] ;  /* 0x00198c0001137983 */ /* 0x000f220000300800 */
[----:B------:R-:W-:-:S03]  /*26aa0*/  IMAD.MOV.U32 R206, RZ, RZ, R23 ;  /* 0x000000ffffce7224 */ /* 0x000fc600078e0017 */
[----:B------:R-:W4:Y:S04]  /*26ab0*/  LDL.LU R23, [R1+0x1988] ;  /* 0x0019880001177983 */ /* 0x000f280000300800 */
[----:B------:R1:W-:Y:S04]  /*26ac0*/  STL.64 [R1+0x12a0], R218 ;  /* 0x0012a0da01007387 */ /* 0x0003e80000100a00 */
[----:B------:R1:W-:Y:S01]  /*26ad0*/  STL.64 [R1+0x1298], R210 ;  /* 0x001298d201007387 */ /* 0x0003e20000100a00 */
[----:B------:R-:W-:Y:S01]  /*26ae0*/  IMAD.MOV.U32 R208, RZ, RZ, R209 ;  /* 0x000000ffffd07224 */ /* 0x000fe200078e00d1 */
[----:B-1----:R-:W-:-:S02]  /*26af0*/  LEA R218, P1, R214, R2, 0x2 ;  /* 0x00000002d6da7211 */ /* 0x002fc400078210ff */
[C---:B------:R-:W-:Y:S02]  /*26b00*/  LEA R210, P2, R215.reuse, R2, 0x2 ;  /* 0x00000002d7d27211 */ /* 0x040fe400078410ff */
[-C--:B------:R-:W-:Y:S02]  /*26b10*/  LEA.HI.X.SX32 R219, R214, R0.reuse, 0x2, P1 ;  /* 0x00000000d6db7211 */ /* 0x080fe400008f16ff */
[----:B------:R-:W-:-:S03]  /*26b20*/  LEA.HI.X.SX32 R211, R215, R0, 0x2, P2 ;  /* 0x00000000d7d37211 */ /* 0x000fc600010f16ff */
[----:B------:R-:W-:Y:S04]  /*26b30*/  STL.64 [R1+0x1290], R218 ;  /* 0x001290da01007387 */ /* 0x000fe80000100a00 */
[----:B------:R1:W-:Y:S02]  /*26b40*/  STL.64 [R1+0x1288], R210 ;  /* 0x001288d201007387 */ /* 0x0003e40000100a00 */
[----:B-1----:R-:W-:Y:S02]  /*26b50*/  IMAD.MOV.U32 R211, RZ, RZ, R208 ;  /* 0x000000ffffd37224 */ /* 0x002fe400078e00d0 */
        /* <DEDUP_REMOVED lines=20> */
[----:B--2---:R-:W-:Y:S02]  /*26ca0*/  IMAD.MOV.U32 R22, RZ, RZ, R21 ;  /* 0x000000ffff167224 */ /* 0x004fe400078e0015 */
[----:B------:R-:W2:Y:S01]  /*26cb0*/  LDL.LU R21, [R1+0x38] ;  /* 0x0000380001157983 */ /* 0x000ea20000300800 */
[----:B------:R-:W-:-:S04]  /*26cc0*/  IMAD.MOV.U32 R209, RZ, RZ, R195 ;  /* 0x000000ffffd17224 */ /* 0x000fc800078e00c3 */
[----:B------:R-:W-:Y:S02]  /*26cd0*/  IMAD.MOV.U32 R216, RZ, RZ, R209 ;  /* 0x000000ffffd87224 */ /* 0x000fe400078e00d1 */
[----:B------:R-:W-:-:S03]  /*26ce0*/  IMAD.MOV.U32 R210, RZ, RZ, R199 ;  /* 0x000000ffffd27224 */ /* 0x000fc600078e00c7 */
[----:B------:R-:W-:Y:S01]  /*26cf0*/  LEA R218, P1, R216, R2, 0x2 ;  /* 0x00000002d8da7211 */ /* 0x000fe200078210ff */
[----:B------:R-:W-:-:S03]  /*26d00*/  IMAD.MOV.U32 R217, RZ, RZ, R191 ;  /* 0x000000ffffd97224 */ /* 0x000fc600078e00bf */
[----:B------:R-:W-:Y:S01]  /*26d10*/  LEA.HI.X.SX32 R219, R216, R0, 0x2, P1 ;  /* 0x00000000d8db7211 */ /* 0x000fe200008f16ff */
[----:B------:R-:W-:Y:S01]  /*26d20*/  IMAD.MOV.U32 R216, RZ, RZ, R210 ;  /* 0x000000ffffd87224 */ /* 0x000fe200078e00d2 */
[C---:B------:R-:W-:Y:S01]  /*26d30*/  LEA R214, P2, R217.reuse, R2, 0x2 ;  /* 0x00000002d9d67211 */ /* 0x040fe200078410ff */
[----:B------:R-:W-:Y:S02]  /*26d40*/  IMAD.MOV.U32 R209, RZ, RZ, R18 ;  /* 0x000000ffffd17224 */ /* 0x000fe400078e0012 */
[----:B------:R-:W3:Y:S01]  /*26d50*/  LDL.LU R18, [R1+0x1984] ;  /* 0x0019840001127983 */ /* 0x000ee20000300800 */
[----:B------:R-:W-:-:S03]  /*26d60*/  LEA.HI.X.SX32 R215, R217, R0, 0x2, P2 ;  /* 0x00000000d9d77211 */ /* 0x000fc600010f16ff */
[----:B------:R1:W-:Y:S01]  /*26d70*/  STL.64 [R1+0x1280], R218 ;  /* 0x001280da01007387 */ /* 0x0003e20000100a00 */
[----:B------:R-:W-:Y:S02]  /*26d80*/  IMAD.MOV.U32 R217, RZ, RZ, R208 ;  /* 0x000000ffffd97224 */ /* 0x000fe400078e00d0 */
[----:B------:R-:W-:Y:S01]  /*26d90*/  IMAD.MOV.U32 R208, RZ, RZ, R203 ;  /* 0x000000ffffd07224 */ /* 0x000fe200078e00cb */
[----:B------:R-:W-:Y:S01]  /*26da0*/  STL.64 [R1+0x1278], R214 ;  /* 0x001278d601007387 */ /* 0x000fe20000100a00 */
[----:B------:R-:W-:-:S03]  /*26db0*/  IMAD.MOV.U32 R203, RZ, RZ, R16 ;  /* 0x000000ffffcb7224 */ /* 0x000fc600078e0010 */
[----:B------:R-:W3:Y:S01]  /*26dc0*/  LDL.LU R16, [R1+0x1980] ;  /* 0x0019800001107983 */ /* 0x000ee20000300800 */
[----:B-1----:R-:W-:-:S04]  /*26dd0*/  LEA R218, P1, R216, R2, 0x2 ;  /* 0x00000002d8da7211 */ /* 0x002fc800078210ff */
[----:B------:R-:W-:-:S05]  /*26de0*/  LEA.HI.X.SX32 R219, R216, R0, 0x2, P1 ;  /* 0x00000000d8db7211 */ /* 0x000fca00008f16ff */
[----:B------:R1:W-:Y:S02]  /*26df0*/  STL.64 [R1+0x1270], R218 ;  /* 0x001270da01007387 */ /* 0x0003e40000100a00 */
[----:B-1----:R-:W-:Y:S02]  /*26e00*/  IMAD.MOV.U32 R219, RZ, RZ, R208 ;  /* 0x000000ffffdb7224 */ /* 0x002fe400078e00d0 */
        /* <DEDUP_REMOVED lines=21> */
[----:B------:R-:W-:Y:S02]  /*26f60*/  IMAD.MOV.U32 R150, RZ, RZ, R151 ;  /* 0x000000ffff967224 */ /* 0x000fe400078e0097 */
[----:B------:R-:W-:Y:S01]  /*26f70*/  IMAD.MOV.U32 R151, RZ, RZ, R17 ;  /* 0x000000ffff977224 */ /* 0x000fe200078e0011 */
[----:B------:R1:W-:Y:S01]  /*26f80*/  STL.64 [R1+0x1268], R214 ;  /* 0x001268d601007387 */ /* 0x0003e20000100a00 */
[----:B------:R-:W-:Y:S02]  /*26f90*/  IMAD.MOV.U32 R17, RZ, RZ, R22 ;  /* 0x000000ffff117224 */ /* 0x000fe400078e0016 */
[----:B--2---:R-:W-:-:S02]  /*26fa0*/  IMAD.MOV.U32 R22, RZ, RZ, R21 ;  /* 0x000000ffff167224 */ /* 0x004fc400078e0015 */
[----:B------:R-:W2:Y:S01]  /*26fb0*/  LDL.LU R21, [R1+0x434] ;  /* 0x0004340001157983 */ /* 0x000ea20000300800 */
[----:B------:R-:W-:-:S04]  /*26fc0*/  IMAD.MOV.U32 R210, RZ, RZ, R198 ;  /* 0x000000ffffd27224 */ /* 0x000fc800078e00c6 */
[----:B------:R-:W-:Y:S02]  /*26fd0*/  IMAD.MOV.U32 R213, RZ, RZ, R210 ;  /* 0x000000ffffd57224 */ /* 0x000fe400078e00d2 */
[----:B------:R-:W-:-:S03]  /*26fe0*/  IMAD.MOV.U32 R210, RZ, RZ, R209 ;  /* 0x000000ffffd27224 */ /* 0x000fc600078e00d1 */
[----:B------:R-:W-:Y:S01]  /*26ff0*/  LEA R220, P1, R213, R2, 0x2 ;  /* 0x00000002d5dc7211 */ /* 0x000fe200078210ff */
[----:B------:R-:W-:-:S03]  /*27000*/  IMAD.MOV.U32 R209, RZ, RZ, R201 ;  /* 0x000000ffffd17224 */ /* 0x000fc600078e00c9 */
        /* <DEDUP_REMOVED lines=28> */
[----:B--2---:R-:W-:Y:S02]  /*271d0*/  IMAD.MOV.U32 R22, RZ, RZ, R21 ;  /* 0x000000ffff167224 */ /* 0x004fe400078e0015 */
[----:B------:R-:W2:Y:S01]  /*271e0*/  LDL.LU R21, [R1+0x43c] ;  /* 0x00043c0001157983 */ /* 0x000ea20000300800 */
[----:B------:R-:W-:-:S04]  /*271f0*/  IMAD.MOV.U32 R193, RZ, RZ, R194 ;  /* 0x000000ffffc17224 */ /* 0x000fc800078e00c2 */
[----:B------:R-:W-:Y:S02]  /*27200*/  IMAD.MOV.U32 R212, RZ, RZ, R193 ;  /* 0x000000ffffd47224 */ /* 0x000fe400078e00c1 */
[----:B------:R-:W-:-:S03]  /*27210*/  IMAD.MOV.U32 R216, RZ, RZ, R213 ;  /* 0x000000ffffd87224 */ /* 0x000fc600078e00d5 */
[----:B-1----:R-:W-:-:S04]  /*27220*/  LEA R214, P2, R212, R2, 0x2 ;  /* 0x00000002d4d67211 */ /* 0x002fc800078410ff */
[----:B------:R-:W-:Y:S01]  /*27230*/  LEA.HI.X.SX32 R215, R212, R0, 0x2, P2 ;  /* 0x00000000d4d77211 */ /* 0x000fe200010f16ff */
[----:B------:R-:W-:Y:S01]  /*27240*/  IMAD.MOV.U32 R212, RZ, RZ, R208 ;  /* 0x000000ffffd47224 */ /* 0x000fe200078e00d0 */
[----:B----4-:R-:W-:-:S03]  /*27250*/  LEA R220, P1, R216, R2, 0x2 ;  /* 0x00000002d8dc7211 */ /* 0x010fc600078210ff */
[----:B------:R1:W-:Y:S01]  /*27260*/  STL.64 [R1+0x1258], R214 ;  /* 0x001258d601007387 */ /* 0x0003e20000100a00 */
[----:B------:R-:W-:Y:S01]  /*27270*/  LEA.HI.X.SX32 R221, R216, R0, 0x2, P1 ;  /* 0x00000000d8dd7211 */ /* 0x000fe200008f16ff */
[----:B------:R-:W-:Y:S02]  /*27280*/  IMAD.MOV.U32 R213, RZ, RZ, R209 ;  /* 0x000000ffffd57224 */ /* 0x000fe400078e00d1 */
[----:B------:R-:W-:Y:S02]  /*27290*/  IMAD.MOV.U32 R208, RZ, RZ, R206 ;  /* 0x000000ffffd07224 */ /* 0x000fe400078e00ce */
[----:B------:R-:W-:Y:S02]  /*272a0*/  IMAD.MOV.U32 R209, RZ, RZ, R200 ;  /* 0x000000ffffd17224 */ /* 0x000fe400078e00c8 */
[----:B------:R-:W-:Y:S01]  /*272b0*/  IMAD.MOV.U32 R206, RZ, RZ, R207 ;  /* 0x000000ffffce7224 */ /* 0x000fe200078e00cf */
[----:B-1----:R-:W-:Y:S01]  /*272c0*/  LEA R214, P2, R212, R2, 0x2 ;  /* 0x00000002d4d67211 */ /* 0x002fe200078410ff */
[----:B------:R-:W-:-:S02]  /*272d0*/  IMAD.MOV.U32 R207, RZ, RZ, R7 ;  /* 0x000000ffffcf7224 */ /* 0x000fc400078e0007 */
[----:B------:R-:W4:Y:S01]  /*272e0*/  LDL.LU R7, [R1+0x197c] ;  /* 0x00197c0001077983 */ /* 0x000f220000300800 */
[----:B------:R-:W-:Y:S01]  /*272f0*/  LEA.HI.X.SX32 R215, R212, R0, 0x2, P2 ;  /* 0x00000000d4d77211 */ /* 0x000fe200010f16ff */
[----:B------:R-:W-:Y:S02]  /*27300*/  IMAD.MOV.U32 R212, RZ, RZ, R208 ;  /* 0x000000ffffd47224 */ /* 0x000fe400078e00d0 */
[----:B------:R1:W-:Y:S01]  /*27310*/  STL.64 [R1+0x1250], R220 ;  /* 0x001250dc01007387 */ /* 0x0003e20000100a00 */
[----:B------:R-:W-:Y:S02]  /*27320*/  IMAD.MOV.U32 R208, RZ, RZ, R209 ;  /* 0x000000ffffd07224 */ /* 0x000fe400078e00d1 */
[----:B------:R-:W-:Y:S01]  /*27330*/  IMAD.MOV.U32 R209, RZ, RZ, R203 ;  /* 0x000000ffffd17224 */ /* 0x000fe200078e00cb */
[----:B------:R3:W-:Y:S01]  /*27340*/  STL.64 [R1+0x1248], R214 ;  /* 0x001248d601007387 */ /* 0x0007e20000100a00 */
[----:B------:R-:W-:Y:S01]  /*27350*/  IMAD.MOV.U32 R216, RZ, RZ, R208 ;  /* 0x000000ffffd87224 */ /* 0x000fe200078e00d0 */
[----:B-1----:R-:W-:-:S02]  /*27360*/  LEA R220, P1, R213, R2, 0x2 ;  /* 0x00000002d5dc7211 */ /* 0x002fc400078210ff */
[----:B---3--:R-:W-:Y:S02]  /*27370*/  LEA R214, P2, R211, R2, 0x2 ;  /* 0x00000002d3d67211 */ /* 0x008fe400078410ff */
[-C--:B------:R-:W-:Y:S01]  /*27380*/  LEA.HI.X.SX32 R221, R213, R0.reuse, 0x2, P1 ;  /* 0x00000000d5dd7211 */ /* 0x080fe200008f16ff */
[----:B------:R-:W-:Y:S01]  /*27390*/  IMAD.MOV.U32 R213, RZ, RZ, R209 ;  /* 0x000000ffffd57224 */ /* 0x000fe200078e00d1 */
        /* <DEDUP_REMOVED lines=15> */
[----:B------:R-:W-:Y:S01]  /*27490*/  STL.64 [R1+0x1240], R220 ;  /* 0x001240dc01007387 */ /* 0x000fe20000100a00 */
[----:B------:R-:W-:Y:S02]  /*274a0*/  IMAD.MOV.U32 R139, RZ, RZ, R142 ;  /* 0x000000ffff8b7224 */ /* 0x000fe400078e008e */
[----:B------:R-:W-:-:S02]  /*274b0*/  IMAD.MOV.U32 R141, RZ, RZ, R144 ;  /* 0x000000ffff8d7224 */ /* 0x000fc400078e0090 */
[----:B------:R-:W-:Y:S01]  /*274c0*/  IMAD.MOV.U32 R143, RZ, RZ, R146 ;  /* 0x000000ffff8f7224 */ /* 0x000fe200078e0092 */
[----:B------:R1:W-:Y:S01]  /*274d0*/  STL.64 [R1+0x1238], R214 ;  /* 0x001238d601007387 */ /* 0x0003e20000100a00 */
[----:B------:R-:W-:Y:S02]  /*274e0*/  IMAD.MOV.U32 R142, RZ, RZ, R145 ;  /* 0x000000ffff8e7224 */ /* 0x000fe400078e0091 */
[----:B------:R-:W-:Y:S02]  /*274f0*/  IMAD.MOV.U32 R144, RZ, RZ, R147 ;  /* 0x000000ffff907224 */ /* 0x000fe400078e0093 */
[----:B------:R-:W-:Y:S02]  /*27500*/  IMAD.MOV.U32 R146, RZ, RZ, R149 ;  /* 0x000000ffff927224 */ /* 0x000fe400078e0095 */
[----:B------:R-:W-:Y:S02]  /*27510*/  IMAD.MOV.U32 R145, RZ, RZ, R148 ;  /* 0x000000ffff917224 */ /* 0x000fe400078e0094 */
[----:B------:R-:W-:-:S02]  /*27520*/  IMAD.MOV.U32 R147, RZ, RZ, R150 ;  /* 0x000000ffff937224 */ /* 0x000fc400078e0096 */
[----:B------:R-:W-:Y:S02]  /*27530*/  IMAD.MOV.U32 R149, RZ, RZ, R17 ;  /* 0x000000ffff957224 */ /* 0x000fe400078e0011 */
[----:B------:R-:W-:Y:S01]  /*27540*/  IMAD.MOV.U32 R148, RZ, RZ, R151 ;  /* 0x000000ffff947224 */ /* 0x000fe200078e0097 */
[----:B------:R-:W3:Y:S01]  /*27550*/  LDL.LU R17, [R1+0x34] ;  /* 0x0000340001117983 */ /* 0x000ee20000300800 */
[----:B------:R-:W-:-:S03]  /*27560*/  IMAD.MOV.U32 R150, RZ, RZ, R22 ;  /* 0x000000ffff967224 */ /* 0x000fc600078e0016 */
[----:B------:R-:W4:Y:S01]  /*27570*/  LDL.LU R22, [R1+0x3c] ;  /* 0x00003c0001167983 */ /* 0x000f220000300800 */
[----:B--2---:R-:W-:-:S03]  /*27580*/  IMAD.MOV.U32 R151, RZ, RZ, R21 ;  /* 0x000000ffff977224 */ /* 0x004fc600078e0015 */
[----:B------:R-:W2:Y:S01]  /*27590*/  LDL.LU R21, [R1+0x440] ;  /* 0x0004400001157983 */ /* 0x000ea20000300800 */
[----:B------:R-:W-:-:S04]  /*275a0*/  IMAD.MOV.U32 R203, RZ, RZ, R204 ;  /* 0x000000ffffcb7224 */ /* 0x000fc800078e00cc */
[----:B------:R-:W-:Y:S01]  /*275b0*/  IMAD.MOV.U32 R218, RZ, RZ, R203 ;  /* 0x000000ffffda7224 */ /* 0x000fe200078e00cb */
[----:B-1----:R-:W-:-:S04]  /*275c0*/  LEA R214, P2, R217, R2, 0x2 ;  /* 0x00000002d9d67211 */ /* 0x002fc800078410ff */
[C---:B------:R-:W-:Y:S02]  /*275d0*/  LEA R220, P1, R218.reuse, R2, 0x2 ;  /* 0x00000002dadc7211 */ /* 0x040fe400078210ff */
[-C--:B------:R-:W-:Y:S02]  /*275e0*/  LEA.HI.X.SX32 R215, R217, R0.reuse, 0x2, P2 ;  /* 0x00000000d9d77211 */ /* 0x080fe400010f16ff */
[----:B------:R-:W-:Y:S01]  /*275f0*/  LEA.HI.X.SX32 R221, R218, R0, 0x2, P1 ;  /* 0x00000000dadd7211 */ /* 0x000fe200008f16ff */
[----:B------:R-:W-:-:S04]  /*27600*/  IMAD.MOV.U32 R217, RZ, RZ, R208 ;  /* 0x000000ffffd97224 */ /* 0x000fc800078e00d0 */
[----:B------:R-:W-:Y:S01]  /*27610*/  STL.64 [R1+0x1230], R220 ;  /* 0x001230dc01007387 */ /* 0x000fe20000100a00 */
[----:B------:R-:W-:-:S03]  /*27620*/  IMAD.MOV.U32 R208, RZ, RZ, R207 ;  /* 0x000000ffffd07224 */ /* 0x000fc600078e00cf */
        /* <DEDUP_REMOVED lines=23> */
[----:B------:R-:W-:Y:S01]  /*277a0*/  IMAD.MOV.U32 R145, RZ, RZ, R146 ;  /* 0x000000ffff917224 */ /* 0x000fe200078e0092 */
[----:B------:R-:W-:Y:S01]  /*277b0*/  LEA.HI.X.SX32 R221, R218, R0, 0x2, P1 ;  /* 0x00000000dadd7211 */ /* 0x000fe200008f16ff */
[----:B------:R-:W-:Y:S02]  /*277c0*/  IMAD.MOV.U32 R146, RZ, RZ, R147 ;  /* 0x000000ffff927224 */ /* 0x000fe400078e0093 */
[----:B------:R-:W-:Y:S02]  /*277d0*/  IMAD.MOV.U32 R147, RZ, RZ, R148 ;  /* 0x000000ffff937224 */ /* 0x000fe400078e0094 */
[----:B------:R-:W-:Y:S02]  /*277e0*/  IMAD.MOV.U32 R148, RZ, RZ, R149 ;  /* 0x000000ffff947224 */ /* 0x000fe400078e0095 */
[----:B------:R-:W-:-:S02]  /*277f0*/  IMAD.MOV.U32 R149, RZ, RZ, R150 ;  /* 0x000000ffff957224 */ /* 0x000fc400078e0096 */
[----:B------:R-:W-:Y:S02]  /*27800*/  IMAD.MOV.U32 R211, RZ, RZ, R20 ;  /* 0x000000ffffd37224 */ /* 0x000fe400078e0014 */
[----:B------:R-:W-:Y:S01]  /*27810*/  IMAD.MOV.U32 R150, RZ, RZ, R151 ;  /* 0x000000ffff967224 */ /* 0x000fe200078e0097 */
[----:B------:R-:W2:Y:S04]  /*27820*/  LDL.LU R20, [R1+0x1978] ;  /* 0x0019780001147983 */ /* 0x000ea80000300800 */
[----:B------:R-:W-:Y:S04]  /*27830*/  STL.64 [R1+0x1220], R220 ;  /* 0x001220dc01007387 */ /* 0x000fe80000100a00 */
[----:B------:R1:W-:Y:S01]  /*27840*/  STL.64 [R1+0x1218], R214 ;  /* 0x001218d601007387 */ /* 0x0003e20000100a00 */
[----:B---3--:R-:W-:-:S02]  /*27850*/  IMAD.MOV.U32 R151, RZ, RZ, R17 ;  /* 0x000000ffff977224 */ /* 0x008fc400078e0011 */
[----:B----4-:R-:W-:Y:S02]  /*27860*/  IMAD.MOV.U32 R17, RZ, RZ, R22 ;  /* 0x000000ffff117224 */ /* 0x010fe400078e0016 */
[----:B--2---:R-:W-:Y:S02]  /*27870*/  IMAD.MOV.U32 R22, RZ, RZ, R21 ;  /* 0x000000ffff167224 */ /* 0x004fe400078e0015 */
[----:B------:R-:W2:Y:S01]  /*27880*/  LDL.LU R21, [R1+0x448] ;  /* 0x0004480001157983 */ /* 0x000ea20000300800 */
[----:B------:R-:W-:Y:S01]  /*27890*/  IMAD.MOV.U32 R218, RZ, RZ, R211 ;  /* 0x000000ffffda7224 */ /* 0x000fe200078e00d3 */
[----:B-1----:R-:W-:-:S04]  /*278a0*/  LEA R214, P2, R210, R2, 0x2 ;  /* 0x00000002d2d67211 */ /* 0x002fc800078410ff */
[----:B------:R-:W-:Y:S02]  /*278b0*/  LEA R220, P1, R218, R2, 0x2 ;  /* 0x00000002dadc7211 */ /* 0x000fe400078210ff */
[-C--:B------:R-:W-:Y:S02]  /*278c0*/  LEA.HI.X.SX32 R215, R210, R0.reuse, 0x2, P2 ;  /* 0x00000000d2d77211 */ /* 0x080fe400010f16ff */
[----:B------:R-:W-:-:S05]  /*278d0*/  LEA.HI.X.SX32 R221, R218, R0, 0x2, P1 ;  /* 0x00000000dadd7211 */ /* 0x000fca00008f16ff */
[----:B------:R-:W-:Y:S04]  /*278e0*/  STL.64 [R1+0x1210], R220 ;  /* 0x001210dc01007387 */ /* 0x000fe80000100a00 */
        /* <DEDUP_REMOVED lines=29> */
[----:B------:R-:W-:Y:S01]  /*27ac0*/  IMAD.MOV.U32 R150, RZ, RZ, R151 ;  /* 0x000000ffff967224 */ /* 0x000fe200078e0097 */
[----:B------:R-:W-:Y:S01]  /*27ad0*/  STL.64 [R1+0x1200], R218 ;  /* 0x001200da01007387 */ /* 0x000fe20000100a00 */
[----:B------:R-:W-:Y:S02]  /*27ae0*/  IMAD.MOV.U32 R151, RZ, RZ, R17 ;  /* 0x000000ffff977224 */ /* 0x000fe400078e0011 */
[----:B------:R-:W-:Y:S01]  /*27af0*/  IMAD.MOV.U32 R17, RZ, RZ, R22 ;  /* 0x000000ffff117224 */ /* 0x000fe200078e0016 */
[----:B------:R1:W-:Y:S01]  /*27b00*/  STL.64 [R1+0x11f8], R214 ;  /* 0x0011f8d601007387 */ /* 0x0003e20000100a00 */
[----:B--2---:R-:W-:-:S03]  /*27b10*/  IMAD.MOV.U32 R22, RZ, RZ, R21 ;  /* 0x000000ffff167224 */ /* 0x004fc600078e0015 */
[----:B------:R-:W2:Y:S01]  /*27b20*/  LDL.LU R21, [R1+0x40] ;  /* 0x0000400001157983 */ /* 0x000ea20000300800 */
[----:B------:R-:W-:Y:S02]  /*27b30*/  IMAD.MOV.U32 R210, RZ, RZ, R209 ;  /* 0x000000ffffd27224 */ /* 0x000fe400078e00d1 */
[----:B------:R-:W-:Y:S01]  /*27b40*/  IMAD.MOV.U32 R211, RZ, RZ, R206 ;  /* 0x000000ffffd37224 */ /* 0x000fe200078e00ce */
[C---:B-1----:R-:W-:Y:S01]  /*27b50*/  LEA R214, P2, R216.reuse, R2, 0x2 ;  /* 0x00000002d8d67211 */ /* 0x042fe200078410ff */
[----:B------:R-:W-:Y:S02]  /*27b60*/  IMAD.MOV.U32 R221, RZ, RZ, R210 ;  /* 0x000000ffffdd7224 */ /* 0x000fe400078e00d2 */
[----:B------:R-:W-:Y:S02]  /*27b70*/  IMAD.MOV.U32 R210, RZ, RZ, R211 ;  /* 0x000000ffffd27224 */ /* 0x000fe400078e00d3 */
[----:B------:R-:W-:Y:S01]  /*27b80*/  IMAD.MOV.U32 R211, RZ, RZ, R208 ;  /* 0x000000ffffd37224 */ /* 0x000fe200078e00d0 */
[----:B------:R-:W-:-:S03]  /*27b90*/  LEA.HI.X.SX32 R215, R216, R0, 0x2, P2 ;  /* 0x00000000d8d77211 */ /* 0x000fc600010f16ff */
        /* <DEDUP_REMOVED lines=28> */
[----:B------:R-:W-:Y:S01]  /*27d60*/  STL.64 [R1+0x11f0], R218 ;  /* 0x0011f0da01007387 */ /* 0x000fe20000100a00 */
[----:B------:R-:W-:Y:S02]  /*27d70*/  IMAD.MOV.U32 R151, RZ, RZ, R17 ;  /* 0x000000ffff977224 */ /* 0x000fe400078e0011 */
[----:B------:R-:W-:Y:S01]  /*27d80*/  IMAD.MOV.U32 R17, RZ, RZ, R22 ;  /* 0x000000ffff117224 */ /* 0x000fe200078e0016 */
[----:B------:R1:W-:Y:S01]  /*27d90*/  STL.64 [R1+0x11e8], R214 ;  /* 0x0011e8d601007387 */ /* 0x0003e20000100a00 */
[----:B--2---:R-:W-:-:S03]  /*27da0*/  IMAD.MOV.U32 R22, RZ, RZ, R21 ;  /* 0x000000ffff167224 */ /* 0x004fc600078e0015 */
[----:B------:R-:W2:Y:S01]  /*27db0*/  LDL.LU R21, [R1+0x48] ;  /* 0x0000480001157983 */ /* 0x000ea20000300800 */
[----:B------:R-:W-:Y:S01]  /*27dc0*/  IMAD.MOV.U32 R221, RZ, RZ, R212 ;  /* 0x000000ffffdd7224 */ /* 0x000fe200078e00d4 */
[----:B-1----:R-:W-:-:S04]  /*27dd0*/  LEA R214, P2, R213, R2, 0x2 ;  /* 0x00000002d5d67211 */ /* 0x002fc800078410ff */
[----:B------:R-:W-:Y:S02]  /*27de0*/  LEA R218, P1, R221, R2, 0x2 ;  /* 0x00000002ddda7211 */ /* 0x000fe400078210ff */
[-C--:B------:R-:W-:Y:S02]  /*27df0*/  LEA.HI.X.SX32 R215, R213, R0.reuse, 0x2, P2 ;  /* 0x00000000d5d77211 */ /* 0x080fe400010f16ff */
[----:B------:R-:W-:-:S05]  /*27e00*/  LEA.HI.X.SX32 R219, R221, R0, 0x2, P1 ;  /* 0x00000000dddb7211 */ /* 0x000fca00008f16ff */
[----:B------:R1:W-:Y:S04]  /*27e10*/  STL.64 [R1+0x11e0], R218 ;  /* 0x0011e0da01007387 */ /* 0x0003e80000100a00 */
[----:B------:R3:W-:Y:S01]  /*27e20*/  STL.64 [R1+0x11d8], R214 ;  /* 0x0011d8d601007387 */ /* 0x0007e20000100a00 */
[----:B------:R-:W-:Y:S01]  /*27e30*/  IMAD.MOV.U32 R213, RZ, RZ, R211 ;  /* 0x000000ffffd57224 */ /* 0x000fe200078e00d3 */
[CC--:B-1----:R-:W-:Y:S02]  /*27e40*/  LEA R218, P1, R216.reuse, R2.reuse, 0x2 ;  /* 0x00000002d8da7211 */ /* 0x0c2fe400078210ff */
[----:B---3--:R-:W-:Y:S02]  /*27e50*/  LEA R214, P2, R217, R2, 0x2 ;  /* 0x00000002d9d67211 */ /* 0x008fe400078410ff */
[----:B------:R-:W-:-:S02]  /*27e60*/  LEA.HI.X.SX32 R219, R216, R0, 0x2, P1 ;  /* 0x00000000d8db7211 */ /* 0x000fc400008f16ff */
        /* <DEDUP_REMOVED lines=32> */
[----:B--2---:R-:W-:Y:S02]  /*28070*/  IMAD.MOV.U32 R22, RZ, RZ, R21 ;  /* 0x000000ffff167224 */ /* 0x004fe400078e0015 */
[----:B------:R-:W2:Y:S01]  /*28080*/  LDL.LU R21, [R1+0x444] ;  /* 0x0004440001157983 */ /* 0x000ea20000300800 */
[----:B------:R-:W-:-:S04]  /*28090*/  LEA R218, P1, R214, R2, 0x2 ;  /* 0x00000002d6da7211 */ /* 0x000fc800078210ff */
[----:B------:R-:W-:-:S05]  /*280a0*/  LEA.HI.X.SX32 R219, R214, R0, 0x2, P1 ;  /* 0x00000000d6db7211 */ /* 0x000fca00008f16ff */
        /* <DEDUP_REMOVED lines=22> */
[----:B------:R-:W-:Y:S02]  /*28210*/  IMAD.MOV.U32 R213, RZ, RZ, R92 ;  /* 0x000000ffffd57224 */ /* 0x000fe400078e005c */
[----:B------:R-:W-:Y:S02]  /*28220*/  IMAD.MOV.U32 R141, RZ, RZ, R142 ;  /* 0x000000ffff8d7224 */ /* 0x000fe400078e008e */
[----:B------:R-:W-:-:S02]  /*28230*/  IMAD.MOV.U32 R142, RZ, RZ, R143 ;  /* 0x000000ffff8e7224 */ /* 0x000fc400078e008f */
[----:B------:R-:W-:Y:S01]  /*28240*/  IMAD.MOV.U32 R143, RZ, RZ, R144 ;  /* 0x000000ffff8f7224 */ /* 0x000fe200078e0090 */
[C---:B-1----:R-:W-:Y:S01]  /*28250*/  LEA R216, P2, R93.reuse, R2, 0x2 ;  /* 0x000000025dd87211 */ /* 0x042fe200078410ff */
[----:B------:R-:W-:Y:S01]  /*28260*/  IMAD.MOV.U32 R144, RZ, RZ, R145 ;  /* 0x000000ffff907224 */ /* 0x000fe200078e0091 */
[----:B------:R1:W-:Y:S01]  /*28270*/  STL.64 [R1+0x11b0], R218 ;  /* 0x0011b0da01007387 */ /* 0x0003e20000100a00 */
[----:B------:R-:W-:Y:S01]  /*28280*/  IMAD.MOV.U32 R145, RZ, RZ, R146 ;  /* 0x000000ffff917224 */ /* 0x000fe200078e0092 */
[----:B------:R-:W-:Y:S01]  /*28290*/  LEA.HI.X.SX32 R217, R93, R0, 0x2, P2 ;  /* 0x000000005dd97211 */ /* 0x000fe200010f16ff */
[----:B------:R-:W-:Y:S01]  /*282a0*/  IMAD.MOV.U32 R146, RZ, RZ, R147 ;  /* 0x000000ffff927224 */ /* 0x000fe200078e0093 */
[----:B------:R-:W-:Y:S01]  /*282b0*/  LEA R92, P2, R210, R2, 0x2 ;  /* 0x00000002d25c7211 */ /* 0x000fe200078410ff */
[----:B------:R-:W-:Y:S02]  /*282c0*/  IMAD.MOV.U32 R147, RZ, RZ, R148 ;  /* 0x000000ffff937224 */ /* 0x000fe400078e0094 */
[----:B------:R-:W-:-:S02]  /*282d0*/  IMAD.MOV.U32 R148, RZ, RZ, R149 ;  /* 0x000000ffff947224 */ /* 0x000fc400078e0095 */
[----:B------:R-:W-:Y:S01]  /*282e0*/  IMAD.MOV.U32 R149, RZ, RZ, R150 ;  /* 0x000000ffff957224 */ /* 0x000fe200078e0096 */
[C---:B-1----:R-:W-:Y:S01]  /*282f0*/  LEA R218, P1, R213.reuse, R2, 0x2 ;  /* 0x00000002d5da7211 */ /* 0x042fe200078210ff */
[----:B------:R-:W-:Y:S01]  /*28300*/  IMAD.MOV.U32 R150, RZ, RZ, R151 ;  /* 0x000000ffff967224 */ /* 0x000fe200078e0097 */
[-C--:B------:R-:W-:Y:S01]  /*28310*/  LEA.HI.X.SX32 R93, R210, R0.reuse, 0x2, P2 ;  /* 0x00000000d25d7211 */ /* 0x080fe200010f16ff */
[----:B------:R-:W-:Y:S01]  /*28320*/  IMAD.MOV.U32 R151, RZ, RZ, R17 ;  /* 0x000000ffff977224 */ /* 0x000fe200078e0011 */
[----:B------:R-:W-:Y:S01]  /*28330*/  LEA.HI.X.SX32 R219, R213, R0, 0x2, P1 ;  /* 0x00000000d5db7211 */ /* 0x000fe200008f16ff */
[----:B------:R-:W-:Y:S01]  /*28340*/  IMAD.MOV.U32 R17, RZ, RZ, R22 ;  /* 0x000000ffff117224 */ /* 0x000fe200078e0016 */
[----:B------:R-:W-:Y:S01]  /*28350*/  STL.64 [R1+0x11a8], R216 ;  /* 0x0011a8d801007387 */ /* 0x000fe20000100a00 */
        /* <DEDUP_REMOVED lines=46> */
[----:B--2---:R-:W-:Y:S02]  /*28640*/  IMAD.MOV.U32 R22, RZ, RZ, R21 ;  /* 0x000000ffff167224 */ /* 0x004fe400078e0015 */
[----:B------:R-:W2:Y:S04]  /*28650*/  LDL.LU R21, [R1+0x44c] ;  /* 0x00044c0001157983 */ /* 0x000ea80000300800 */
[----:B------:R1:W-:Y:S04]  /*28660*/  STL.64 [R1+0x11a0], R218 ;  /* 0x0011a0da01007387 */ /* 0x0003e80000100a00 */
[----:B------:R3:W-:Y:S01]  /*28670*/  STL.64 [R1+0x1198], R92 ;  /* 0x0011985c01007387 */ /* 0x0007e20000100a00 */
[----:B-1----:R-:W-:-:S02]  /*28680*/  LEA R218, P1, R123, R2, 0x2 ;  /* 0x000000027bda7211 */ /* 0x002fc400078210ff */
[C---:B---3--:R-:W-:Y:S02]  /*28690*/  LEA R92, P2, R122.reuse, R2, 0x2 ;  /* 0x000000027a5c7211 */ /* 0x048fe400078410ff */
[-C--:B------:R-:W-:Y:S02]  /*286a0*/  LEA.HI.X.SX32 R219, R123, R0.reuse, 0x2, P1 ;  /* 0x000000007bdb7211 */ /* 0x080fe400008f16ff */
[----:B------:R-:W-:Y:S02]  /*286b0*/  LEA.HI.X.SX32 R93, R122, R0, 0x2, P2 ;  /* 0x000000007a5d7211 */ /* 0x000fe400010f16ff */
[C---:B------:R-:W-:Y:S01]  /*286c0*/  LEA R122, P1, R121.reuse, R2, 0x2 ;  /* 0x00000002797a7211 */ /* 0x040fe200078210ff */
[----:B------:R-:W-:Y:S04]  /*286d0*/  STL.64 [R1+0x1190], R218 ;  /* 0x001190da01007387 */ /* 0x000fe80000100a00 */
[----:B------:R1:W-:Y:S01]  /*286e0*/  STL.64 [R1+0x1188], R92 ;  /* 0x0011885c01007387 */ /* 0x0003e20000100a00 */
[----:B------:R-:W-:-:S02]  /*286f0*/  LEA.HI.X.SX32 R123, R121, R0, 0x2, P1 ;  /* 0x00000000797b7211 */ /* 0x000fc400008f16ff */
[----:B-1----:R-:W-:-:S04]  /*28700*/  LEA R92, P2, R120, R2, 0x2 ;  /* 0x00000002785c7211 */ /* 0x002fc800078410ff */
[----:B------:R-:W-:Y:S01]  /*28710*/  LEA.HI.X.SX32 R93, R120, R0, 0x2, P2 ;  /* 0x00000000785d7211 */ /* 0x000fe200010f16ff */
[----:B------:R-:W-:Y:S01]  /*28720*/  STL.64 [R1+0x1180], R122 ;  /* 0x0011807a01007387 */ /* 0x000fe20000100a00 */
[----:B------:R-:W-:-:S03]  /*28730*/  LEA R120, P1, R119, R2, 0x2 ;  /* 0x0000000277787211 */ /* 0x000fc600078210ff */
[----:B------:R1:W-:Y:S01]  /*28740*/  STL.64 [R1+0x1178], R92 ;  /* 0x0011785c01007387 */ /* 0x0003e20000100a00 */
[----:B------:R-:W-:Y:S02]  /*28750*/  LEA.HI.X.SX32 R121, R119, R0, 0x2, P1 ;  /* 0x0000000077797211 */ /* 0x000fe400008f16ff */
        /* <DEDUP_REMOVED lines=57> */
[C---:B------:R-:W-:Y:S01]  /*28af0*/  LEA R100, P1, R99.reuse, R2, 0x2 ;  /* 0x0000000263647211 */ /* 0x040fe200078210ff */
[C---:B------:R-:W-:Y:S01]  /*28b00*/  VIADD R97, R98.reuse, UR54 ;  /* 0x0000003662617c36 */ /* 0x040fe20008000000 */
[----:B------:R-:W-:Y:S01]  /*28b10*/  ULDC UR54, c[0x0][0x248] ;  /* 0x0000920000367ab9 */ /* 0x000fe20000000800 */
[----:B------:R1:W-:Y:S01]  /*28b20*/  STL.64 [R1+0x10d8], R92 ;  /* 0x0010d85c01007387 */ /* 0x0003e20000100a00 */
[----:B------:R-:W-:Y:S01]  /*28b30*/  LEA.HI.X.SX32 R101, R99, R0, 0x2, P1 ;  /* 0x0000000063657211 */ /* 0x000fe200008f16ff */
[----:B------:R-:W-:Y:S01]  /*28b40*/  VIADD R96, R97, UR55 ;  /* 0x0000003761607c36 */ /* 0x000fe20008000000 */
[----:B------:R-:W-:Y:S01]  /*28b50*/  ULDC UR55, c[0x0][0x248] ;  /* 0x0000920000377ab9 */ /* 0x000fe20000000800 */
        /* <DEDUP_REMOVED lines=23> */
[----:B------:R-:W-:Y:S01]  /*28cd0*/  LEA R94, P1, R91, R2, 0x2 ;  /* 0x000000025b5e7211 */ /* 0x000fe200078210ff */
[----:B------:R-:W-:Y:S01]  /*28ce0*/  VIADD R205, R89, UR60 ;  /* 0x0000003c59cd7c36 */ /* 0x000fe20008000000 */
[----:B------:R-:W-:Y:S01]  /*28cf0*/  ULDC UR60, c[0x0][0x248] ;  /* 0x00009200003c7ab9 */ /* 0x000fe20000000800 */
[----:B------:R1:W-:Y:S01]  /*28d00*/  STL.64 [R1+0x10a8], R92 ;  /* 0x0010a85c01007387 */ /* 0x0003e20000100a00 */
[----:B------:R-:W-:Y:S01]  /*28d10*/  LEA.HI.X.SX32 R95, R91, R0, 0x2, P1 ;  /* 0x000000005b5f7211 */ /* 0x000fe200008f16ff */
[----:B------:R-:W-:Y:S01]  /*28d20*/  VIADD R202, R205, UR61 ;  /* 0x0000003dcdca7c36 */ /* 0x000fe20008000000 */
[----:B------:R-:W-:Y:S01]  /*28d30*/  ULDC UR61, c[0x0][0x248] ;  /* 0x00009200003d7ab9 */ /* 0x000fe20000000800 */
[----:B-1----:R-:W-:-:S04]  /*28d40*/  LEA R92, P2, R89, R2, 0x2 ;  /* 0x00000002595c7211 */ /* 0x002fc800078410ff */
[----:B------:R-:W-:Y:S01]  /*28d50*/  LEA.HI.X.SX32 R93, R89, R0, 0x2, P2 ;  /* 0x00000000595d7211 */ /* 0x000fe200010f16ff */
[----:B------:R1:W-:Y:S01]  /*28d60*/  STL.64 [R1+0x10a0], R94 ;  /* 0x0010a05e01007387 */ /* 0x0003e20000100a00 */
[C---:B------:R-:W-:Y:S01]  /*28d70*/  VIADD R197, R202.reuse, UR7 ;  /* 0x00000007cac57c36 */ /* 0x040fe20008000000 */
[----:B------:R-:W-:Y:S02]  /*28d80*/  ULDC UR7, c[0x0][0x248] ;  /* 0x0000920000077ab9 */ /* 0x000fe40000000800 */
[----:B------:R3:W-:Y:S01]  /*28d90*/  STL.64 [R1+0x1098], R92 ;  /* 0x0010985c01007387 */ /* 0x0007e20000100a00 */
[----:B------:R-:W-:Y:S01]  /*28da0*/  VIADD R168, R197, UR8 ;  /* 0x00000008c5a87c36 */ /* 0x000fe20008000000 */
[----:B------:R-:W-:Y:S01]  /*28db0*/  ULDC UR8, c[0x0][0x248] ;  /* 0x0000920000087ab9 */ /* 0x000fe20000000800 */
[-C--:B-1----:R-:W-:Y:S02]  /*28dc0*/  LEA R94, P1, R205, R2.reuse, 0x2 ;  /* 0x00000002cd5e7211 */ /* 0x082fe400078210ff */
[----:B---3--:R-:W-:-:S02]  /*28dd0*/  LEA R92, P2, R202, R2, 0x2 ;  /* 0x00000002ca5c7211 */ /* 0x008fc400078410ff */
[-C--:B------:R-:W-:Y:S02]  /*28de0*/  LEA.HI.X.SX32 R95, R205, R0.reuse, 0x2, P1 ;  /* 0x00000000cd5f7211 */ /* 0x080fe400008f16ff */
[----:B------:R-:W-:-:S03]  /*28df0*/  LEA.HI.X.SX32 R93, R202, R0, 0x2, P2 ;  /* 0x00000000ca5d7211 */ /* 0x000fc600010f16ff */
[----:B------:R1:W-:Y:S01]  /*28e00*/  STL.64 [R1+0x1090], R94 ;  /* 0x0010905e01007387 */ /* 0x0003e20000100a00 */
[C---:B------:R-:W-:Y:S01]  /*28e10*/  VIADD R167, R168.reuse, UR9 ;  /* 0x00000009a8a77c36 */ /* 0x040fe20008000000 */
[----:B------:R-:W-:Y:S02]  /*28e20*/  ULDC UR9, c[0x0][0x248] ;  /* 0x0000920000097ab9 */ /* 0x000fe40000000800 */
[----:B------:R3:W-:Y:S01]  /*28e30*/  STL.64 [R1+0x1088], R92 ;  /* 0x0010885c01007387 */ /* 0x0007e20000100a00 */
[----:B------:R-:W-:Y:S01]  /*28e40*/  VIADD R166, R167, UR10 ;  /* 0x0000000aa7a67c36 */ /* 0x000fe20008000000 */
[----:B------:R-:W-:Y:S01]  /*28e50*/  ULDC UR10, c[0x0][0x248] ;  /* 0x00009200000a7ab9 */ /* 0x000fe20000000800 */
[CC--:B-1----:R-:W-:Y:S02]  /*28e60*/  LEA R94, P1, R197.reuse, R2.reuse, 0x2 ;  /* 0x00000002c55e7211 */ /* 0x0c2fe400078210ff */
[----:B---3--:R-:W-:Y:S02]  /*28e70*/  LEA R92, P2, R168, R2, 0x2 ;  /* 0x00000002a85c7211 */ /* 0x008fe400078410ff */
[----:B------:R-:W-:-:S02]  /*28e80*/  LEA.HI.X.SX32 R95, R197, R0, 0x2, P1 ;  /* 0x00000000c55f7211 */ /* 0x000fc400008f16ff */
        /* <DEDUP_REMOVED lines=70> */
[----:B------:R-:W-:Y:S01]  /*292f0*/  LEA.HI.X.SX32 R93, R154, R0, 0x2, P2 ;  /* 0x000000009a5d7211 */ /* 0x000fe200010f16ff */
[----:B------:R-:W-:Y:S01]  /*29300*/  VIADD R15, R152, UR25 ;  /* 0x00000019980f7c36 */ /* 0x000fe20008000000 */
[----:B------:R-:W-:Y:S01]  /*29310*/  ULDC UR25, c[0x0][0x248] ;  /* 0x0000920000197ab9 */ /* 0x000fe20000000800 */
[----:B------:R1:W-:Y:S04]  /*29320*/  STL.64 [R1+0x1010], R94 ;  /* 0x0010105e01007387 */ /* 0x0003e80000100a00 */
[----:B------:R3:W-:Y:S01]  /*29330*/  STL.64 [R1+0x1008], R92 ;  /* 0x0010085c01007387 */ /* 0x0007e20000100a00 */
[----:B------:R-:W-:Y:S01]  /*29340*/  VIADD R14, R15, UR26 ;  /* 0x0000001a0f0e7c36 */ /* 0x000fe20008000000 */
[----:B------:R-:W-:Y:S01]  /*29350*/  ULDC UR26, c[0x0][0x248] ;  /* 0x00009200001a7ab9 */ /* 0x000fe20000000800 */
[----:B-1----:R-:W-:-:S02]  /*29360*/  LEA R94, P1, R153, R2, 0x2 ;  /* 0x00000002995e7211 */ /* 0x002fc400078210ff */
[C---:B---3--:R-:W-:Y:S02]  /*29370*/  LEA R92, P2, R152.reuse, R2, 0x2 ;  /* 0x00000002985c7211 */ /* 0x048fe400078410ff */
[-C--:B------:R-:W-:Y:S02]  /*29380*/  LEA.HI.X.SX32 R95, R153, R0.reuse, 0x2, P1 ;  /* 0x00000000995f7211 */ /* 0x080fe400008f16ff */
        /* <DEDUP_REMOVED lines=12> */
[----:B------:R-:W-:Y:S01]  /*29450*/  LEA R14, P1, R13, R2, 0x2 ;  /* 0x000000020d0e7211 */ /* 0x000fe200078210ff */
[----:B------:R-:W-:Y:S01]  /*29460*/  STL.64 [R1+0xff0], R94 ;  /* 0x000ff05e01007387 */ /* 0x000fe20000100a00 */
[----:B------:R-:W-:Y:S01]  /*29470*/  ULDC UR29, c[0x0][0x248] ;  /* 0x00009200001d7ab9 */ /* 0x000fe20000000800 */
[----:B------:R-:W-:Y:S01]  /*29480*/  VIADD R10, R11, UR30 ;  /* 0x0000001e0b0a7c36 */ /* 0x000fe20008000000 */
[----:B------:R-:W-:Y:S01]  /*29490*/  LEA.HI.X.SX32 R15, R13, R0, 0x2, P1 ;  /* 0x000000000d0f7211 */ /* 0x000fe200008f16ff */
[----:B------:R1:W-:Y:S01]  /*294a0*/  STL.64 [R1+0xfe8], R92 ;  /* 0x000fe85c01007387 */ /* 0x0003e20000100a00 */
[----:B------:R-:W-:Y:S01]  /*294b0*/  ULDC UR30, c[0x0][0x248] ;  /* 0x00009200001e7ab9 */ /* 0x000fe20000000800 */
[----:B------:R-:W-:Y:S01]  /*294c0*/  VIADD R9, R10, UR31 ;  /* 0x0000001f0a097c36 */ /* 0x000fe20008000000 */
[----:B------:R-:W-:Y:S01]  /*294d0*/  ULDC UR31, c[0x0][0x248] ;  /* 0x00009200001f7ab9 */ /* 0x000fe20000000800 */
[----:B------:R3:W-:Y:S01]  /*294e0*/  STL.64 [R1+0xfe0], R14 ;  /* 0x000fe00e01007387 */ /* 0x0007e20000100a00 */
[----:B-1----:R-:W-:-:S04]  /*294f0*/  LEA R92, P2, R12, R2, 0x2 ;  /* 0x000000020c5c7211 */ /* 0x002fc800078410ff */
[----:B------:R-:W-:Y:S02]  /*29500*/  LEA.HI.X.SX32 R93, R12, R0, 0x2, P2 ;  /* 0x000000000c5d7211 */ /* 0x000fe400010f16ff */
[-C--:B------:R-:W-:Y:S02]  /*29510*/  LEA R12, P1, R11, R2.reuse, 0x2 ;  /* 0x000000020b0c7211 */ /* 0x080fe400078210ff */
[C---:B---3--:R-:W-:Y:S01]  /*29520*/  LEA R14, P2, R10.reuse, R2, 0x2 ;  /* 0x000000020a0e7211 */ /* 0x048fe200078410ff */
[----:B------:R-:W-:Y:S01]  /*29530*/  VIADD R8, R9, UR32 ;  /* 0x0000002009087c36 */ /* 0x000fe20008000000 */
[-C--:B------:R-:W-:Y:S01]  /*29540*/  LEA.HI.X.SX32 R13, R11, R0.reuse, 0x2, P1 ;  /* 0x000000000b0d7211 */ /* 0x080fe200008f16ff */
[----:B------:R-:W-:Y:S01]  /*29550*/  STL.64 [R1+0xfd8], R92 ;  /* 0x000fd85c01007387 */ /* 0x000fe20000100a00 */
[----:B------:R-:W-:Y:S01]  /*29560*/  LEA.HI.X.SX32 R15, R10, R0, 0x2, P2 ;  /* 0x000000000a0f7211 */ /* 0x000fe200010f16ff */
[----:B------:R-:W-:Y:S01]  /*29570*/  VIADD R170, R8, UR33 ;  /* 0x0000002108aa7c36 */ /* 0x000fe20008000000 */
[C---:B------:R-:W-:Y:S01]  /*29580*/  LEA R10, P1, R9.reuse, R2, 0x2 ;  /* 0x00000002090a7211 */ /* 0x040fe200078210ff */
[----:B------:R1:W-:Y:S01]  /*29590*/  STL.64 [R1+0xfd0], R12 ;  /* 0x000fd00c01007387 */ /* 0x0003e20000100a00 */
[----:B------:R-:W-:Y:S01]  /*295a0*/  ULDC UR32, c[0x0][0x248] ;  /* 0x0000920000207ab9 */ /* 0x000fe20000000800 */
[----:B------:R-:W-:Y:S01]  /*295b0*/  VIADD R169, R170, UR34 ;  /* 0x00000022aaa97c36 */ /* 0x000fe20008000000 */
[----:B------:R-:W-:Y:S01]  /*295c0*/  LEA.HI.X.SX32 R11, R9, R0, 0x2, P1 ;  /* 0x00000000090b7211 */ /* 0x000fe200008f16ff */
[----:B------:R-:W-:Y:S01]  /*295d0*/  STL.64 [R1+0xfc8], R14 ;  /* 0x000fc80e01007387 */ /* 0x000fe20000100a00 */
[----:B------:R-:W-:Y:S01]  /*295e0*/  ULDC UR33, c[0x0][0x248] ;  /* 0x0000920000217ab9 */ /* 0x000fe20000000800 */
[----:B------:R-:W-:Y:S01]  /*295f0*/  ULDC UR34, c[0x0][0x248] ;  /* 0x0000920000227ab9 */ /* 0x000fe20000000800 */
[C---:B-1----:R-:W-:Y:S01]  /*29600*/  LEA R12, P2, R8.reuse, R2, 0x2 ;  /* 0x00000002080c7211 */ /* 0x042fe200078410ff */
[----:B------:R1:W-:Y:S03]  /*29610*/  STL.64 [R1+0xfc0], R10 ;  /* 0x000fc00a01007387 */ /* 0x0003e60000100a00 */
[----:B------:R-:W-:-:S02]  /*29620*/  LEA.HI.X.SX32 R13, R8, R0, 0x2, P2 ;  /* 0x00000000080d7211 */ /* 0x000fc400010f16ff */
[C---:B------:R-:W-:Y:S01]  /*29630*/  LEA R8, P1, R170.reuse, R2, 0x2 ;  /* 0x00000002aa087211 */ /* 0x040fe200078210ff */
[C---:B------:R-:W-:Y:S01]  /*29640*/  VIADD R172, R169.reuse, UR35 ;  /* 0x00000023a9ac7c36 */ /* 0x040fe20008000000 */
[----:B------:R-:W-:Y:S02]  /*29650*/  ULDC UR35, c[0x0][0x248] ;  /* 0x0000920000237ab9 */ /* 0x000fe40000000800 */
[----:B------:R-:W-:Y:S02]  /*29660*/  LEA.HI.X.SX32 R9, R170, R0, 0x2, P1 ;  /* 0x00000000aa097211 */ /* 0x000fe400008f16ff */
[C---:B-1----:R-:W-:Y:S01]  /*29670*/  LEA R10, P2, R169.reuse, R2, 0x2 ;  /* 0x00000002a90a7211 */ /* 0x042fe200078410ff */
[----:B------:R-:W-:Y:S01]  /*29680*/  VIADD R171, R172, UR36 ;  /* 0x00000024acab7c36 */ /* 0x000fe20008000000 */
[----:B------:R-:W-:Y:S01]  /*29690*/  STL.64 [R1+0xfb8], R12 ;  /* 0x000fb80c01007387 */ /* 0x000fe20000100a00 */
[----:B------:R-:W-:Y:S01]  /*296a0*/  ULDC UR36, c[0x0][0x248] ;  /* 0x0000920000247ab9 */ /* 0x000fe20000000800 */
[----:B------:R-:W-:-:S02]  /*296b0*/  LEA.HI.X.SX32 R11, R169, R0, 0x2, P2 ;  /* 0x00000000a90b7211 */ /* 0x000fc400010f16ff */
        /* <DEDUP_REMOVED lines=11> */
[----:B------:R-:W-:-:S03]  /*29770*/  ULDC UR39, c[0x0][0x248] ;  /* 0x0000920000277ab9 */ /* 0x000fc60000000800 */
[----:B------:R1:W-:Y:S04]  /*29780*/  STL.64 [R1+0xfa0], R10 ;  /* 0x000fa00a01007387 */ /* 0x0003e80000100a00 */
        /* <DEDUP_REMOVED lines=76> */
[----:B------:R-:W-:Y:S02]  /*29c50*/  LEA.HI.X.SX32 R9, R187, R0, 0x2, P2 ;  /* 0x00000000bb097211 */ /* 0x000fe400010f16ff */
[C---:B------:R-:W-:Y:S01]  /*29c60*/  LEA R92, P1, R190.reuse, R2, 0x2 ;  /* 0x00000002be5c7211 */ /* 0x040fe200078210ff */
[----:B------:R-:W-:Y:S01]  /*29c70*/  VIADD R192, R189, UR55 ;  /* 0x00000037bdc07c36 */ /* 0x000fe20008000000 */
[----:B------:R-:W-:Y:S01]  /*29c80*/  STL.64 [R1+0xf20], R10 ;  /* 0x000f200a01007387 */ /* 0x000fe20000100a00 */
[----:B------:R-:W-:Y:S01]  /*29c90*/  ULDC UR55, c[0x0][0x248] ;  /* 0x0000920000377ab9 */ /* 0x000fe20000000800 */
[----:B------:R-:W-:-:S02]  /*29ca0*/  LEA.HI.X.SX32 R93, R190, R0, 0x2, P1 ;  /* 0x00000000be5d7211 */ /* 0x000fc400008f16ff */
[----:B------:R1:W-:Y:S01]  /*29cb0*/  STL.64 [R1+0xf18], R8 ;  /* 0x000f180801007387 */ /* 0x0003e20000100a00 */
[----:B------:R-:W-:Y:S01]  /*29cc0*/  VIADD R191, R192, UR56 ;  /* 0x00000038c0bf7c36 */ /* 0x000fe20008000000 */
[----:B------:R-:W-:Y:S02]  /*29cd0*/  ULDC UR56, c[0x0][0x248] ;  /* 0x0000920000387ab9 */ /* 0x000fe40000000800 */
[----:B------:R3:W-:Y:S01]  /*29ce0*/  STL.64 [R1+0xf10], R92 ;  /* 0x000f105c01007387 */ /* 0x0007e20000100a00 */
[----:B------:R-:W-:Y:S01]  /*29cf0*/  VIADD R194, R191, UR57 ;  /* 0x00000039bfc27c36 */ /* 0x000fe20008000000 */
[----:B------:R-:W-:Y:S01]  /*29d00*/  ULDC UR57, c[0x0][0x248] ;  /* 0x0000920000397ab9 */ /* 0x000fe20000000800 */
[----:B-1----:R-:W-:-:S04]  /*29d10*/  LEA R8, P2, R189, R2, 0x2 ;  /* 0x00000002bd087211 */ /* 0x002fc800078410ff */
[----:B------:R-:W-:Y:S02]  /*29d20*/  LEA.HI.X.SX32 R9, R189, R0, 0x2, P2 ;  /* 0x00000000bd097211 */ /* 0x000fe400010f16ff */
[----:B---3--:R-:W-:Y:S01]  /*29d30*/  LEA R92, P1, R192, R2, 0x2 ;  /* 0x00000002c05c7211 */ /* 0x008fe200078210ff */
[----:B------:R-:W-:Y:S01]  /*29d40*/  VIADD R193, R194, UR58 ;  /* 0x0000003ac2c17c36 */ /* 0x000fe20008000000 */
[----:B------:R-:W-:Y:S01]  /*29d50*/  ULDC UR58, c[0x0][0x248] ;  /* 0x00009200003a7ab9 */ /* 0x000fe20000000800 */
[----:B------:R1:W-:Y:S01]  /*29d60*/  STL.64 [R1+0xf08], R8 ;  /* 0x000f080801007387 */ /* 0x0003e20000100a00 */
[----:B------:R-:W-:Y:S02]  /*29d70*/  LEA.HI.X.SX32 R93, R192, R0, 0x2, P1 ;  /* 0x00000000c05d7211 */ /* 0x000fe400008f16ff */
[-C--:B------:R-:W-:Y:S01]  /*29d80*/  LEA R94, P1, R194, R2.reuse, 0x2 ;  /* 0x00000002c25e7211 */ /* 0x080fe200078210ff */
[----:B------:R-:W-:Y:S01]  /*29d90*/  VIADD R196, R193, UR59 ;  /* 0x0000003bc1c47c36 */ /* 0x000fe20008000000 */
[----:B------:R-:W-:Y:S01]  /*29da0*/  ULDC UR59, c[0x0][0x248] ;  /* 0x00009200003b7ab9 */ /* 0x000fe20000000800 */
[----:B------:R3:W-:Y:S01]  /*29db0*/  STL.64 [R1+0xf00], R92 ;  /* 0x000f005c01007387 */ /* 0x0007e20000100a00 */
[----:B-1----:R-:W-:-:S04]  /*29dc0*/  LEA R8, P2, R191, R2, 0x2 ;  /* 0x00000002bf087211 */ /* 0x002fc800078410ff */
[----:B------:R-:W-:Y:S02]  /*29dd0*/  LEA.HI.X.SX32 R9, R191, R0, 0x2, P2 ;  /* 0x00000000bf097211 */ /* 0x000fe400010f16ff */
[C---:B---3--:R-:W-:Y:S02]  /*29de0*/  LEA R92, P2, R193.reuse, R2, 0x2 ;  /* 0x00000002c15c7211 */ /* 0x048fe400078410ff */
[-C--:B------:R-:W-:Y:S01]  /*29df0*/  LEA.HI.X.SX32 R95, R194, R0.reuse, 0x2, P1 ;  /* 0x00000000c25f7211 */ /* 0x080fe200008f16ff */
[----:B------:R-:W-:Y:S01]  /*29e00*/  VIADD R195, R196, UR60 ;  /* 0x0000003cc4c37c36 */ /* 0x000fe20008000000 */
[----:B------:R-:W-:Y:S01]  /*29e10*/  LEA.HI.X.SX32 R93, R193, R0, 0x2, P2 ;  /* 0x00000000c15d7211 */ /* 0x000fe200010f16ff */
[----:B------:R-:W-:Y:S01]  /*29e20*/  STL.64 [R1+0xef8], R8 ;  /* 0x000ef80801007387 */ /* 0x000fe20000100a00 */
[----:B------:R-:W-:-:S03]  /*29e30*/  ULDC UR60, c[0x0][0x248] ;  /* 0x00009200003c7ab9 */ /* 0x000fc60000000800 */
[----:B------:R1:W-:Y:S01]  /*29e40*/  STL.64 [R1+0xef0], R94 ;  /* 0x000ef05e01007387 */ /* 0x0003e20000100a00 */
[----:B------:R-:W-:Y:S01]  /*29e50*/  VIADD R199, R195, UR61 ;  /* 0x0000003dc3c77c36 */ /* 0x000fe20008000000 */
        /* <DEDUP_REMOVED lines=234> */
[-C--:B-1----:R-:W-:Y:S02]  /*2ad00*/  LEA R94, P1, R167, R2.reuse, 0x2 ;  /* 0x00000002a75e7211 */ /* 0x082fe400078210ff */
        /* <DEDUP_REMOVED lines=43> */
[----:B------:R-:W-:Y:S01]  /*2afc0*/  STL.64 [R1+0xd30], R94 ;  /* 0x000d305e01007387 */ /* 0x000fe20000100a00 */
[----:B------:R-:W-:-:S03]  /*2afd0*/  LEA R14, P2, R11, R2, 0x2 ;  /* 0x000000020b0e7211 */ /* 0x000fc600078410ff */
[----:B------:R1:W-:Y:S01]  /*2afe0*/  STL.64 [R1+0xd28], R92 ;  /* 0x000d285c01007387 */ /* 0x0003e20000100a00 */
[C---:B------:R-:W-:Y:S01]  /*2aff0*/  VIADD R10, R11.reuse, UR7 ;  /* 0x000000070b0a7c36 */ /* 0x040fe20008000000 */
[----:B------:R-:W-:Y:S01]  /*2b000*/  LEA.HI.X.SX32 R15, R11, R0, 0x2, P2 ;  /* 0x000000000b0f7211 */ /* 0x000fe200010f16ff */
[----:B------:R-:W-:Y:S02]  /*2b010*/  ULDC UR7, c[0x0][0x248] ;  /* 0x0000920000077ab9 */ /* 0x000fe40000000800 */
[----:B------:R-:W-:Y:S01]  /*2b020*/  VIADD R9, R10, UR8 ;  /* 0x000000080a097c36 */ /* 0x000fe20008000000 */
[----:B------:R-:W-:Y:S01]  /*2b030*/  ULDC UR8, c[0x0][0x248] ;  /* 0x0000920000087ab9 */ /* 0x000fe20000000800 */
[----:B-1----:R-:W-:-:S04]  /*2b040*/  LEA R92, P1, R12, R2, 0x2 ;  /* 0x000000020c5c7211 */ /* 0x002fc800078210ff */
[----:B------:R-:W-:Y:S02]  /*2b050*/  LEA.HI.X.SX32 R93, R12, R0, 0x2, P1 ;  /* 0x000000000c5d7211 */ /* 0x000fe400008f16ff */
[----:B------:R-:W-:-:S03]  /*2b060*/  LEA R12, P2, R9, R2, 0x2 ;  /* 0x00000002090c7211 */ /* 0x000fc600078410ff */
[----:B------:R-:W-:Y:S04]  /*2b070*/  STL.64 [R1+0xd20], R92 ;  /* 0x000d205c01007387 */ /* 0x000fe80000100a00 */
        /* <DEDUP_REMOVED lines=17> */
[----:B------:R-:W-:Y:S01]  /*2b190*/  LEA.HI.X.SX32 R13, R8, R0, 0x2, P1 ;  /* 0x00000000080d7211 */ /* 0x000fe200008f16ff */
[C---:B------:R-:W-:Y:S01]  /*2b1a0*/  VIADD R162, R159.reuse, UR13 ;  /* 0x0000000d9fa27c36 */ /* 0x040fe20008000000 */
[C---:B------:R-:W-:Y:S01]  /*2b1b0*/  LEA R8, P2, R159.reuse, R2, 0x2 ;  /* 0x000000029f087211 */ /* 0x040fe200078410ff */
[----:B------:R-:W-:Y:S02]  /*2b1c0*/  ULDC UR13, c[0x0][0x248] ;  /* 0x00009200000d7ab9 */ /* 0x000fe40000000800 */
[----:B------:R-:W-:Y:S04]  /*2b1d0*/  STL.64 [R1+0xd00], R12 ;  /* 0x000d000c01007387 */ /* 0x000fe80000100a00 */
[----:B------:R1:W-:Y:S01]  /*2b1e0*/  STL.64 [R1+0xcf8], R10 ;  /* 0x000cf80a01007387 */ /* 0x0003e20000100a00 */
[----:B------:R-:W-:Y:S01]  /*2b1f0*/  LEA.HI.X.SX32 R9, R159, R0, 0x2, P2 ;  /* 0x000000009f097211 */ /* 0x000fe200010f16ff */
[----:B------:R-:W-:Y:S01]  /*2b200*/  VIADD R161, R162, UR14 ;  /* 0x0000000ea2a17c36 */ /* 0x000fe20008000000 */
[----:B------:R-:W-:Y:S01]  /*2b210*/  ULDC UR14, c[0x0][0x248] ;  /* 0x00009200000e7ab9 */ /* 0x000fe20000000800 */
[----:B-1----:R-:W-:-:S04]  /*2b220*/  LEA R10, P1, R160, R2, 0x2 ;  /* 0x00000002a00a7211 */ /* 0x002fc800078210ff */
        /* <DEDUP_REMOVED lines=32> */
[C---:B------:R-:W-:Y:S01]  /*2b430*/  LEA R92, P1, R169.reuse, R2, 0x2 ;  /* 0x00000002a95c7211 */ /* 0x040fe200078210ff */
[----:B------:R-:W-:Y:S01]  /*2b440*/  STL.64 [R1+0xcc0], R10 ;  /* 0x000cc00a01007387 */ /* 0x000fe20000100a00 */
[----:B------:R-:W-:Y:S01]  /*2b450*/  ULDC UR21, c[0x0][0x248] ;  /* 0x0000920000157ab9 */ /* 0x000fe20000000800 */
[C---:B------:R-:W-:Y:S01]  /*2b460*/  VIADD R173, R170.reuse, UR22 ;  /* 0x00000016aaad7c36 */ /* 0x040fe20008000000 */
[----:B------:R-:W-:Y:S01]  /*2b470*/  LEA.HI.X.SX32 R93, R169, R0, 0x2, P1 ;  /* 0x00000000a95d7211 */ /* 0x000fe200008f16ff */
[----:B------:R1:W-:Y:S01]  /*2b480*/  STL.64 [R1+0xcb8], R8 ;  /* 0x000cb80801007387 */ /* 0x0003e20000100a00 */
[-C--:B------:R-:W-:Y:S01]  /*2b490*/  LEA R94, P1, R170, R2.reuse, 0x2 ;  /* 0x00000002aa5e7211 */ /* 0x080fe200078210ff */
[----:B------:R-:W-:Y:S01]  /*2b4a0*/  VIADD R175, R173, UR23 ;  /* 0x00000017adaf7c36 */ /* 0x000fe20008000000 */
[----:B------:R-:W-:Y:S01]  /*2b4b0*/  ULDC UR22, c[0x0][0x248] ;  /* 0x0000920000167ab9 */ /* 0x000fe20000000800 */
[----:B------:R3:W-:Y:S01]  /*2b4c0*/  STL.64 [R1+0xcb0], R92 ;  /* 0x000cb05c01007387 */ /* 0x0007e20000100a00 */
[----:B-1----:R-:W-:Y:S01]  /*2b4d0*/  LEA R8, P2, R168, R2, 0x2 ;  /* 0x00000002a8087211 */ /* 0x002fe200078410ff */
[----:B------:R-:W-:-:S03]  /*2b4e0*/  ULDC UR23, c[0x0][0x248] ;  /* 0x0000920000177ab9 */ /* 0x000fc60000000800 */
[----:B------:R-:W-:Y:S02]  /*2b4f0*/  LEA.HI.X.SX32 R9, R168, R0, 0x2, P2 ;  /* 0x00000000a8097211 */ /* 0x000fe400010f16ff */
[----:B---3--:R-:W-:Y:S02]  /*2b500*/  LEA R92, P2, R173, R2, 0x2 ;  /* 0x00000002ad5c7211 */ /* 0x008fe400078410ff */
        /* <DEDUP_REMOVED lines=145> */
[----:B------:R-:W-:Y:S01]  /*2be20*/  LEA R10, P1, R9, R2, 0x2 ;  /* 0x00000002090a7211 */ /* 0x000fe200078210ff */
[----:B------:R1:W-:Y:S01]  /*2be30*/  STL.64 [R1+0xb28], R12 ;  /* 0x000b280c01007387 */ /* 0x0003e20000100a00 */
[----:B------:R-:W-:Y:S01]  /*2be40*/  IMAD.MOV.U32 R122, RZ, RZ, R127 ;  /* 0x000000ffff7a7224 */ /* 0x000fe200078e007f */
[----:B------:R-:W-:Y:S01]  /*2be50*/  LOP3.LUT R3, R3, 0xffffffef, RZ, 0xc0, !PT ;  /* 0xffffffef03037812 */ /* 0x000fe200078ec0ff */
[----:B------:R-:W-:Y:S01]  /*2be60*/  VIADD R155, R156, UR54 ;  /* 0x000000369c9b7c36 */ /* 0x000fe20008000000 */
[----:B------:R-:W-:Y:S01]  /*2be70*/  LEA.HI.X.SX32 R11, R9, R0, 0x2, P1 ;  /* 0x00000000090b7211 */ /* 0x000fe200008f16ff */
[----:B------:R-:W-:Y:S01]  /*2be80*/  STL.64 [R1+0xc18], R14 ;  /* 0x000c180e01007387 */ /* 0x000fe20000100a00 */
[----:B------:R-:W-:Y:S01]  /*2be90*/  IMAD.MOV.U32 R120, RZ, RZ, R125 ;  /* 0x000000ffff787224 */ /* 0x000fe200078e007d */
[----:B------:R-:W-:Y:S01]  /*2bea0*/  LOP3.LUT R5, R5, 0xffff7fff, RZ, 0xc0, !PT ;  /* 0xffff7fff05057812 */ /* 0x000fe200078ec0ff */
[----:B------:R-:W-:Y:S01]  /*2beb0*/  IMAD.MOV.U32 R123, RZ, RZ, R128 ;  /* 0x000000ffff7b7224 */ /* 0x000fe200078e0080 */
[----:B------:R-:W-:Y:S01]  /*2bec0*/  LOP3.LUT R19, R19, 0xffffbfff, RZ, 0xc0, !PT ;  /* 0xffffbfff13137812 */ /* 0x000fe200078ec0ff */
[----:B------:R-:W-:Y:S01]  /*2bed0*/  IMAD.MOV.U32 R121, RZ, RZ, R126 ;  /* 0x000000ffff797224 */ /* 0x000fe200078e007e */
[----:B------:R-:W-:Y:S01]  /*2bee0*/  ULDC UR53, c[0x0][0x22c] ;  /* 0x00008b0000357ab9 */ /* 0x000fe20000000800 */
[C---:B-1----:R-:W-:Y:S01]  /*2bef0*/  LEA R12, P2, R8.reuse, R2, 0x2 ;  /* 0x00000002080c7211 */ /* 0x042fe200078410ff */
[----:B------:R1:W-:Y:S01]  /*2bf00*/  STL.64 [R1+0xb20], R10 ;  /* 0x000b200a01007387 */ /* 0x0003e20000100a00 */
[----:B------:R-:W-:Y:S01]  /*2bf10*/  IMAD.MOV.U32 R127, RZ, RZ, R131 ;  /* 0x000000ffff7f7224 */ /* 0x000fe200078e0083 */
[----:B------:R-:W-:Y:S01]  /*2bf20*/  ULDC UR54, c[0x0][0x22c] ;  /* 0x00008b0000367ab9 */ /* 0x000fe20000000800 */
[----:B------:R-:W-:Y:S01]  /*2bf30*/  LEA.HI.X.SX32 R13, R8, R0, 0x2, P2 ;  /* 0x00000000080d7211 */ /* 0x000fe200010f16ff */
[----:B------:R-:W-:Y:S01]  /*2bf40*/  ULDC UR52, c[0x0][0x22c] ;  /* 0x00008b0000347ab9 */ /* 0x000fe20000000800 */
[----:B------:R-:W-:Y:S01]  /*2bf50*/  LEA R8, P1, R156, R2, 0x2 ;  /* 0x000000029c087211 */ /* 0x000fe200078210ff */
[----:B------:R-:W-:Y:S01]  /*2bf60*/  VIADD R158, R155, UR55 ;  /* 0x000000379b9e7c36 */ /* 0x000fe20008000000 */
[----:B------:R-:W-:-:S02]  /*2bf70*/  ULDC UR55, c[0x0][0x22c] ;  /* 0x00008b0000377ab9 */ /* 0x000fc40000000800 */
[----:B------:R-:W-:Y:S02]  /*2bf80*/  LEA.HI.X.SX32 R9, R156, R0, 0x2, P1 ;  /* 0x000000009c097211 */ /* 0x000fe400008f16ff */
[C---:B-1----:R-:W-:Y:S01]  /*2bf90*/  LEA R10, P2, R155.reuse, R2, 0x2 ;  /* 0x000000029b0a7211 */ /* 0x042fe200078410ff */
[----:B------:R-:W-:Y:S01]  /*2bfa0*/  VIADD R157, R158, UR56 ;  /* 0x000000389e9d7c36 */ /* 0x000fe20008000000 */
[----:B------:R-:W-:Y:S01]  /*2bfb0*/  STL.64 [R1+0xc10], R12 ;  /* 0x000c100c01007387 */ /* 0x000fe20000100a00 */
[----:B------:R-:W-:Y:S01]  /*2bfc0*/  IMAD.MOV.U32 R125, RZ, RZ, R129 ;  /* 0x000000ffff7d7224 */ /* 0x000fe200078e0081 */
[----:B------:R-:W-:Y:S01]  /*2bfd0*/  LEA.HI.X.SX32 R11, R155, R0, 0x2, P2 ;  /* 0x000000009b0b7211 */ /* 0x000fe200010f16ff */
[----:B------:R-:W-:Y:S01]  /*2bfe0*/  IMAD.MOV.U32 R128, RZ, RZ, R132 ;  /* 0x000000ffff807224 */ /* 0x000fe200078e0084 */
[----:B------:R1:W-:Y:S01]  /*2bff0*/  STL.64 [R1+0xb18], R8 ;  /* 0x000b180801007387 */ /* 0x0003e20000100a00 */
[----:B------:R-:W-:Y:S01]  /*2c000*/  VIADD R159, R157, UR57 ;  /* 0x000000399d9f7c36 */ /* 0x000fe20008000000 */
[----:B------:R-:W-:Y:S01]  /*2c010*/  ULDC UR57, c[0x0][0x22c] ;  /* 0x00008b0000397ab9 */ /* 0x000fe20000000800 */
[----:B------:R-:W-:Y:S01]  /*2c020*/  IMAD.MOV.U32 R131, RZ, RZ, R135 ;  /* 0x000000ffff837224 */ /* 0x000fe200078e0087 */
[----:B------:R3:W-:Y:S01]  /*2c030*/  STL.64 [R1+0xc08], R10 ;  /* 0x000c080a01007387 */ /* 0x0007e20000100a00 */
[----:B------:R-:W-:Y:S01]  /*2c040*/  VIADD R160, R159, UR58 ;  /* 0x0000003a9fa07c36 */ /* 0x000fe20008000000 */
[----:B------:R-:W-:Y:S01]  /*2c050*/  ULDC UR58, c[0x0][0x22c] ;  /* 0x00008b00003a7ab9 */ /* 0x000fe20000000800 */
[----:B------:R-:W-:Y:S01]  /*2c060*/  IMAD.MOV.U32 R126, RZ, RZ, R130 ;  /* 0x000000ffff7e7224 */ /* 0x000fe200078e0082 */
[----:B------:R-:W-:Y:S01]  /*2c070*/  ULDC UR56, c[0x0][0x22c] ;  /* 0x00008b0000387ab9 */ /* 0x000fe20000000800 */
[----:B-1----:R-:W-:-:S02]  /*2c080*/  LEA R8, P2, R157, R2, 0x2 ;  /* 0x000000029d087211 */ /* 0x002fc400078410ff */
[C---:B---3--:R-:W-:Y:S02]  /*2c090*/  LEA R10, P1, R158.reuse, R2, 0x2 ;  /* 0x000000029e0a7211 */ /* 0x048fe400078210ff */
[-C--:B------:R-:W-:Y:S02]  /*2c0a0*/  LEA.HI.X.SX32 R9, R157, R0.reuse, 0x2, P2 ;  /* 0x000000009d097211 */ /* 0x080fe400010f16ff */
[----:B------:R-:W-:Y:S01]  /*2c0b0*/  LEA.HI.X.SX32 R11, R158, R0, 0x2, P1 ;  /* 0x000000009e0b7211 */ /* 0x000fe200008f16ff */
[----:B------:R-:W-:Y:S01]  /*2c0c0*/  VIADD R162, R160, UR59 ;  /* 0x0000003ba0a27c36 */ /* 0x000fe20008000000 */
[----:B------:R-:W-:-:S03]  /*2c0d0*/  ULDC UR59, c[0x0][0x22c] ;  /* 0x00008b00003b7ab9 */ /* 0x000fc60000000800 */
[----:B------:R1:W-:Y:S01]  /*2c0e0*/  STL.64 [R1+0xb10], R10 ;  /* 0x000b100a01007387 */ /* 0x0003e20000100a00 */
[----:B------:R-:W-:Y:S01]  /*2c0f0*/  VIADD R161, R162, UR60 ;  /* 0x0000003ca2a17c36 */ /* 0x000fe20008000000 */
[----:B------:R-:W-:Y:S02]  /*2c100*/  ULDC UR60, c[0x0][0x22c] ;  /* 0x00008b00003c7ab9 */ /* 0x000fe40000000800 */
[----:B------:R3:W-:Y:S01]  /*2c110*/  STL.64 [R1+0xc00], R8 ;  /* 0x000c000801007387 */ /* 0x0007e20000100a00 */
[----:B------:R-:W-:Y:S01]  /*2c120*/  VIADD R166, R161, UR61 ;  /* 0x0000003da1a67c36 */ /* 0x000fe20008000000 */
[----:B------:R-:W-:Y:S01]  /*2c130*/  LOP3.LUT R23, R23, 0x7fffffff, RZ, 0xc0, !PT ;  /* 0x7fffffff17177812 */ /* 0x000fe200078ec0ff */
[----:B------:R-:W-:Y:S01]  /*2c140*/  IMAD.MOV.U32 R129, RZ, RZ, R133 ;  /* 0x000000ffff817224 */ /* 0x000fe200078e0085 */
[----:B------:R-:W-:Y:S02]  /*2c150*/  LOP3.LUT R18, R18, 0x7fffffff, RZ, 0xc0, !PT ;  /* 0x7fffffff12127812 */ /* 0x000fe400078ec0ff */
[-C--:B-1----:R-:W-:Y:S01]  /*2c160*/  LEA R10, P1, R159, R2.reuse, 0x2 ;  /* 0x000000029f0a7211 */ /* 0x082fe200078210ff */
[----:B------:R-:W-:Y:S01]  /*2c170*/  IMAD.MOV.U32 R132, RZ, RZ, R136 ;  /* 0x000000ffff847224 */ /* 0x000fe200078e0088 */
[----:B------:R-:W-:Y:S01]  /*2c180*/  ULDC UR61, c[0x0][0x22c] ;  /* 0x00008b00003d7ab9 */ /* 0x000fe20000000800 */
[----:B---3--:R-:W-:-:S02]  /*2c190*/  LEA R8, P2, R160, R2, 0x2 ;  /* 0x00000002a0087211 */ /* 0x008fc400078410ff */
[-C--:B------:R-:W-:Y:S02]  /*2c1a0*/  LEA.HI.X.SX32 R11, R159, R0.reuse, 0x2, P1 ;  /* 0x000000009f0b7211 */ /* 0x080fe400008f16ff */
[----:B------:R-:W-:Y:S02]  /*2c1b0*/  LEA.HI.X.SX32 R9, R160, R0, 0x2, P2 ;  /* 0x00000000a0097211 */ /* 0x000fe400010f16ff */
[----:B------:R-:W-:Y:S01]  /*2c1c0*/  LEA R92, P1, R162, R2, 0x2 ;  /* 0x00000002a25c7211 */ /* 0x000fe200078210ff */
[----:B------:R-:W-:Y:S01]  /*2c1d0*/  STL.64 [R1+0xb08], R10 ;  /* 0x000b080a01007387 */ /* 0x000fe20000100a00 */
[----:B------:R-:W-:Y:S01]  /*2c1e0*/  VIADD R165, R166, UR7 ;  /* 0x00000007a6a57c36 */ /* 0x000fe20008000000 */
[----:B------:R-:W-:Y:S01]  /*2c1f0*/  ULDC UR7, c[0x0][0x248] ;  /* 0x0000920000077ab9 */ /* 0x000fe20000000800 */
[----:B------:R-:W-:Y:S01]  /*2c200*/  LEA.HI.X.SX32 R93, R162, R0, 0x2, P1 ;  /* 0x00000000a25d7211 */ /* 0x000fe200008f16ff */
[----:B------:R1:W-:Y:S01]  /*2c210*/  STL.64 [R1+0xbf8], R8 ;  /* 0x000bf80801007387 */ /* 0x0003e20000100a00 */
        /* <DEDUP_REMOVED lines=94> */
[----:B------:R1:W-:Y:S02]  /*2c800*/  STL.64 [R1+0xab8], R94 ;  /* 0x000ab85e01007387 */ /* 0x0003e40000100a00 */
[----:B------:R-:W-:Y:S01]  /*2c810*/  VIADD R12, R13, UR27 ;  /* 0x0000001b0d0c7c36 */ /* 0x000fe20008000000 */
[----:B------:R-:W-:Y:S01]  /*2c820*/  ULDC UR27, c[0x0][0x248] ;  /* 0x00009200001b7ab9 */ /* 0x000fe20000000800 */
[----:B------:R3:W-:Y:S02]  /*2c830*/  STL.64 [R1+0xba8], R92 ;  /* 0x000ba85c01007387 */ /* 0x0007e40000100a00 */
        /* <DEDUP_REMOVED lines=9> */
[----:B------:R-:W-:-:S03]  /*2c8d0*/  ULDC UR29, c[0x0][0x248] ;  /* 0x00009200001d7ab9 */ /* 0x000fc60000000800 */
[----:B------:R1:W-:Y:S01]  /*2c8e0*/  STL.64 [R1+0xba0], R92 ;  /* 0x000ba05c01007387 */ /* 0x0003e20000100a00 */
[----:B------:R-:W-:Y:S01]  /*2c8f0*/  VIADD R9, R10, UR30 ;  /* 0x0000001e0a097c36 */ /* 0x000fe20008000000 */
[----:B------:R-:W-:Y:S01]  /*2c900*/  LEA.HI.X.SX32 R15, R13, R0, 0x2, P1 ;  /* 0x000000000d0f7211 */ /* 0x000fe200008f16ff */
[----:B------:R-:W-:Y:S02]  /*2c910*/  ULDC UR30, c[0x0][0x248] ;  /* 0x00009200001e7ab9 */ /* 0x000fe40000000800 */
[----:B------:R-:W-:Y:S01]  /*2c920*/  VIADD R8, R9, UR31 ;  /* 0x0000001f09087c36 */ /* 0x000fe20008000000 */
[----:B------:R-:W-:Y:S01]  /*2c930*/  ULDC UR31, c[0x0][0x248] ;  /* 0x00009200001f7ab9 */ /* 0x000fe20000000800 */
[----:B-1----:R-:W-:-:S04]  /*2c940*/  LEA R92, P2, R12, R2, 0x2 ;  /* 0x000000020c5c7211 */ /* 0x002fc800078410ff */
[----:B------:R-:W-:Y:S02]  /*2c950*/  LEA.HI.X.SX32 R93, R12, R0, 0x2, P2 ;  /* 0x000000000c5d7211 */ /* 0x000fe400010f16ff */
[C---:B------:R-:W-:Y:S01]  /*2c960*/  LEA R12, P1, R11.reuse, R2, 0x2 ;  /* 0x000000020b0c7211 */ /* 0x040fe200078210ff */
[----:B------:R1:W-:Y:S01]  /*2c970*/  STL.64 [R1+0xaa8], R14 ;  /* 0x000aa80e01007387 */ /* 0x0003e20000100a00 */
[----:B------:R-:W-:Y:S01]  /*2c980*/  VIADD R153, R8, UR32 ;  /* 0x0000002008997c36 */ /* 0x000fe20008000000 */
[----:B------:R-:W-:Y:S01]  /*2c990*/  ULDC UR32, c[0x0][0x248] ;  /* 0x0000920000207ab9 */ /* 0x000fe20000000800 */
[----:B------:R-:W-:Y:S01]  /*2c9a0*/  LEA.HI.X.SX32 R13, R11, R0, 0x2, P1 ;  /* 0x000000000b0d7211 */ /* 0x000fe200008f16ff */
[----:B------:R-:W-:Y:S01]  /*2c9b0*/  STL.64 [R1+0xb98], R92 ;  /* 0x000b985c01007387 */ /* 0x000fe20000100a00 */
[----:B------:R-:W-:Y:S01]  /*2c9c0*/  VIADD R154, R153, UR33 ;  /* 0x00000021999a7c36 */ /* 0x000fe20008000000 */
[----:B------:R-:W-:Y:S01]  /*2c9d0*/  ULDC UR33, c[0x0][0x248] ;  /* 0x0000920000217ab9 */ /* 0x000fe20000000800 */
[C---:B-1----:R-:W-:Y:S01]  /*2c9e0*/  LEA R14, P2, R10.reuse, R2, 0x2 ;  /* 0x000000020a0e7211 */ /* 0x042fe200078410ff */
[----:B------:R1:W-:Y:S03]  /*2c9f0*/  STL.64 [R1+0xaa0], R12 ;  /* 0x000aa00c01007387 */ /* 0x0003e60000100a00 */
[----:B------:R-:W-:-:S02]  /*2ca00*/  LEA.HI.X.SX32 R15, R10, R0, 0x2, P2 ;  /* 0x000000000a0f7211 */ /* 0x000fc400010f16ff */
[C---:B------:R-:W-:Y:S01]  /*2ca10*/  LEA R10, P1, R9.reuse, R2, 0x2 ;  /* 0x00000002090a7211 */ /* 0x040fe200078210ff */
[----:B------:R-:W-:Y:S01]  /*2ca20*/  VIADD R156, R154, UR34 ;  /* 0x000000229a9c7c36 */ /* 0x000fe20008000000 */
[----:B------:R-:W-:Y:S02]  /*2ca30*/  ULDC UR34, c[0x0][0x22c] ;  /* 0x00008b0000227ab9 */ /* 0x000fe40000000800 */
[----:B------:R-:W-:Y:S02]  /*2ca40*/  LEA.HI.X.SX32 R11, R9, R0, 0x2, P1 ;  /* 0x00000000090b7211 */ /* 0x000fe400008f16ff */
[----:B-1----:R-:W-:Y:S01]  /*2ca50*/  LEA R12, P2, R8, R2, 0x2 ;  /* 0x00000002080c7211 */ /* 0x002fe200078410ff */
[----:B------:R-:W-:Y:S01]  /*2ca60*/  VIADD R155, R156, UR35 ;  /* 0x000000239c9b7c36 */ /* 0x000fe20008000000 */
[----:B------:R1:W-:Y:S01]  /*2ca70*/  STL.64 [R1+0xb90], R14 ;  /* 0x000b900e01007387 */ /* 0x0003e20000100a00 */
[----:B------:R-:W-:Y:S01]  /*2ca80*/  IMAD.MOV.U32 R135, RZ, RZ, R139 ;  /* 0x000000ffff877224 */ /* 0x000fe200078e008b */
[----:B------:R-:W-:Y:S01]  /*2ca90*/  LEA.HI.X.SX32 R13, R8, R0, 0x2, P2 ;  /* 0x00000000080d7211 */ /* 0x000fe200010f16ff */
[----:B------:R-:W-:Y:S01]  /*2caa0*/  IMAD.MOV.U32 R130, RZ, RZ, R134 ;  /* 0x000000ffff827224 */ /* 0x000fe200078e0086 */
[----:B------:R-:W-:Y:S01]  /*2cab0*/  LEA R8, P1, R153, R2, 0x2 ;  /* 0x0000000299087211 */ /* 0x000fe200078210ff */
[----:B------:R3:W-:Y:S01]  /*2cac0*/  STL.64 [R1+0xa98], R10 ;  /* 0x000a980a01007387 */ /* 0x0007e20000100a00 */
[----:B------:R-:W-:Y:S01]  /*2cad0*/  VIADD R158, R155, UR36 ;  /* 0x000000249b9e7c36 */ /* 0x000fe20008000000 */
[----:B------:R-:W-:Y:S01]  /*2cae0*/  ULDC UR36, c[0x0][0x22c] ;  /* 0x00008b0000247ab9 */ /* 0x000fe20000000800 */
[----:B------:R-:W-:Y:S01]  /*2caf0*/  LEA.HI.X.SX32 R9, R153, R0, 0x2, P1 ;  /* 0x0000000099097211 */ /* 0x000fe200008f16ff */
[----:B------:R-:W-:Y:S01]  /*2cb00*/  STL.64 [R1+0xb88], R12 ;  /* 0x000b880c01007387 */ /* 0x000fe20000100a00 */
[----:B------:R-:W-:Y:S01]  /*2cb10*/  IMAD.MOV.U32 R133, RZ, RZ, R137 ;  /* 0x000000ffff857224 */ /* 0x000fe200078e0089 */
[----:B------:R-:W-:Y:S01]  /*2cb20*/  ULDC UR35, c[0x0][0x22c] ;  /* 0x00008b0000237ab9 */ /* 0x000fe20000000800 */
[----:B-1----:R-:W-:-:S02]  /*2cb30*/  LEA R14, P1, R156, R2, 0x2 ;  /* 0x000000029c0e7211 */ /* 0x002fc400078210ff */
[----:B---3--:R-:W-:Y:S01]  /*2cb40*/  LEA R10, P2, R154, R2, 0x2 ;  /* 0x000000029a0a7211 */ /* 0x008fe200078410ff */
[----:B------:R1:W-:Y:S01]  /*2cb50*/  STL.64 [R1+0xa90], R8 ;  /* 0x000a900801007387 */ /* 0x0003e20000100a00 */
[-C--:B------:R-:W-:Y:S02]  /*2cb60*/  LEA.HI.X.SX32 R15, R156, R0.reuse, 0x2, P1 ;  /* 0x000000009c0f7211 */ /* 0x080fe400008f16ff */
[----:B------:R-:W-:Y:S01]  /*2cb70*/  LEA.HI.X.SX32 R11, R154, R0, 0x2, P2 ;  /* 0x000000009a0b7211 */ /* 0x000fe200010f16ff */
[C---:B------:R-:W-:Y:S01]  /*2cb80*/  VIADD R157, R158.reuse, UR37 ;  /* 0x000000259e9d7c36 */ /* 0x040fe20008000000 */
[-C--:B------:R-:W-:Y:S01]  /*2cb90*/  LEA R92, P1, R158, R2.reuse, 0x2 ;  /* 0x000000029e5c7211 */ /* 0x080fe200078210ff */
[----:B------:R-:W-:Y:S01]  /*2cba0*/  IMAD.MOV.U32 R136, RZ, RZ, R140 ;  /* 0x000000ffff887224 */ /* 0x000fe200078e008c */
[----:B------:R-:W-:Y:S01]  /*2cbb0*/  ULDC UR37, c[0x0][0x22c] ;  /* 0x00008b0000257ab9 */ /* 0x000fe20000000800 */
[----:B------:R-:W-:Y:S01]  /*2cbc0*/  STL.64 [R1+0xa88], R10 ;  /* 0x000a880a01007387 */ /* 0x000fe20000100a00 */
[----:B-1----:R-:W-:-:S03]  /*2cbd0*/  LEA R8, P2, R155, R2, 0x2 ;  /* 0x000000029b087211 */ /* 0x002fc600078410ff */
[----:B------:R1:W-:Y:S01]  /*2cbe0*/  STL.64 [R1+0xa80], R14 ;  /* 0x000a800e01007387 */ /* 0x0003e20000100a00 */
[-C--:B------:R-:W-:Y:S01]  /*2cbf0*/  LEA.HI.X.SX32 R9, R155, R0.reuse, 0x2, P2 ;  /* 0x000000009b097211 */ /* 0x080fe200010f16ff */
[C---:B------:R-:W-:Y:S01]  /*2cc00*/  VIADD R161, R157.reuse, UR38 ;  /* 0x000000269da17c36 */ /* 0x040fe20008000000 */
[----:B------:R-:W-:Y:S01]  /*2cc10*/  LEA.HI.X.SX32 R93, R158, R0, 0x2, P1 ;  /* 0x000000009e5d7211 */ /* 0x000fe200008f16ff */
[----:B------:R-:W-:Y:S01]  /*2cc20*/  IMAD.MOV.U32 R139, RZ, RZ, R143 ;  /* 0x000000ffff8b7224 */ /* 0x000fe200078e008f */
[----:B------:R-:W-:Y:S01]  /*2cc30*/  ULDC UR38, c[0x0][0x22c] ;  /* 0x00008b0000267ab9 */ /* 0x000fe20000000800 */
[----:B-1----:R-:W-:Y:S01]  /*2cc40*/  LEA R14, P2, R157, R2, 0x2 ;  /* 0x000000029d0e7211 */ /* 0x002fe200078410ff */
[----:B------:R-:W-:Y:S01]  /*2cc50*/  VIADD R162, R161, UR39 ;  /* 0x00000027a1a27c36 */ /* 0x000fe20008000000 */
[----:B------:R-:W-:Y:S01]  /*2cc60*/  STL.64 [R1+0xa78], R8 ;  /* 0x000a780801007387 */ /* 0x000fe20000100a00 */
[----:B------:R-:W-:Y:S01]  /*2cc70*/  IMAD.MOV.U32 R134, RZ, RZ, R138 ;  /* 0x000000ffff867224 */ /* 0x000fe200078e008a */
[----:B------:R-:W-:Y:S01]  /*2cc80*/  LEA.HI.X.SX32 R15, R157, R0, 0x2, P2 ;  /* 0x000000009d0f7211 */ /* 0x000fe200010f16ff */
[----:B------:R-:W-:Y:S01]  /*2cc90*/  IMAD.MOV.U32 R137, RZ, RZ, R141 ;  /* 0x000000ffff897224 */ /* 0x000fe200078e008d */
[----:B------:R1:W-:Y:S01]  /*2cca0*/  STL.64 [R1+0xa70], R92 ;  /* 0x000a705c01007387 */ /* 0x0003e20000100a00 */
[C---:B------:R-:W-:Y:S01]  /*2ccb0*/  VIADD R171, R162.reuse, UR40 ;  /* 0x00000028a2ab7c36 */ /* 0x040fe20008000000 */
        /* <DEDUP_REMOVED lines=10> */
[----:B------:R-:W-:Y:S02]  /*2cd60*/  LEA.HI.X.SX32 R15, R161, R0, 0x2, P1 ;  /* 0x00000000a10f7211 */ /* 0x000fe400008f16ff */
[----:B------:R-:W-:-:S03]  /*2cd70*/  LEA R94, P1, R171, R2, 0x2 ;  /* 0x00000002ab5e7211 */ /* 0x000fc600078210ff */
[----:B------:R-:W-:Y:S01]  /*2cd80*/  STL.64 [R1+0xa60], R14 ;  /* 0x000a600e01007387 */ /* 0x000fe20000100a00 */
[----:B------:R-:W-:Y:S01]  /*2cd90*/  VIADD R170, R167, UR42 ;  /* 0x0000002aa7aa7c36 */ /* 0x000fe20008000000 */
[----:B------:R-:W-:Y:S01]  /*2cda0*/  LEA.HI.X.SX32 R95, R171, R0, 0x2, P1 ;  /* 0x00000000ab5f7211 */ /* 0x000fe200008f16ff */
[----:B------:R-:W-:Y:S01]  /*2cdb0*/  IMAD.MOV.U32 R138, RZ, RZ, R142 ;  /* 0x000000ffff8a7224 */ /* 0x000fe200078e008e */
[----:B------:R1:W-:Y:S01]  /*2cdc0*/  STL.64 [R1+0xa58], R92 ;  /* 0x000a585c01007387 */ /* 0x0003e20000100a00 */
[----:B------:R-:W-:Y:S01]  /*2cdd0*/  VIADD R169, R170, UR43 ;  /* 0x0000002baaa97c36 */ /* 0x000fe20008000000 */
[----:B------:R-:W-:Y:S01]  /*2cde0*/  ULDC UR43, c[0x0][0x22c] ;  /* 0x00008b00002b7ab9 */ /* 0x000fe20000000800 */
[----:B------:R-:W-:Y:S01]  /*2cdf0*/  IMAD.MOV.U32 R141, RZ, RZ, R145 ;  /* 0x000000ffff8d7224 */ /* 0x000fe200078e0091 */
[----:B------:R3:W-:Y:S01]  /*2ce00*/  STL.64 [R1+0xa50], R94 ;  /* 0x000a505e01007387 */ /* 0x0007e20000100a00 */
[----:B------:R-:W-:Y:S01]  /*2ce10*/  IMAD.MOV.U32 R144, RZ, RZ, R148 ;  /* 0x000000ffff907224 */ /* 0x000fe200078e0094 */
[----:B------:R-:W-:Y:S01]  /*2ce20*/  ULDC UR42, c[0x0][0x22c] ;  /* 0x00008b00002a7ab9 */ /* 0x000fe20000000800 */
[----:B-1----:R-:W-:-:S04]  /*2ce30*/  LEA R92, P2, R167, R2, 0x2 ;  /* 0x00000002a75c7211 */ /* 0x002fc800078410ff */
[----:B------:R-:W-:Y:S02]  /*2ce40*/  LEA.HI.X.SX32 R93, R167, R0, 0x2, P2 ;  /* 0x00000000a75d7211 */ /* 0x000fe400010f16ff */
[C---:B---3--:R-:W-:Y:S01]  /*2ce50*/  LEA R94, P1, R170.reuse, R2, 0x2 ;  /* 0x00000002aa5e7211 */ /* 0x048fe200078210ff */
        /* <DEDUP_REMOVED lines=9> */
[----:B------:R-:W-:Y:S01]  /*2cef0*/  VIADD R165, R168, UR46 ;  /* 0x0000002ea8a57c36 */ /* 0x000fe20008000000 */
        /* <DEDUP_REMOVED lines=59> */
[----:B------:R-:W-:Y:S01]  /*2d2b0*/  LEA R10, P2, R14, R2, 0x2 ;  /* 0x000000020e0a7211 */ /* 0x000fe200078410ff */
[----:B------:R-:W-:Y:S02]  /*2d2c0*/  ULDC UR13, c[0x0][0x248] ;  /* 0x00009200000d7ab9 */ /* 0x000fe40000000800 */
[----:B------:R-:W-:Y:S04]  /*2d2d0*/  STL.64 [R1+0x9d0], R92 ;  /* 0x0009d05c01007387 */ /* 0x000fe80000100a00 */
[----:B------:R1:W-:Y:S01]  /*2d2e0*/  STL.64 [R1+0x9c8], R12 ;  /* 0x0009c80c01007387 */ /* 0x0003e20000100a00 */
[----:B------:R-:W-:Y:S01]  /*2d2f0*/  VIADD R15, R152, UR14 ;  /* 0x0000000e980f7c36 */ /* 0x000fe20008000000 */
[----:B------:R-:W-:Y:S01]  /*2d300*/  LEA.HI.X.SX32 R11, R14, R0, 0x2, P2 ;  /* 0x000000000e0b7211 */ /* 0x000fe200010f16ff */
[----:B------:R-:W-:Y:S01]  /*2d310*/  ULDC UR14, c[0x0][0x248] ;  /* 0x00009200000e7ab9 */ /* 0x000fe20000000800 */
[----:B-1----:R-:W-:-:S04]  /*2d320*/  LEA R12, P1, R8, R2, 0x2 ;  /* 0x00000002080c7211 */ /* 0x002fc800078210ff */
[----:B------:R-:W-:Y:S01]  /*2d330*/  LEA.HI.X.SX32 R13, R8, R0, 0x2, P1 ;  /* 0x00000000080d7211 */ /* 0x000fe200008f16ff */
[C---:B------:R-:W-:Y:S01]  /*2d340*/  VIADD R155, R15.reuse, UR15 ;  /* 0x0000000f0f9b7c36 */ /* 0x040fe20008000000 */
[----:B------:R-:W-:Y:S01]  /*2d350*/  LEA R8, P2, R15, R2, 0x2 ;  /* 0x000000020f087211 */ /* 0x000fe200078410ff */
[----:B------:R-:W-:Y:S02]  /*2d360*/  ULDC UR15, c[0x0][0x248] ;  /* 0x00009200000f7ab9 */ /* 0x000fe40000000800 */
[----:B------:R-:W-:Y:S01]  /*2d370*/  STL.64 [R1+0x9c0], R12 ;  /* 0x0009c00c01007387 */ /* 0x000fe20000100a00 */
[----:B------:R-:W-:Y:S01]  /*2d380*/  VIADD R154, R155, UR16 ;  /* 0x000000109b9a7c36 */ /* 0x000fe20008000000 */
[----:B------:R-:W-:Y:S01]  /*2d390*/  LEA.HI.X.SX32 R9, R15, R0, 0x2, P2 ;  /* 0x000000000f097211 */ /* 0x000fe200010f16ff */
[----:B------:R-:W-:Y:S01]  /*2d3a0*/  ULDC UR16, c[0x0][0x248] ;  /* 0x0000920000107ab9 */ /* 0x000fe20000000800 */
[----:B------:R1:W-:Y:S01]  /*2d3b0*/  STL.64 [R1+0x9b8], R10 ;  /* 0x0009b80a01007387 */ /* 0x0003e20000100a00 */
[----:B------:R-:W-:Y:S01]  /*2d3c0*/  VIADD R156, R154, UR17 ;  /* 0x000000119a9c7c36 */ /* 0x000fe20008000000 */
[----:B------:R-:W-:Y:S01]  /*2d3d0*/  ULDC UR17, c[0x0][0x248] ;  /* 0x0000920000117ab9 */ /* 0x000fe20000000800 */
[----:B-1----:R-:W-:-:S04]  /*2d3e0*/  LEA R10, P1, R152, R2, 0x2 ;  /* 0x00000002980a7211 */ /* 0x002fc800078210ff */
[----:B------:R-:W-:Y:S02]  /*2d3f0*/  LEA.HI.X.SX32 R11, R152, R0, 0x2, P1 ;  /* 0x00000000980b7211 */ /* 0x000fe400008f16ff */
[C---:B------:R-:W-:Y:S01]  /*2d400*/  LEA R14, P1, R155.reuse, R2, 0x2 ;  /* 0x000000029b0e7211 */ /* 0x040fe200078210ff */
[----:B------:R-:W-:Y:S01]  /*2d410*/  VIADD R157, R156, UR18 ;  /* 0x000000129c9d7c36 */ /* 0x000fe20008000000 */
[----:B------:R-:W-:Y:S01]  /*2d420*/  ULDC UR18, c[0x0][0x248] ;  /* 0x0000920000127ab9 */ /* 0x000fe20000000800 */
[----:B------:R-:W-:Y:S01]  /*2d430*/  STL.64 [R1+0x9b0], R10 ;  /* 0x0009b00a01007387 */ /* 0x000fe20000100a00 */
[----:B------:R-:W-:-:S03]  /*2d440*/  LEA.HI.X.SX32 R15, R155, R0, 0x2, P1 ;  /* 0x000000009b0f7211 */ /* 0x000fc600008f16ff */
[----:B------:R1:W-:Y:S01]  /*2d450*/  STL.64 [R1+0x9a8], R8 ;  /* 0x0009a80801007387 */ /* 0x0003e20000100a00 */
[C---:B------:R-:W-:Y:S01]  /*2d460*/  LEA R92, P1, R156.reuse, R2, 0x2 ;  /* 0x000000029c5c7211 */ /* 0x040fe200078210ff */
[----:B------:R-:W-:Y:S01]  /*2d470*/  VIADD R163, R157, UR19 ;  /* 0x000000139da37c36 */ /* 0x000fe20008000000 */
[----:B------:R-:W-:Y:S01]  /*2d480*/  ULDC UR19, c[0x0][0x248] ;  /* 0x0000920000137ab9 */ /* 0x000fe20000000800 */
[----:B------:R3:W-:Y:S01]  /*2d490*/  STL.64 [R1+0x9a0], R14 ;  /* 0x0009a00e01007387 */ /* 0x0007e20000100a00 */
[----:B------:R-:W-:Y:S01]  /*2d4a0*/  LEA.HI.X.SX32 R93, R156, R0, 0x2, P1 ;  /* 0x000000009c5d7211 */ /* 0x000fe200008f16ff */
[----:B------:R-:W-:Y:S01]  /*2d4b0*/  VIADD R162, R163, UR20 ;  /* 0x00000014a3a27c36 */ /* 0x000fe20008000000 */
[----:B-1----:R-:W-:Y:S01]  /*2d4c0*/  LEA R8, P2, R154, R2, 0x2 ;  /* 0x000000029a087211 */ /* 0x002fe200078410ff */
[----:B------:R-:W-:-:S03]  /*2d4d0*/  ULDC UR20, c[0x0][0x248] ;  /* 0x0000920000147ab9 */ /* 0x000fc60000000800 */
[----:B------:R-:W-:Y:S02]  /*2d4e0*/  LEA.HI.X.SX32 R9, R154, R0, 0x2, P2 ;  /* 0x000000009a097211 */ /* 0x000fe400010f16ff */
[-C--:B---3--:R-:W-:Y:S02]  /*2d4f0*/  LEA R14, P2, R157, R2.reuse, 0x2 ;  /* 0x000000029d0e7211 */ /* 0x088fe400078410ff */
[----:B------:R-:W-:Y:S01]  /*2d500*/  LEA R94, P1, R163, R2, 0x2 ;  /* 0x00000002a35e7211 */ /* 0x000fe200078210ff */
[----:B------:R-:W-:Y:S01]  /*2d510*/  STL.64 [R1+0x998], R8 ;  /* 0x0009980801007387 */ /* 0x000fe20000100a00 */
[-C--:B------:R-:W-:Y:S01]  /*2d520*/  LEA.HI.X.SX32 R15, R157, R0.reuse, 0x2, P2 ;  /* 0x000000009d0f7211 */ /* 0x080fe200010f16ff */
[----:B------:R-:W-:Y:S01]  /*2d530*/  VIADD R164, R162, UR21 ;  /* 0x00000015a2a47c36 */ /* 0x000fe20008000000 */
[----:B------:R-:W-:Y:S01]  /*2d540*/  LEA.HI.X.SX32 R95, R163, R0, 0x2, P1 ;  /* 0x00000000a35f7211 */ /* 0x000fe200008f16ff */
[----:B------:R1:W-:Y:S01]  /*2d550*/  STL.64 [R1+0x990], R92 ;  /* 0x0009905c01007387 */ /* 0x0003e20000100a00 */
[----:B------:R-:W-:Y:S01]  /*2d560*/  ULDC UR21, c[0x0][0x248] ;  /* 0x0000920000157ab9 */ /* 0x000fe20000000800 */
[----:B------:R-:W-:Y:S01]  /*2d570*/  VIADD R161, R164, UR22 ;  /* 0x00000016a4a17c36 */ /* 0x000fe20008000000 */
[----:B------:R-:W-:Y:S01]  /*2d580*/  ULDC UR22, c[0x0][0x248] ;  /* 0x0000920000167ab9 */ /* 0x000fe20000000800 */
[----:B------:R-:W-:Y:S01]  /*2d590*/  STL.64 [R1+0x988], R14 ;  /* 0x0009880e01007387 */ /* 0x000fe20000100a00 */
        /* <DEDUP_REMOVED lines=29> */
[----:B---3--:R-:W-:Y:S02]  /*2d770*/  LEA R92, P2, R153, R2, 0x2 ;  /* 0x00000002995c7211 */ /* 0x008fe400078410ff */
        /* <DEDUP_REMOVED lines=15> */
[----:B------:R-:W-:Y:S01]  /*2d870*/  IMAD.MOV.U32 R147, RZ, RZ, R151 ;  /* 0x000000ffff937224 */ /* 0x000fe200078e0097 */
[----:B------:R-:W-:Y:S01]  /*2d880*/  ULDC UR31, c[0x0][0x22c] ;  /* 0x00008b00001f7ab9 */ /* 0x000fe20000000800 */
[----:B------:R-:W-:Y:S01]  /*2d890*/  VIADD R8, R9, UR32 ;  /* 0x0000002009087c36 */ /* 0x000fe20008000000 */
[----:B------:R1:W-:Y:S01]  /*2d8a0*/  STL.64 [R1+0x938], R92 ;  /* 0x0009385c01007387 */ /* 0x0003e20000100a00 */
[----:B------:R-:W-:Y:S01]  /*2d8b0*/  LEA.HI.X.SX32 R13, R11, R0, 0x2, P1 ;  /* 0x000000000b0d7211 */ /* 0x000fe200008f16ff */
[----:B------:R-:W-:Y:S01]  /*2d8c0*/  IMAD.MOV.U32 R142, RZ, RZ, R146 ;  /* 0x000000ffff8e7224 */ /* 0x000fe200078e0092 */
        /* <DEDUP_REMOVED lines=22> */
[----:B------:R-:W-:Y:S01]  /*2da30*/  STL.64 [R1+0x910], R8 ;  /* 0x0009100801007387 */ /* 0x000fe20000100a00 */
[----:B------:R-:W-:Y:S01]  /*2da40*/  ULDC UR10, c[0x0][0x248] ;  /* 0x00009200000a7ab9 */ /* 0x000fe20000000800 */
[----:B-1----:R-:W-:-:S04]  /*2da50*/  LEA R12, P2, R14, R2, 0x2 ;  /* 0x000000020e0c7211 */ /* 0x002fc800078410ff */
[----:B------:R-:W-:Y:S02]  /*2da60*/  LEA.HI.X.SX32 R13, R14, R0, 0x2, P2 ;  /* 0x000000000e0d7211 */ /* 0x000fe400010f16ff */
[----:B------:R-:W-:Y:S01]  /*2da70*/  LEA R14, P1, R154, R2, 0x2 ;  /* 0x000000029a0e7211 */ /* 0x000fe200078210ff */
[----:B------:R-:W-:Y:S01]  /*2da80*/  VIADD R157, R160, UR11 ;  /* 0x0000000ba09d7c36 */ /* 0x000fe20008000000 */
[----:B------:R-:W-:Y:S01]  /*2da90*/  ULDC UR11, c[0x0][0x248] ;  /* 0x00009200000b7ab9 */ /* 0x000fe20000000800 */
[----:B------:R1:W-:Y:S01]  /*2daa0*/  STL.64 [R1+0x908], R12 ;  /* 0x0009080c01007387 */ /* 0x0003e20000100a00 */
[----:B------:R-:W-:Y:S01]  /*2dab0*/  LEA.HI.X.SX32 R15, R154, R0, 0x2, P1 ;  /* 0x000000009a0f7211 */ /* 0x000fe200008f16ff */
[----:B------:R-:W-:Y:S01]  /*2dac0*/  VIADD R159, R157, UR12 ;  /* 0x0000000c9d9f7c36 */ /* 0x000fe20008000000 */
[C---:B------:R-:W-:Y:S01]  /*2dad0*/  LEA R92, P1, R160.reuse, R2, 0x2 ;  /* 0x00000002a05c7211 */ /* 0x040fe200078210ff */
[----:B------:R-:W-:Y:S02]  /*2dae0*/  ULDC UR12, c[0x0][0x248] ;  /* 0x00009200000c7ab9 */ /* 0x000fe40000000800 */
[----:B------:R3:W-:Y:S01]  /*2daf0*/  STL.64 [R1+0x900], R14 ;  /* 0x0009000e01007387 */ /* 0x0007e20000100a00 */
[----:B------:R-:W-:-:S02]  /*2db00*/  LEA.HI.X.SX32 R93, R160, R0, 0x2, P1 ;  /* 0x00000000a05d7211 */ /* 0x000fc400008f16ff */
[CC--:B-1----:R-:W-:Y:S01]  /*2db10*/  LEA R12, P2, R156.reuse, R2.reuse, 0x2 ;  /* 0x000000029c0c7211 */ /* 0x0c2fe200078410ff */
[C---:B------:R-:W-:Y:S01]  /*2db20*/  VIADD R158, R159.reuse, UR13 ;  /* 0x0000000d9f9e7c36 */ /* 0x040fe20008000000 */
[----:B------:R-:W-:Y:S01]  /*2db30*/  LEA R94, P1, R159, R2, 0x2 ;  /* 0x000000029f5e7211 */ /* 0x000fe200078210ff */
[----:B------:R-:W-:Y:S01]  /*2db40*/  ULDC UR13, c[0x0][0x248] ;  /* 0x00009200000d7ab9 */ /* 0x000fe20000000800 */
[----:B------:R-:W-:Y:S02]  /*2db50*/  LEA.HI.X.SX32 R13, R156, R0, 0x2, P2 ;  /* 0x000000009c0d7211 */ /* 0x000fe400010f16ff */
[----:B---3--:R-:W-:-:S03]  /*2db60*/  LEA R14, P2, R157, R2, 0x2 ;  /* 0x000000029d0e7211 */ /* 0x008fc600078410ff */
[----:B------:R-:W-:Y:S01]  /*2db70*/  STL.64 [R1+0x8f8], R12 ;  /* 0x0008f80c01007387 */ /* 0x000fe20000100a00 */
[-C--:B------:R-:W-:Y:S01]  /*2db80*/  LEA.HI.X.SX32 R15, R157, R0.reuse, 0x2, P2 ;  /* 0x000000009d0f7211 */ /* 0x080fe200010f16ff */
[C---:B------:R-:W-:Y:S01]  /*2db90*/  VIADD R155, R158.reuse, UR14 ;  /* 0x0000000e9e9b7c36 */ /* 0x040fe20008000000 */
        /* <DEDUP_REMOVED lines=107> */
[----:B------:R-:W-:Y:S01]  /*2e250*/  IMAD.MOV.U32 R145, RZ, RZ, R149 ;  /* 0x000000ffff917224 */ /* 0x000fe200078e0095 */
[----:B------:R-:W-:Y:S01]  /*2e260*/  ULDC UR10, c[0x0][0x22c] ;  /* 0x00008b00000a7ab9 */ /* 0x000fe20000000800 */
[----:B------:R-:W-:Y:S01]  /*2e270*/  VIADD R153, R154, UR11 ;  /* 0x0000000b9a997c36 */ /* 0x000fe20008000000 */
[----:B------:R-:W-:Y:S01]  /*2e280*/  ULDC UR11, c[0x0][0x22c] ;  /* 0x00008b00000b7ab9 */ /* 0x000fe20000000800 */
[----:B-1----:R-:W-:-:S04]  /*2e290*/  LEA R92, P2, R12, R2, 0x2 ;  /* 0x000000020c5c7211 */ /* 0x002fc800078410ff */
[----:B------:R-:W-:Y:S01]  /*2e2a0*/  LEA.HI.X.SX32 R93, R12, R0, 0x2, P2 ;  /* 0x000000000c5d7211 */ /* 0x000fe200010f16ff */
[----:B------:R-:W-:Y:S01]  /*2e2b0*/  STL.64 [R1+0x840], R10 ;  /* 0x0008400a01007387 */ /* 0x000fe20000100a00 */
[----:B------:R-:W-:Y:S01]  /*2e2c0*/  VIADD R152, R153, UR12 ;  /* 0x0000000c99987c36 */ /* 0x000fe20008000000 */
[----:B------:R-:W-:Y:S01]  /*2e2d0*/  LEA R8, P2, R14, R2, 0x2 ;  /* 0x000000020e087211 */ /* 0x000fe200078410ff */
[----:B------:R-:W-:Y:S01]  /*2e2e0*/  IMAD.MOV.U32 R148, RZ, RZ, R17 ;  /* 0x000000ffff947224 */ /* 0x000fe200078e0011 */
[----:B------:R1:W-:Y:S01]  /*2e2f0*/  STL.64 [R1+0x838], R92 ;  /* 0x0008385c01007387 */ /* 0x0003e20000100a00 */
[----:B------:R-:W-:Y:S01]  /*2e300*/  VIADD R13, R152, UR7 ;  /* 0x00000007980d7c36 */ /* 0x000fe20008000000 */
[----:B------:R-:W-:Y:S01]  /*2e310*/  LEA.HI.X.SX32 R9, R14, R0, 0x2, P2 ;  /* 0x000000000e097211 */ /* 0x000fe200010f16ff */
[----:B------:R-:W-:Y:S01]  /*2e320*/  ULDC UR7, c[0x0][0x248] ;  /* 0x0000920000077ab9 */ /* 0x000fe20000000800 */
[----:B------:R-:W-:Y:S01]  /*2e330*/  IMAD.MOV.U32 R146, RZ, RZ, R150 ;  /* 0x000000ffff927224 */ /* 0x000fe200078e0096 */
[----:B------:R-:W-:Y:S01]  /*2e340*/  ULDC UR12, c[0x0][0x22c] ;  /* 0x00008b00000c7ab9 */ /* 0x000fe20000000800 */
[----:B-1----:R-:W-:-:S04]  /*2e350*/  LEA R92, P1, R15, R2, 0x2 ;  /* 0x000000020f5c7211 */ /* 0x002fc800078210ff */
[----:B------:R-:W-:Y:S01]  /*2e360*/  LEA.HI.X.SX32 R93, R15, R0, 0x2, P1 ;  /* 0x000000000f5d7211 */ /* 0x000fe200008f16ff */
[----:B------:R-:W-:Y:S01]  /*2e370*/  VIADD R11, R13, UR8 ;  /* 0x000000080d0b7c36 */ /* 0x000fe20008000000 */
[C---:B------:R-:W-:Y:S01]  /*2e380*/  LEA R14, P1, R154.reuse, R2, 0x2 ;  /* 0x000000029a0e7211 */ /* 0x040fe200078210ff */
[----:B------:R-:W-:Y:S02]  /*2e390*/  ULDC UR8, c[0x0][0x248] ;  /* 0x0000920000087ab9 */ /* 0x000fe40000000800 */
[----:B------:R1:W-:Y:S01]  /*2e3a0*/  STL.64 [R1+0x830], R92 ;  /* 0x0008305c01007387 */ /* 0x0003e20000100a00 */
[----:B------:R-:W-:Y:S01]  /*2e3b0*/  VIADD R10, R11, UR9 ;  /* 0x000000090b0a7c36 */ /* 0x000fe20008000000 */
[----:B------:R-:W-:Y:S02]  /*2e3c0*/  LEA.HI.X.SX32 R15, R154, R0, 0x2, P1 ;  /* 0x000000009a0f7211 */ /* 0x000fe400008f16ff */
[----:B------:R3:W-:Y:S01]  /*2e3d0*/  STL.64 [R1+0x828], R8 ;  /* 0x0008280801007387 */ /* 0x0007e20000100a00 */
[----:B------:R-:W-:Y:S01]  /*2e3e0*/  IMAD.MOV.U32 R149, RZ, RZ, R22 ;  /* 0x000000ffff957224 */ /* 0x000fe200078e0016 */
[----:B------:R-:W-:Y:S01]  /*2e3f0*/  ULDC UR9, c[0x0][0x22c] ;  /* 0x00008b0000097ab9 */ /* 0x000fe20000000800 */
[----:B-1----:R-:W-:-:S04]  /*2e400*/  LEA R92, P2, R153, R2, 0x2 ;  /* 0x00000002995c7211 */ /* 0x002fc800078410ff */
[----:B------:R-:W-:Y:S01]  /*2e410*/  LEA.HI.X.SX32 R93, R153, R0, 0x2, P2 ;  /* 0x00000000995d7211 */ /* 0x000fe200010f16ff */
[----:B---3--:R-:W-:Y:S01]  /*2e420*/  VIADD R9, R10, UR7 ;  /* 0x000000070a097c36 */ /* 0x008fe20008000000 */
[----:B------:R-:W-:Y:S01]  /*2e430*/  STL.64 [R1+0x820], R14 ;  /* 0x0008200e01007387 */ /* 0x000fe20000100a00 */
[----:B------:R-:W-:-:S03]  /*2e440*/  ULDC UR7, c[0x0][0x248] ;  /* 0x0000920000077ab9 */ /* 0x000fc60000000800 */
[----:B------:R1:W-:Y:S01]  /*2e450*/  STL.64 [R1+0x818], R92 ;  /* 0x0008185c01007387 */ /* 0x0003e20000100a00 */
[----:B------:R-:W-:Y:S01]  /*2e460*/  VIADD R8, R9, UR8 ;  /* 0x0000000809087c36 */ /* 0x000fe20008000000 */
[CC--:B------:R-:W-:Y:S01]  /*2e470*/  LEA R94, P2, R13.reuse, R2.reuse, 0x2 ;  /* 0x000000020d5e7211 */ /* 0x0c0fe200078410ff */
[----:B--2---:R-:W-:Y:S01]  /*2e480*/  IMAD.MOV.U32 R150, RZ, RZ, R21 ;  /* 0x000000ffff967224 */ /* 0x004fe200078e0015 */
[----:B------:R-:W-:Y:S01]  /*2e490*/  ULDC UR8, c[0x0][0x22c] ;  /* 0x00008b0000087ab9 */ /* 0x000fe20000000800 */
[----:B------:R-:W-:Y:S01]  /*2e4a0*/  VIADD R12, R8, UR7 ;  /* 0x00000007080c7c36 */ /* 0x000fe20008000000 */
[----:B-1----:R-:W-:Y:S01]  /*2e4b0*/  LEA R92, P1, R152, R2, 0x2 ;  /* 0x00000002985c7211 */ /* 0x002fe200078210ff */
[----:B------:R-:W-:Y:S01]  /*2e4c0*/  VIADD R14, R6, 0x6 ;  /* 0x00000006060e7836 */ /* 0x000fe20000000000 */
[-C--:B------:R-:W-:Y:S01]  /*2e4d0*/  LEA.HI.X.SX32 R95, R13, R0.reuse, 0x2, P2 ;  /* 0x000000000d5f7211 */ /* 0x080fe200010f16ff */
[----:B------:R-:W-:Y:S01]  /*2e4e0*/  ULDC UR7, c[0x0][0x22c] ;  /* 0x00008b0000077ab9 */ /* 0x000fe20000000800 */
[----:B------:R-:W-:-:S05]  /*2e4f0*/  LEA.HI.X.SX32 R93, R152, R0, 0x2, P1 ;  /* 0x00000000985d7211 */ /* 0x000fca00008f16ff */
[----:B------:R1:W-:Y:S04]  /*2e500*/  STL.64 [R1+0x810], R92 ;  /* 0x0008105c01007387 */ /* 0x0003e80000100a00 */
[----:B------:R2:W-:Y:S01]  /*2e510*/  STL.64 [R1+0x808], R94 ;  /* 0x0008085e01007387 */ /* 0x0005e20000100a00 */
[----:B-1----:R-:W-:-:S04]  /*2e520*/  LEA R92, P1, R12, R2, 0x2 ;  /* 0x000000020c5c7211 */ /* 0x002fc800078210ff */
[----:B------:R-:W-:Y:S02]  /*2e530*/  LEA.HI.X.SX32 R93, R12, R0, 0x2, P1 ;  /* 0x000000000c5d7211 */ /* 0x000fe400008f16ff */
[----:B--2---:R-:W-:-:S03]  /*2e540*/  LEA R94, P2, R11, R2, 0x2 ;  /* 0x000000020b5e7211 */ /* 0x004fc600078410ff */
[----:B------:R1:W-:Y:S01]  /*2e550*/  STL.64 [R1+0x800], R92 ;  /* 0x0008005c01007387 */ /* 0x0003e20000100a00 */
[----:B------:R-:W-:Y:S02]  /*2e560*/  LEA.HI.X.SX32 R95, R11, R0, 0x2, P2 ;  /* 0x000000000b5f7211 */ /* 0x000fe400010f16ff */
[----:B-1----:R-:W-:-:S04]  /*2e570*/  LEA R92, P1, R10, R2, 0x2 ;  /* 0x000000020a5c7211 */ /* 0x002fc800078210ff */
[----:B------:R-:W-:Y:S01]  /*2e580*/  LEA.HI.X.SX32 R93, R10, R0, 0x2, P1 ;  /* 0x000000000a5d7211 */ /* 0x000fe200008f16ff */
[----:B------:R1:W-:Y:S04]  /*2e590*/  STL.64 [R1+0x7f8], R94 ;  /* 0x0007f85e01007387 */ /* 0x0003e80000100a00 */
[----:B------:R2:W-:Y:S01]  /*2e5a0*/  STL.64 [R1+0x7f0], R92 ;  /* 0x0007f05c01007387 */ /* 0x0005e20000100a00 */
[CC--:B-1----:R-:W-:Y:S02]  /*2e5b0*/  LEA R94, P2, R9.reuse, R2.reuse, 0x2 ;  /* 0x00000002095e7211 */ /* 0x0c2fe400078410ff */
[----:B--2---:R-:W-:Y:S02]  /*2e5c0*/  LEA R92, P1, R8, R2, 0x2 ;  /* 0x00000002085c7211 */ /* 0x004fe400078210ff */
[----:B------:R-:W-:-:S02]  /*2e5d0*/  LEA.HI.X.SX32 R95, R9, R0, 0x2, P2 ;  /* 0x00000000095f7211 */ /* 0x000fc400010f16ff */
[----:B------:R-:W-:Y:S01]  /*2e5e0*/  LEA.HI.X.SX32 R93, R8, R0, 0x2, P1 ;  /* 0x00000000085d7211 */ /* 0x000fe200008f16ff */
[----:B------:R-:W-:Y:S02]  /*2e5f0*/  VIADD R13, R6, 0x5 ;  /* 0x00000005060d7836 */ /* 0x000fe40000000000 */
[----:B------:R-:W-:Y:S01]  /*2e600*/  STL.64 [R1+0x7e8], R94 ;  /* 0x0007e85e01007387 */ /* 0x000fe20000100a00 */
[----:B------:R-:W-:Y:S01]  /*2e610*/  ISETP.LT.AND P2, PT, R14, UR7, !P0 ;  /* 0x000000070e007c0c */ /* 0x000fe2000c741270 */
[----:B------:R-:W-:Y:S02]  /*2e620*/  ULDC UR7, c[0x0][0x22c] ;  /* 0x00008b0000077ab9 */ /* 0x000fe40000000800 */
[----:B------:R-:W-:Y:S04]  /*2e630*/  STL.64 [R1+0x7e0], R92 ;  /* 0x0007e05c01007387 */ /* 0x000fe80000100a00 */
[----:B------:R-:W2:Y:S01]  /*2e640*/  LDL.LU R151, [R1+0x44] ;  /* 0x0000440001977983 */ /* 0x000ea20000300800 */
[----:B------:R-:W-:Y:S01]  /*2e650*/  ISETP.LT.AND P1, PT, R13, UR7, !P0 ;  /* 0x000000070d007c0c */ /* 0x000fe2000c721270 */
[----:B------:R-:W-:-:S02]  /*2e660*/  IMAD.MOV.U32 R8, RZ, RZ, R120 ;  /* 0x000000ffff087224 */ /* 0x000fc400078e0078 */
[----:B------:R-:W-:Y:S01]  /*2e670*/  IMAD.MOV.U32 R10, RZ, RZ, R122 ;  /* 0x000000ffff0a7224 */ /* 0x000fe200078e007a */
[----:B------:R-:W3:Y:S01]  /*2e680*/  LDL.LU R17, [R1+0x4c] ;  /* 0x00004c0001117983 */ /* 0x000ee20000300800 */
[----:B------:R-:W-:Y:S02]  /*2e690*/  IMAD.MOV.U32 R9, RZ, RZ, R121 ;  /* 0x000000ffff097224 */ /* 0x000fe400078e0079 */
[----:B------:R-:W-:Y:S01]  /*2e6a0*/  IMAD.MOV.U32 R11, RZ, RZ, R123 ;  /* 0x000000ffff0b7224 */ /* 0x000fe200078e007b */
[----:B------:R-:W4:Y:S01]  /*2e6b0*/  LDL.LU R22, [R1+0x450] ;  /* 0x0004500001167983 */ /* 0x000f220000300800 */
[----:B------:R-:W-:Y:S01]  /*2e6c0*/  LOP3.LUT R2, R124, 0xff, RZ, 0xc0, !PT ;  /* 0x000000ff7c027812 */ /* 0x000fe200078ec0ff */
[----:B------:R-:W-:Y:S02]  /*2e6d0*/  IMAD.MOV.U32 R117, RZ, RZ, R125 ;  /* 0x000000ffff757224 */ /* 0x000fe400078e007d */
[----:B------:R-:W-:Y:S01]  /*2e6e0*/  IMAD.MOV.U32 R118, RZ, RZ, R126 ;  /* 0x000000ffff767224 */ /* 0x000fe200078e007e */
[----:B------:R-:W4:Y:S01]  /*2e6f0*/  LDL.LU R21, [R1+0x458] ;  /* 0x0004580001157983 */ /* 0x000f220000300800 */
[----:B------:R-:W-:Y:S01]  /*2e700*/  IMAD.MOV.U32 R119, RZ, RZ, R127 ;  /* 0x000000ffff777224 */ /* 0x000fe200078e007f */
[----:B------:R-:W-:Y:S01]  /*2e710*/  @P2 LOP3.LUT R3, R3, 0x10, RZ, 0xfc, !PT ;  /* 0x0000001003032812 */ /* 0x000fe200078efcff */
[C---:B------:R-:W-:Y:S01]  /*2e720*/  VIADD R152, R6.reuse, 0x39 ;  /* 0x0000003906987836 */ /* 0x040fe20000000000 */
[----:B------:R-:W2:Y:S01]  /*2e730*/  LDL.LU R12, [R1+0x404] ;  /* 0x00040400010c7983 */ /* 0x000ea20000300800 */
[----:B------:R-:W-:Y:S01]  /*2e740*/  VIADD R153, R6, 0x3a ;  /* 0x0000003a06997836 */ /* 0x000fe20000000000 */
[----:B------:R-:W-:-:S02]  /*2e750*/  ULDC UR7, c[0x0][0x22c] ;  /* 0x00008b0000077ab9 */ /* 0x000fc40000000800 */
[----:B------:R-:W2:Y:S04]  /*2e760*/  LDL.LU R13, [R1+0x40c] ;  /* 0x00040c00010d7983 */ /* 0x000ea80000300800 */
[----:B------:R-:W2:Y:S04]  /*2e770*/  LDL.LU R14, [R1+0x4] ;  /* 0x00000400010e7983 */ /* 0x000ea80000300800 */
[----:B------:R-:W2:Y:S04]  /*2e780*/  LDL.LU R15, [R1+0xc] ;  /* 0x00000c00010f7983 */ /* 0x000ea80000300800 */
[----:B------:R1:W-:Y:S04]  /*2e790*/  STSM.16.M88.4 [R4], R8 ;  /* 0x0000000804007844 */ /* 0x0003e80000000200 */
[----:B-1----:R-:W4:Y:S04]  /*2e7a0*/  LDL.LU R8, [R1+0x410] ;  /* 0x0004100001087983 */ /* 0x002f280000300800 */
[----:B------:R-:W4:Y:S04]  /*2e7b0*/  LDL.LU R9, [R1+0x418] ;  /* 0x0004180001097983 */ /* 0x000f280000300800 */
[----:B------:R-:W4:Y:S04]  /*2e7c0*/  LDL.LU R10, [R1+0x10] ;  /* 0x00001000010a7983 */ /* 0x000f280000300800 */
[----:B------:R-:W4:Y:S01]  /*2e7d0*/  LDL.LU R11, [R1+0x18] ;  /* 0x00001800010b7983 */ /* 0x000f220000300800 */
[----:B------:R-:W-:Y:S01]  /*2e7e0*/  BAR.SYNC.DEFER_BLOCKING 0x0 ;  /* 0x0000000000007b1d */ /* 0x000fe20000010000 */
[----:B------:R-:W-:Y:S01]  /*2e7f0*/  LEA R0, R2, UR6, 0x4 ;  /* 0x0000000602007c11 */ /* 0x000fe2000f8e20ff */
        /* <DEDUP_REMOVED lines=8> */
[----:B------:R-:W-:Y:S01]  /*2e880*/  LOP3.LUT R3, R3, 0xfffffff7, RZ, 0xc0, !PT ;  /* 0xfffffff703037812 */ /* 0x000fe200078ec0ff */
[----:B------:R-:W-:Y:S01]  /*2e890*/  VIADD R2, R6, 0x1 ;  /* 0x0000000106027836 */ /* 0x000fe20000000000 */
[----:B------:R-:W-:Y:S01]  /*2e8a0*/  ULDC UR6, c[0x0][0x22c] ;  /* 0x00008b0000067ab9 */ /* 0x000fe20000000800 */
[----:B------:R-:W1:Y:S01]  /*2e8b0*/  LDS.128 R92, [R0] ;  /* 0x00000000005c7984 */ /* 0x000e620000000c00 */
[----:B------:R-:W-:Y:S01]  /*2e8c0*/  BAR.SYNC.DEFER_BLOCKING 0x0 ;  /* 0x0000000000007b1d */ /* 0x000fe20000010000 */
        /* <DEDUP_REMOVED lines=14> */
[----:B-1----:R-:W-:Y:S04]  /*2e9b0*/  STL.64 [R1+0x7d0], R92 ;  /* 0x0007d05c01007387 */ /* 0x002fe80000100a00 */
[----:B------:R-:W-:Y:S01]  /*2e9c0*/  STL.64 [R1+0x7d8], R94 ;  /* 0x0007d85e01007387 */ /* 0x000fe20000100a00 */
[----:B------:R-:W-:-:S03]  /*2e9d0*/  IMAD.MOV.U32 R138, RZ, RZ, R146 ;  /* 0x000000ffff8a7224 */ /* 0x000fc600078e0092 */
[----:B--2---:R-:W-:Y:S01]  /*2e9e0*/  STSM.16.M88.4 [R4], R12 ;  /* 0x0000000c04007844 */ /* 0x004fe20000000200 */
[----:B------:R-:W-:Y:S06]  /*2e9f0*/  BAR.SYNC.DEFER_BLOCKING 0x0 ;  /* 0x0000000000007b1d */ /* 0x000fec0000010000 */
[----:B------:R-:W1:Y:S01]  /*2ea00*/  LDS.128 R12, [R0] ;  /* 0x00000000000c7984 */ /* 0x000e620000000c00 */
[----:B------:R-:W-:Y:S02]  /*2ea10*/  IMAD.MOV.U32 R143, RZ, RZ, R151 ;  /* 0x000000ffff8f7224 */ /* 0x000fe400078e0097 */
[----:B---3--:R-:W-:Y:S01]  /*2ea20*/  IMAD.MOV.U32 R144, RZ, RZ, R17 ;  /* 0x000000ffff907224 */ /* 0x008fe200078e0011 */
[----:B------:R-:W-:Y:S01]  /*2ea30*/  BAR.SYNC.DEFER_BLOCKING 0x0 ;  /* 0x0000000000007b1d */ /* 0x000fe20000010000 */
[----:B----4-:R-:W-:-:S02]  /*2ea40*/  IMAD.MOV.U32 R145, RZ, RZ, R22 ;  /* 0x000000ffff917224 */ /* 0x010fc400078e0016 */
[----:B------:R-:W-:-:S03]  /*2ea50*/  IMAD.MOV.U32 R146, RZ, RZ, R21 ;  /* 0x000000ffff927224 */ /* 0x000fc600078e0015 */
[----:B-1----:R1:W-:Y:S04]  /*2ea60*/  STL.64 [R1+0x7c0], R12 ;  /* 0x0007c00c01007387 */ /* 0x0023e80000100a00 */
[----:B------:R2:W-:Y:S04]  /*2ea70*/  STL.64 [R1+0x7c8], R14 ;  /* 0x0007c80e01007387 */ /* 0x0005e80000100a00 */
[----:B------:R-:W3:Y:S04]  /*2ea80*/  LDL.LU R147, [R1+0x50] ;  /* 0x0000500001937983 */ /* 0x000ee80000300800 */
[----:B------:R-:W4:Y:S04]  /*2ea90*/  LDL.LU R148, [R1+0x58] ;  /* 0x0000580001947983 */ /* 0x000f280000300800 */
[----:B------:R-:W4:Y:S04]  /*2eaa0*/  LDL.LU R149, [R1+0x454] ;  /* 0x0004540001957983 */ /* 0x000f280000300800 */
[----:B------:R-:W4:Y:S04]  /*2eab0*/  LDL.LU R150, [R1+0x45c] ;  /* 0x00045c0001967983 */ /* 0x000f280000300800 */
[----:B------:R-:W4:Y:S04]  /*2eac0*/  LDL.LU R151, [R1+0x54] ;  /* 0x0000540001977983 */ /* 0x000f280000300800 */
[----:B------:R-:W4:Y:S04]  /*2ead0*/  LDL.LU R17, [R1+0x5c] ;  /* 0x00005c0001117983 */ /* 0x000f280000300800 */
[----:B------:R-:W4:Y:S04]  /*2eae0*/  LDL.LU R22, [R1+0x460] ;  /* 0x0004600001167983 */ /* 0x000f280000300800 */
[----:B------:R-:W4:Y:S04]  /*2eaf0*/  LDL.LU R21, [R1+0x468] ;  /* 0x0004680001157983 */ /* 0x000f280000300800 */
[----:B------:R2:W-:Y:S01]  /*2eb00*/  STSM.16.M88.4 [R4], R8 ;  /* 0x0000000804007844 */ /* 0x0005e20000000200 */
[----:B------:R-:W-:Y:S01]  /*2eb10*/  BAR.SYNC.DEFER_BLOCKING 0x0 ;  /* 0x0000000000007b1d */ /* 0x000fe20000010000 */
[----:B-1----:R-:W-:-:S02]  /*2eb20*/  IMAD.MOV.U32 R12, RZ, RZ, R117 ;  /* 0x000000ffff0c7224 */ /* 0x002fc400078e0075 */
[----:B------:R-:W-:-:S03]  /*2eb30*/  IMAD.MOV.U32 R13, RZ, RZ, R118 ;  /* 0x000000ffff0d7224 */ /* 0x000fc600078e0076 */
[----:B------:R-:W1:Y:S01]  /*2eb40*/  LDS.128 R92, [R0] ;  /* 0x00000000005c7984 */ /* 0x000e620000000c00 */
[----:B--2---:R-:W-:Y:S02]  /*2eb50*/  IMAD.MOV.U32 R14, RZ, RZ, R119 ;  /* 0x000000ffff0e7224 */ /* 0x004fe400078e0077 */
[----:B------:R-:W-:Y:S01]  /*2eb60*/  IMAD.MOV.U32 R15, RZ, RZ, R120 ;  /* 0x000000ffff0f7224 */ /* 0x000fe200078e0078 */
[----:B------:R-:W-:Y:S06]  /*2eb70*/  BAR.SYNC.DEFER_BLOCKING 0x0 ;  /* 0x0000000000007b1d */ /* 0x000fec0000010000 */
[----:B------:R-:W-:Y:S02]  /*2eb80*/  STSM.16.M88.4 [R4], R12 ;  /* 0x0000000c04007844 */ /* 0x000fe40000000200 */
[----:B------:R-:W-:Y:S06]  /*2eb90*/  BAR.SYNC.DEFER_BLOCKING 0x0 ;  /* 0x0000000000007b1d */ /* 0x000fec0000010000 */
[----:B------:R-:W2:Y:S01]  /*2eba0*/  LDS.128 R12, [R0] ;  /* 0x00000000000c7984 */ /* 0x000ea20000000c00 */
[----:B------:R-:W-:-:S02]  /*2ebb0*/  IMAD.MOV.U32 R10, RZ, RZ, R123 ;  /* 0x000000ffff0a7224 */ /* 0x000fc400078e007b */
[----:B------:R-:W-:Y:S01]  /*2ebc0*/  IMAD.MOV.U32 R11, RZ, RZ, R124 ;  /* 0x000000ffff0b7224 */ /* 0x000fe200078e007c */
[----:B-1----:R-:W-:Y:S01]  /*2ebd0*/  STL.64 [R1+0x7b0], R92 ;  /* 0x0007b05c01007387 */ /* 0x002fe20000100a00 */
[----:B------:R-:W-:Y:S02]  /*2ebe0*/  IMAD.MOV.U32 R123, RZ, RZ, R131 ;  /* 0x000000ffff7b7224 */ /* 0x000fe400078e0083 */
[----:B------:R-:W-:Y:S01]  /*2ebf0*/  IMAD.MOV.U32 R117, RZ, RZ, R125 ;  /* 0x000000ffff757224 */ /* 0x000fe200078e007d */
[----:B------:R-:W-:Y:S01]  /*2ec00*/  STL.64 [R1+0x7b8], R94 ;  /* 0x0007b85e01007387 */ /* 0x000fe20000100a00 */
[----:B------:R-:W-:Y:S02]  /*2ec10*/  IMAD.MOV.U32 R124, RZ, RZ, R132 ;  /* 0x000000ffff7c7224 */ /* 0x000fe400078e0084 */
[----:B------:R-:W-:Y:S01]  /*2ec20*/  IMAD.MOV.U32 R131, RZ, RZ, R139 ;  /* 0x000000ffff837224 */ /* 0x000fe200078e008b */
[----:B------:R-:W-:Y:S01]  /*2ec30*/  BAR.SYNC.DEFER_BLOCKING 0x0 ;  /* 0x0000000000007b1d */ /* 0x000fe20000010000 */
        /* <DEDUP_REMOVED lines=12> */
[----:B--2---:R1:W-:Y:S01]  /*2ed00*/  STL.64 [R1+0x7a0], R12 ;  /* 0x0007a00c01007387 */ /* 0x0043e20000100a00 */
[----:B------:R-:W-:-:S03]  /*2ed10*/  IMAD.MOV.U32 R128, RZ, RZ, R136 ;  /* 0x000000ffff807224 */ /* 0x000fc600078e0088 */
[----:B------:R2:W-:Y:S01]  /*2ed20*/  STL.64 [R1+0x7a8], R14 ;  /* 0x0007a80e01007387 */ /* 0x0005e20000100a00 */
        /* <DEDUP_REMOVED lines=8> */
[----:B------:R-:W3:Y:S01]  /*2edb0*/  LDL.LU R147, [R1+0x60] ;  /* 0x0000600001937983 */ /* 0x000ee20000300800 */
[----:B----4-:R-:W-:-:S03]  /*2edc0*/  IMAD.MOV.U32 R140, RZ, RZ, R148 ;  /* 0x000000ffff8c7224 */ /* 0x010fc600078e0094 */
[----:B------:R-:W4:Y:S01]  /*2edd0*/  LDL.LU R148, [R1+0x68] ;  /* 0x0000680001947983 */ /* 0x000f220000300800 */
[----:B------:R-:W-:-:S03]  /*2ede0*/  IMAD.MOV.U32 R141, RZ, RZ, R149 ;  /* 0x000000ffff8d7224 */ /* 0x000fc600078e0095 */
        /* <DEDUP_REMOVED lines=10> */
[----:B------:R-:W4:Y:S04]  /*2ee90*/  LDL.LU R21, [R1+0x478] ;  /* 0x0004780001157983 */ /* 0x000f280000300800 */
[----:B------:R2:W-:Y:S01]  /*2eea0*/  STSM.16.M88.4 [R4], R8 ;  /* 0x0000000804007844 */ /* 0x0005e20000000200 */
[----:B------:R-:W-:Y:S01]  /*2eeb0*/  BAR.SYNC.DEFER_BLOCKING 0x0 ;  /* 0x0000000000007b1d */ /* 0x000fe20000010000 */
[----:B-1----:R-:W-:Y:S02]  /*2eec0*/  IMAD.MOV.U32 R12, RZ, RZ, R117 ;  /* 0x000000ffff0c7224 */ /* 0x002fe400078e0075 */
        /* <DEDUP_REMOVED lines=677> */
[----:B---3--:R-:W-:Y:S02]  /*31920*/  IMAD.MOV.U32 R139, RZ, RZ, R147 ;  /* 0x000000ffff8b7224 */ /* 0x008fe400078e0093 */
[----:B----4-:R-:W-:Y:S02]  /*31930*/  IMAD.MOV.U32 R140, RZ, RZ, R148 ;  /* 0x000000ffff8c7224 */ /* 0x010fe400078e0094 */
[----:B------:R-:W-:Y:S02]  /*31940*/  IMAD.MOV.U32 R143, RZ, RZ, R149 ;  /* 0x000000ffff8f7224 */ /* 0x000fe400078e0095 */
[----:B------:R-:W3:Y:S01]  /*31950*/  LDL.LU R149, [R1+0x140] ;  /* 0x0001400001957983 */ /* 0x000ee20000300800 */
        /* <DEDUP_REMOVED lines=10> */
[----:B------:R-:W3:Y:S04]  /*31a00*/  LDL.LU R141, [R1+0x524] ;  /* 0x00052400018d7983 */ /* 0x000ee80000300800 */
        /* <DEDUP_REMOVED lines=12> */
[----:B------:R-:W-:-:S03]  /*31ad0*/  IMAD.MOV.U32 R8, RZ, RZ, R121 ;  /* 0x000000ffff087224 */ /* 0x000fc600078e0079 */
[----:B-1----:R-:W-:Y:S01]  /*31ae0*/  STL.64 [R1+0x610], R92 ;  /* 0x0006105c01007387 */ /* 0x002fe20000100a00 */
[----:B------:R-:W-:Y:S02]  /*31af0*/  IMAD.MOV.U32 R9, RZ, RZ, R122 ;  /* 0x000000ffff097224 */ /* 0x000fe400078e007a */
[----:B------:R-:W-:Y:S01]  /*31b00*/  IMAD.MOV.U32 R121, RZ, RZ, R129 ;  /* 0x000000ffff797224 */ /* 0x000fe200078e0081 */
[----:B------:R-:W-:Y:S01]  /*31b10*/  STL.64 [R1+0x618], R94 ;  /* 0x0006185e01007387 */ /* 0x000fe20000100a00 */
[----:B------:R-:W-:Y:S02]  /*31b20*/  IMAD.MOV.U32 R10, RZ, RZ, R123 ;  /* 0x000000ffff0a7224 */ /* 0x000fe400078e007b */
[----:B------:R-:W-:Y:S01]  /*31b30*/  IMAD.MOV.U32 R122, RZ, RZ, R130 ;  /* 0x000000ffff7a7224 */ /* 0x000fe200078e0082 */
[----:B------:R-:W-:Y:S01]  /*31b40*/  BAR.SYNC.DEFER_BLOCKING 0x0 ;  /* 0x0000000000007b1d */ /* 0x000fe20000010000 */
        /* <DEDUP_REMOVED lines=11> */
[----:B--2---:R1:W-:Y:S04]  /*31c00*/  STL.64 [R1+0x600], R12 ;  /* 0x0006000c01007387 */ /* 0x0043e80000100a00 */
[----:B------:R2:W-:Y:S04]  /*31c10*/  STL.64 [R1+0x608], R14 ;  /* 0x0006080e01007387 */ /* 0x0005e80000100a00 */
[----:B------:R-:W2:Y:S01]  /*31c20*/  LDL.LU R137, [R1+0x124] ;  /* 0x0001240001897983 */ /* 0x000ea20000300800 */
[----:B------:R-:W-:-:S03]  /*31c30*/  IMAD.MOV.U32 R117, RZ, RZ, R125 ;  /* 0x000000ffff757224 */ /* 0x000fc600078e007d */
[----:B------:R-:W2:Y:S01]  /*31c40*/  LDL.LU R138, [R1+0x12c] ;  /* 0x00012c00018a7983 */ /* 0x000ea20000300800 */
[----:B------:R-:W-:-:S03]  /*31c50*/  IMAD.MOV.U32 R118, RZ, RZ, R126 ;  /* 0x000000ffff767224 */ /* 0x000fc600078e007e */
[----:B------:R-:W2:Y:S01]  /*31c60*/  LDL.LU R139, [R1+0x530] ;  /* 0x00053000018b7983 */ /* 0x000ea20000300800 */
[----:B------:R-:W-:-:S03]  /*31c70*/  IMAD.MOV.U32 R125, RZ, RZ, R133 ;  /* 0x000000ffff7d7224 */ /* 0x000fc600078e0085 */
[----:B------:R-:W2:Y:S01]  /*31c80*/  LDL.LU R140, [R1+0x538] ;  /* 0x00053800018c7983 */ /* 0x000ea20000300800 */
[----:B------:R-:W-:-:S03]  /*31c90*/  IMAD.MOV.U32 R126, RZ, RZ, R134 ;  /* 0x000000ffff7e7224 */ /* 0x000fc600078e0086 */
[----:B------:R2:W-:Y:S01]  /*31ca0*/  STSM.16.M88.4 [R4], R8 ;  /* 0x0000000804007844 */ /* 0x0005e20000000200 */
[----:B------:R-:W-:Y:S01]  /*31cb0*/  BAR.SYNC.DEFER_BLOCKING 0x0 ;  /* 0x0000000000007b1d */ /* 0x000fe20000010000 */
[----:B---3--:R-:W-:-:S05]  /*31cc0*/  IMAD.MOV.U32 R135, RZ, RZ, R141 ;  /* 0x000000ffff877224 */ /* 0x008fca00078e008d */
[----:B------:R-:W3:Y:S01]  /*31cd0*/  LDS.128 R92, [R0] ;  /* 0x00000000005c7984 */ /* 0x000ee20000000c00 */
[----:B----4-:R-:W-:-:S03]  /*31ce0*/  IMAD.MOV.U32 R136, RZ, RZ, R142 ;  /* 0x000000ffff887224 */ /* 0x010fc600078e008e */
[----:B------:R-:W4:Y:S04]  /*31cf0*/  LDL.LU R141, [R1+0x130] ;  /* 0x00013000018d7983 */ /* 0x000f280000300800 */
[----:B------:R-:W4:Y:S04]  /*31d00*/  LDL.LU R142, [R1+0x138] ;  /* 0x00013800018e7983 */ /* 0x000f280000300800 */
[----:B------:R-:W4:Y:S04]  /*31d10*/  LDL.LU R133, [R1+0x514] ;  /* 0x0005140001857983 */ /* 0x000f280000300800 */
[----:B------:R-:W4:Y:S01]  /*31d20*/  LDL.LU R134, [R1+0x51c] ;  /* 0x00051c0001867983 */ /* 0x000f220000300800 */
[----:B-1----:R-:W-:-:S02]  /*31d30*/  IMAD.MOV.U32 R12, RZ, RZ, R117 ;  /* 0x000000ffff0c7224 */ /* 0x002fc400078e0075 */
[----:B------:R-:W-:Y:S02]  /*31d40*/  IMAD.MOV.U32 R13, RZ, RZ, R118 ;  /* 0x000000ffff0d7224 */ /* 0x000fe400078e0076 */
[----:B--2---:R-:W-:Y:S02]  /*31d50*/  IMAD.MOV.U32 R14, RZ, RZ, R119 ;  /* 0x000000ffff0e7224 */ /* 0x004fe400078e0077 */
[----:B------:R-:W-:Y:S01]  /*31d60*/  IMAD.MOV.U32 R15, RZ, RZ, R120 ;  /* 0x000000ffff0f7224 */ /* 0x000fe200078e0078 */
[----:B------:R-:W-:Y:S06]  /*31d70*/  BAR.SYNC.DEFER_BLOCKING 0x0 ;  /* 0x0000000000007b1d */ /* 0x000fec0000010000 */
[----:B------:R-:W-:Y:S02]  /*31d80*/  STSM.16.M88.4 [R4], R12 ;  /* 0x0000000c04007844 */ /* 0x000fe40000000200 */
[----:B------:R-:W-:Y:S06]  /*31d90*/  BAR.SYNC.DEFER_BLOCKING 0x0 ;  /* 0x0000000000007b1d */ /* 0x000fec0000010000 */
[----:B------:R-:W1:Y:S01]  /*31da0*/  LDS.128 R12, [R0] ;  /* 0x00000000000c7984 */ /* 0x000e620000000c00 */
[----:B------:R-:W-:-:S03]  /*31db0*/  IMAD.MOV.U32 R10, RZ, RZ, R123 ;  /* 0x000000ffff0a7224 */ /* 0x000fc600078e007b */
[----:B---3--:R-:W-:Y:S01]  /*31dc0*/  STL.64 [R1+0x4f0], R92 ;  /* 0x0004f05c01007387 */ /* 0x008fe20000100a00 */
[----:B------:R-:W-:-:S03]  /*31dd0*/  IMAD.MOV.U32 R11, RZ, RZ, R124 ;  /* 0x000000ffff0b7224 */ /* 0x000fc600078e007c */
[----:B------:R-:W-:Y:S01]  /*31de0*/  STL.64 [R1+0x4f8], R94 ;  /* 0x0004f85e01007387 */ /* 0x000fe20000100a00 */
[----:B------:R-:W-:Y:S02]  /*31df0*/  IMAD.MOV.U32 R123, RZ, RZ, R129 ;  /* 0x000000ffff7b7224 */ /* 0x000fe400078e0081 */
[----:B------:R-:W-:Y:S01]  /*31e00*/  IMAD.MOV.U32 R124, RZ, RZ, R130 ;  /* 0x000000ffff7c7224 */ /* 0x000fe200078e0082 */
[----:B------:R-:W-:Y:S06]  /*31e10*/  BAR.SYNC.DEFER_BLOCKING 0x0 ;  /* 0x0000000000007b1d */ /* 0x000fec0000010000 */
[----:B-1----:R1:W-:Y:S04]  /*31e20*/  STL.64 [R1+0x4e0], R12 ;  /* 0x0004e00c01007387 */ /* 0x0023e80000100a00 */
[----:B------:R2:W-:Y:S04]  /*31e30*/  STL.64 [R1+0x4e8], R14 ;  /* 0x0004e80e01007387 */ /* 0x0005e80000100a00 */
[----:B------:R-:W3:Y:S04]  /*31e40*/  LDL.LU R129, [R1+0x114] ;  /* 0x0001140001817983 */ /* 0x000ee80000300800 */
[----:B------:R-:W3:Y:S01]  /*31e50*/  LDL.LU R130, [R1+0x11c] ;  /* 0x00011c0001827983 */ /* 0x000ee20000300800 */
[----:B------:R-:W-:-:S02]  /*31e60*/  IMAD.MOV.U32 R119, RZ, RZ, R125 ;  /* 0x000000ffff777224 */ /* 0x000fc400078e007d */
[----:B------:R-:W-:Y:S02]  /*31e70*/  IMAD.MOV.U32 R8, RZ, RZ, R121 ;  /* 0x000000ffff087224 */ /* 0x000fe400078e0079 */
[----:B------:R-:W-:Y:S02]  /*31e80*/  IMAD.MOV.U32 R120, RZ, RZ, R126 ;  /* 0x000000ffff787224 */ /* 0x000fe400078e007e */
[----:B------:R-:W-:Y:S02]  /*31e90*/  IMAD.MOV.U32 R125, RZ, RZ, R131 ;  /* 0x000000ffff7d7224 */ /* 0x000fe400078e0083 */
[----:B------:R-:W-:Y:S01]  /*31ea0*/  IMAD.MOV.U32 R9, RZ, RZ, R122 ;  /* 0x000000ffff097224 */ /* 0x000fe200078e007a */
[----:B------:R-:W3:Y:S01]  /*31eb0*/  LDL.LU R131, [R1+0x520] ;  /* 0x0005200001837983 */ /* 0x000ee20000300800 */
[----:B------:R-:W-:Y:S02]  /*31ec0*/  IMAD.MOV.U32 R121, RZ, RZ, R127 ;  /* 0x000000ffff797224 */ /* 0x000fe400078e007f */
[----:B------:R-:W-:-:S02]  /*31ed0*/  IMAD.MOV.U32 R126, RZ, RZ, R132 ;  /* 0x000000ffff7e7224 */ /* 0x000fc400078e0084 */
[----:B------:R-:W-:Y:S01]  /*31ee0*/  IMAD.MOV.U32 R122, RZ, RZ, R128 ;  /* 0x000000ffff7a7224 */ /* 0x000fe200078e0080 */
[----:B------:R-:W3:Y:S04]  /*31ef0*/  LDL.LU R132, [R1+0x528] ;  /* 0x0005280001847983 */ /* 0x000ee80000300800 */
[----:B------:R2:W-:Y:S01]  /*31f00*/  STSM.16.M88.4 [R4], R8 ;  /* 0x0000000804007844 */ /* 0x0005e20000000200 */
[----:B------:R-:W-:Y:S01]  /*31f10*/  BAR.SYNC.DEFER_BLOCKING 0x0 ;  /* 0x0000000000007b1d */ /* 0x000fe20000010000 */
[----:B-1----:R-:W-:Y:S02]  /*31f20*/  IMAD.MOV.U32 R12, RZ, RZ, R119 ;  /* 0x000000ffff0c7224 */ /* 0x002fe400078e0077 */
[----:B------:R-:W-:-:S03]  /*31f30*/  IMAD.MOV.U32 R13, RZ, RZ, R120 ;  /* 0x000000ffff0d7224 */ /* 0x000fc600078e0078 */
[----:B------:R-:W1:Y:S01]  /*31f40*/  LDS.128 R92, [R0] ;  /* 0x00000000005c7984 */ /* 0x000e620000000c00 */
[----:B----4-:R-:W-:-:S03]  /*31f50*/  IMAD.MOV.U32 R127, RZ, RZ, R133 ;  /* 0x000000ffff7f7224 */ /* 0x010fc600078e0085 */
[----:B------:R-:W4:Y:S01]  /*31f60*/  LDL.LU R133, [R1+0x120] ;  /* 0x0001200001857983 */ /* 0x000f220000300800 */
[----:B------:R-:W-:-:S03]  /*31f70*/  IMAD.MOV.U32 R128, RZ, RZ, R134 ;  /* 0x000000ffff807224 */ /* 0x000fc600078e0086 */
[----:B------:R-:W4:Y:S01]  /*31f80*/  LDL.LU R134, [R1+0x128] ;  /* 0x0001280001867983 */ /* 0x000f220000300800 */
[----:B--2---:R-:W-:Y:S02]  /*31f90*/  IMAD.MOV.U32 R14, RZ, RZ, R121 ;  /* 0x000000ffff0e7224 */ /* 0x004fe400078e0079 */
[----:B------:R-:W-:Y:S01]  /*31fa0*/  IMAD.MOV.U32 R15, RZ, RZ, R122 ;  /* 0x000000ffff0f7224 */ /* 0x000fe200078e007a */
[----:B------:R-:W-:Y:S06]  /*31fb0*/  BAR.SYNC.DEFER_BLOCKING 0x0 ;  /* 0x0000000000007b1d */ /* 0x000fec0000010000 */
[----:B------:R-:W-:Y:S02]  /*31fc0*/  STSM.16.M88.4 [R4], R12 ;  /* 0x0000000c04007844 */ /* 0x000fe40000000200 */
[----:B------:R-:W-:Y:S01]  /*31fd0*/  BAR.SYNC.DEFER_BLOCKING 0x0 ;  /* 0x0000000000007b1d */ /* 0x000fe20000010000 */
[----:B------:R-:W-:-:S02]  /*31fe0*/  IMAD.MOV.U32 R8, RZ, RZ, R123 ;  /* 0x000000ffff087224 */ /* 0x000fc400078e007b */
[----:B------:R-:W-:-:S03]  /*31ff0*/  IMAD.MOV.U32 R9, RZ, RZ, R124 ;  /* 0x000000ffff097224 */ /* 0x000fc600078e007c */
[----:B------:R-:W2:Y:S01]  /*32000*/  LDS.128 R12, [R0] ;  /* 0x00000000000c7984 */ /* 0x000ea20000000c00 */
[----:B------:R-:W-:Y:S02]  /*32010*/  IMAD.MOV.U32 R10, RZ, RZ, R125 ;  /* 0x000000ffff0a7224 */ /* 0x000fe400078e007d */
[----:B------:R-:W-:Y:S01]  /*32020*/  IMAD.MOV.U32 R11, RZ, RZ, R126 ;  /* 0x000000ffff0b7224 */ /* 0x000fe200078e007e */
[----:B------:R-:W-:Y:S06]  /*32030*/  BAR.SYNC.DEFER_BLOCKING 0x0 ;  /* 0x0000000000007b1d */ /* 0x000fec0000010000 */
[----:B------:R-:W-:Y:S04]  /*32040*/  STSM.16.M88.4 [R4], R8 ;  /* 0x0000000804007844 */ /* 0x000fe80000000200 */
[----:B-1----:R-:W-:Y:S04]  /*32050*/  STL.64 [R1+0x4d0], R92 ;  /* 0x0004d05c01007387 */ /* 0x002fe80000100a00 */
[----:B------:R-:W-:Y:S01]  /*32060*/  STL.64 [R1+0x4d8], R94 ;  /* 0x0004d85e01007387 */ /* 0x000fe20000100a00 */
[----:B------:R-:W-:Y:S06]  /*32070*/  BAR.SYNC.DEFER_BLOCKING 0x0 ;  /* 0x0000000000007b1d */ /* 0x000fec0000010000 */
[----:B------:R-:W1:Y:S04]  /*32080*/  LDS.128 R92, [R0] ;  /* 0x00000000005c7984 */ /* 0x000e680000000c00 */
[----:B--2---:R2:W-:Y:S04]  /*32090*/  STL.64 [R1+0x4c0], R12 ;  /* 0x0004c00c01007387 */ /* 0x0045e80000100a00 */
[----:B------:R3:W-:Y:S01]  /*320a0*/  STL.64 [R1+0x4c8], R14 ;  /* 0x0004c80e01007387 */ /* 0x0007e20000100a00 */
[----:B--2---:R-:W-:-:S02]  /*320b0*/  IMAD.MOV.U32 R12, RZ, RZ, R127 ;  /* 0x000000ffff0c7224 */ /* 0x004fc400078e007f */
[----:B------:R-:W-:Y:S02]  /*320c0*/  IMAD.MOV.U32 R13, RZ, RZ, R128 ;  /* 0x000000ffff0d7224 */ /* 0x000fe400078e0080 */
[----:B---3--:R-:W-:Y:S02]  /*320d0*/  IMAD.MOV.U32 R14, RZ, RZ, R129 ;  /* 0x000000ffff0e7224 */ /* 0x008fe400078e0081 */
[----:B------:R-:W-:Y:S01]  /*320e0*/  IMAD.MOV.U32 R15, RZ, RZ, R130 ;  /* 0x000000ffff0f7224 */ /* 0x000fe200078e0082 */
[----:B------:R-:W-:Y:S06]  /*320f0*/  BAR.SYNC.DEFER_BLOCKING 0x0 ;  /* 0x0000000000007b1d */ /* 0x000fec0000010000 */
[----:B------:R-:W-:Y:S02]  /*32100*/  STSM.16.M88.4 [R4], R12 ;  /* 0x0000000c04007844 */ /* 0x000fe40000000200 */
[----:B------:R-:W-:Y:S01]  /*32110*/  BAR.SYNC.DEFER_BLOCKING 0x0 ;  /* 0x0000000000007b1d */ /* 0x000fe20000010000 */
[----:B------:R-:W-:-:S02]  /*32120*/  IMAD.MOV.U32 R8, RZ, RZ, R131 ;  /* 0x000000ffff087224 */ /* 0x000fc400078e0083 */
[----:B------:R-:W-:-:S03]  /*32130*/  IMAD.MOV.U32 R9, RZ, RZ, R132 ;  /* 0x000000ffff097224 */ /* 0x000fc600078e0084 */
[----:B------:R-:W2:Y:S04]  /*32140*/  LDS.128 R12, [R0] ;  /* 0x00000000000c7984 */ /* 0x000ea80000000c00 */
[----:B-1----:R-:W-:Y:S04]  /*32150*/  STL.64 [R1+0x4b0], R92 ;  /* 0x0004b05c01007387 */ /* 0x002fe80000100a00 */
[----:B------:R-:W-:Y:S01]  /*32160*/  STL.64 [R1+0x4b8], R94 ;  /* 0x0004b85e01007387 */ /* 0x000fe20000100a00 */
[----:B------:R-:W-:Y:S06]  /*32170*/  BAR.SYNC.DEFER_BLOCKING 0x0 ;  /* 0x0000000000007b1d */ /* 0x000fec0000010000 */
[----:B--2---:R1:W-:Y:S04]  /*32180*/  STL.64 [R1+0x4a0], R12 ;  /* 0x0004a00c01007387 */ /* 0x0043e80000100a00 */
[----:B------:R2:W-:Y:S01]  /*32190*/  STL.64 [R1+0x4a8], R14 ;  /* 0x0004a80e01007387 */ /* 0x0005e20000100a00 */
[----:B----4-:R-:W-:-:S02]  /*321a0*/  IMAD.MOV.U32 R10, RZ, RZ, R133 ;  /* 0x000000ffff0a7224 */ /* 0x010fc400078e0085 */
[----:B------:R-:W-:-:S05]  /*321b0*/  IMAD.MOV.U32 R11, RZ, RZ, R134 ;  /* 0x000000ffff0b7224 */ /* 0x000fca00078e0086 */
        /* <DEDUP_REMOVED lines=9> */
[----:B------:R-:W-:Y:S01]  /*32250*/  BAR.SYNC.DEFER_BLOCKING 0x0 ;  /* 0x0000000000007b1d */ /* 0x000fe20000010000 */
[----:B---3--:R-:W-:-:S02]  /*32260*/  IMAD.MOV.U32 R8, RZ, RZ, R139 ;  /* 0x000000ffff087224 */ /* 0x008fc400078e008b */
        /* <DEDUP_REMOVED lines=25> */
[----:B------:R3:W-:Y:S04]  /*32400*/  STSM.16.M88.4 [R4], R8 ;  /* 0x0000000804007844 */ /* 0x0007e80000000200 */
[----:B-1----:R-:W-:Y:S04]  /*32410*/  STL.64 [R1+0x470], R92 ;  /* 0x0004705c01007387 */ /* 0x002fe80000100a00 */
[----:B------:R-:W-:Y:S01]  /*32420*/  STL.64 [R1+0x478], R94 ;  /* 0x0004785e01007387 */ /* 0x000fe20000100a00 */
[----:B------:R-:W-:Y:S06]  /*32430*/  BAR.SYNC.DEFER_BLOCKING 0x0 ;  /* 0x0000000000007b1d */ /* 0x000fec0000010000 */
[----:B------:R-:W1:Y:S04]  /*32440*/  LDS.128 R92, [R0] ;  /* 0x00000000005c7984 */ /* 0x000e680000000c00 */
[----:B--2---:R2:W-:Y:S04]  /*32450*/  STL.64 [R1+0x460], R12 ;  /* 0x0004600c01007387 */ /* 0x0045e80000100a00 */
[----:B------:R4:W-:Y:S04]  /*32460*/  STL.64 [R1+0x468], R14 ;  /* 0x0004680e01007387 */ /* 0x0009e80000100a00 */
[----:B---3--:R-:W3:Y:S01]  /*32470*/  LDL.LU R8, [R1+0x550] ;  /* 0x0005500001087983 */ /* 0x008ee20000300800 */
[----:B--2---:R-:W-:-:S03]  /*32480*/  IMAD.MOV.U32 R12, RZ, RZ, R151 ;  /* 0x000000ffff0c7224 */ /* 0x004fc600078e0097 */
[----:B------:R-:W3:Y:S01]  /*32490*/  LDL.LU R9, [R1+0x558] ;  /* 0x0005580001097983 */ /* 0x000ee20000300800 */
[----:B------:R-:W-:Y:S02]  /*324a0*/  IMAD.MOV.U32 R13, RZ, RZ, R17 ;  /* 0x000000ffff0d7224 */ /* 0x000fe400078e0011 */
[----:B----4-:R-:W-:Y:S01]  /*324b0*/  IMAD.MOV.U32 R14, RZ, RZ, R22 ;  /* 0x000000ffff0e7224 */ /* 0x010fe200078e0016 */
[----:B------:R-:W3:Y:S01]  /*324c0*/  LDL.LU R10, [R1+0x150] ;  /* 0x00015000010a7983 */ /* 0x000ee20000300800 */
[----:B------:R-:W-:Y:S01]  /*324d0*/  IMAD.MOV.U32 R15, RZ, RZ, R21 ;  /* 0x000000ffff0f7224 */ /* 0x000fe200078e0015 */
[----:B------:R-:W-:Y:S06]  /*324e0*/  BAR.SYNC.DEFER_BLOCKING 0x0 ;  /* 0x0000000000007b1d */ /* 0x000fec0000010000 */
[----:B------:R-:W3:Y:S04]  /*324f0*/  LDL.LU R11, [R1+0x158] ;  /* 0x00015800010b7983 */ /* 0x000ee80000300800 */
[----:B------:R-:W-:Y:S01]  /*32500*/  STSM.16.M88.4 [R4], R12 ;  /* 0x0000000c04007844 */ /* 0x000fe20000000200 */
[----:B------:R-:W-:Y:S06]  /*32510*/  BAR.SYNC.DEFER_BLOCKING 0x0 ;  /* 0x0000000000007b1d */ /* 0x000fec0000010000 */
[----:B------:R-:W2:Y:S04]  /*32520*/  LDS.128 R12, [R0] ;  /* 0x00000000000c7984 */ /* 0x000ea80000000c00 */
[----:B-1----:R-:W-:Y:S04]  /*32530*/  STL.64 [R1+0x450], R92 ;  /* 0x0004505c01007387 */ /* 0x002fe80000100a00 */
[----:B------:R-:W-:Y:S01]  /*32540*/  STL.64 [R1+0x458], R94 ;  /* 0x0004585e01007387 */ /* 0x000fe20000100a00 */
[----:B------:R-:W-:Y:S06]  /*32550*/  BAR.SYNC.DEFER_BLOCKING 0x0 ;  /* 0x0000000000007b1d */ /* 0x000fec0000010000 */
[----:B--2---:R1:W-:Y:S04]  /*32560*/  STL.64 [R1+0x440], R12 ;  /* 0x0004400c01007387 */ /* 0x0043e80000100a00 */
[----:B------:R2:W-:Y:S04]  /*32570*/  STL.64 [R1+0x448], R14 ;  /* 0x0004480e01007387 */ /* 0x0005e80000100a00 */
[----:B-1----:R-:W4:Y:S04]  /*32580*/  LDL.LU R12, [R1+0x554] ;  /* 0x00055400010c7983 */ /* 0x002f280000300800 */
[----:B------:R-:W4:Y:S04]  /*32590*/  LDL.LU R13, [R1+0x55c] ;  /* 0x00055c00010d7983 */ /* 0x000f280000300800 */
[----:B--2---:R-:W4:Y:S04]  /*325a0*/  LDL.LU R14, [R1+0x154] ;  /* 0x00015400010e7983 */ /* 0x004f280000300800 */
[----:B------:R-:W4:Y:S04]  /*325b0*/  LDL.LU R15, [R1+0x15c] ;  /* 0x00015c00010f7983 */ /* 0x000f280000300800 */
[----:B---3--:R1:W-:Y:S01]  /*325c0*/  STSM.16.M88.4 [R4], R8 ;  /* 0x0000000804007844 */ /* 0x0083e20000000200 */
[----:B------:R-:W-:Y:S06]  /*325d0*/  BAR.SYNC.DEFER_BLOCKING 0x0 ;  /* 0x0000000000007b1d */ /* 0x000fec0000010000 */
[----:B-1----:R-:W2:Y:S04]  /*325e0*/  LDL.LU R8, [R1+0x560] ;  /* 0x0005600001087983 */ /* 0x002ea80000300800 */
[----:B------:R-:W2:Y:S04]  /*325f0*/  LDL.LU R9, [R1+0x568] ;  /* 0x0005680001097983 */ /* 0x000ea80000300800 */
[----:B------:R-:W2:Y:S04]  /*32600*/  LDL.LU R10, [R1+0x160] ;  /* 0x00016000010a7983 */ /* 0x000ea80000300800 */
[----:B------:R-:W1:Y:S01]  /*32610*/  LDS.128 R92, [R0] ;  /* 0x00000000005c7984 */ /* 0x000e620000000c00 */
[----:B------:R-:W-:Y:S06]  /*32620*/  BAR.SYNC.DEFER_BLOCKING 0x0 ;  /* 0x0000000000007b1d */ /* 0x000fec0000010000 */
[----:B------:R-:W2:Y:S04]  /*32630*/  LDL.LU R11, [R1+0x168] ;  /* 0x00016800010b7983 */ /* 0x000ea80000300800 */
[----:B----4-:R-:W-:Y:S01]  /*32640*/  STSM.16.M88.4 [R4], R12 ;  /* 0x0000000c04007844 */ /* 0x010fe20000000200 */
[----:B------:R-:W-:Y:S06]  /*32650*/  BAR.SYNC.DEFER_BLOCKING 0x0 ;  /* 0x0000000000007b1d */ /* 0x000fec0000010000 */
[----:B------:R-:W3:Y:S04]  /*32660*/  LDS.128 R12, [R0] ;  /* 0x00000000000c7984 */ /* 0x000ee80000000c00 */
[----:B-1----:R-:W-:Y:S04]  /*32670*/  STL.64 [R1+0x430], R92 ;  /* 0x0004305c01007387 */ /* 0x002fe80000100a00 */
[----:B------:R-:W-:Y:S01]  /*32680*/  STL.64 [R1+0x438], R94 ;  /* 0x0004385e01007387 */ /* 0x000fe20000100a00 */
[----:B------:R-:W-:Y:S06]  /*32690*/  BAR.SYNC.DEFER_BLOCKING 0x0 ;  /* 0x0000000000007b1d */ /* 0x000fec0000010000 */
[----:B---3--:R1:W-:Y:S04]  /*326a0*/  STL.64 [R1+0x420], R12 ;  /* 0x0004200c01007387 */ /* 0x0083e80000100a00 */
[----:B------:R3:W-:Y:S04]  /*326b0*/  STL.64 [R1+0x428], R14 ;  /* 0x0004280e01007387 */ /* 0x0007e80000100a00 */
[----:B-1----:R-:W4:Y:S04]  /*326c0*/  LDL.LU R12, [R1+0x564] ;  /* 0x00056400010c7983 */ /* 0x002f280000300800 */
[----:B------:R-:W4:Y:S04]  /*326d0*/  LDL.LU R13, [R1+0x56c] ;  /* 0x00056c00010d7983 */ /* 0x000f280000300800 */
[----:B---3--:R-:W4:Y:S04]  /*326e0*/  LDL.LU R14, [R1+0x164] ;  /* 0x00016400010e7983 */ /* 0x008f280000300800 */
[----:B------:R-:W4:Y:S04]  /*326f0*/  LDL.LU R15, [R1+0x16c] ;  /* 0x00016c00010f7983 */ /* 0x000f280000300800 */
[----:B--2---:R1:W-:Y:S01]  /*32700*/  STSM.16.M88.4 [R4], R8 ;  /* 0x0000000804007844 */ /* 0x0043e20000000200 */
[----:B------:R-:W-:Y:S06]  /*32710*/  BAR.SYNC.DEFER_BLOCKING 0x0 ;  /* 0x0000000000007b1d */ /* 0x000fec0000010000 */
[----:B-1----:R-:W2:Y:S04]  /*32720*/  LDL.LU R8, [R1+0x570] ;  /* 0x0005700001087983 */ /* 0x002ea80000300800 */
[----:B------:R-:W2:Y:S04]  /*32730*/  LDL.LU R9, [R1+0x578] ;  /* 0x0005780001097983 */ /* 0x000ea80000300800 */
[----:B------:R-:W2:Y:S04]  /*32740*/  LDL.LU R10, [R1+0x170] ;  /* 0x00017000010a7983 */ /* 0x000ea80000300800 */
[----:B------:R-:W1:Y:S01]  /*32750*/  LDS.128 R92, [R0] ;  /* 0x00000000005c7984 */ /* 0x000e620000000c00 */
[----:B------:R-:W-:Y:S06]  /*32760*/  BAR.SYNC.DEFER_BLOCKING 0x0 ;  /* 0x0000000000007b1d */ /* 0x000fec0000010000 */
[----:B------:R-:W2:Y:S04]  /*32770*/  LDL.LU R11, [R1+0x178] ;  /* 0x00017800010b7983 */ /* 0x000ea80000300800 */
[----:B-1----:R-:W-:Y:S04]  /*32780*/  STL.64 [R1+0x410], R92 ;  /* 0x0004105c01007387 */ /* 0x002fe80000100a00 */
[----:B------:R-:W-:Y:S04]  /*32790*/  STL.64 [R1+0x418], R94 ;  /* 0x0004185e01007387 */ /* 0x000fe80000100a00 */
[----:B----4-:R-:W-:Y:S01]  /*327a0*/  STSM.16.M88.4 [R4], R12 ;  /* 0x0000000c04007844 */ /* 0x010fe20000000200 */
[----:B------:R-:W-:Y:S06]  /*327b0*/  BAR.SYNC.DEFER_BLOCKING 0x0 ;  /* 0x0000000000007b1d */ /* 0x000fec0000010000 */
[----:B------:R-:W1:Y:S02]  /*327c0*/  LDS.128 R12, [R0] ;  /* 0x00000000000c7984 */ /* 0x000e640000000c00 */
[----:B------:R-:W-:Y:S06]  /*327d0*/  BAR.SYNC.DEFER_BLOCKING 0x0 ;  /* 0x0000000000007b1d */ /* 0x000fec0000010000 */
[----:B-1----:R1:W-:Y:S04]  /*327e0*/  STL.64 [R1+0x400], R12 ;  /* 0x0004000c01007387 */ /* 0x0023e80000100a00 */
        /* <DEDUP_REMOVED lines=169> */
[----:B------:R-:W1:Y:S01]  /*33280*/  LDS.128 R92, [R0] ;  /* 0x00000000005c7984 */ /* 0x000e620000000c00 */
[----:B------:R-:W-:Y:S06]  /*33290*/  BAR.SYNC.DEFER_BLOCKING 0x0 ;  /* 0x0000000000007b1d */ /* 0x000fec0000010000 */
[----:B-1----:R-:W-:Y:S04]  /*332a0*/  STL.64 [R1+0x70], R92 ;  /* 0x0000705c01007387 */ /* 0x002fe80000100a00 */
[----:B------:R-:W-:Y:S04]  /*332b0*/  STL.64 [R1+0x78], R94 ;  /* 0x0000785e01007387 */ /* 0x000fe80000100a00 */
[----:B----4-:R-:W-:Y:S01]  /*332c0*/  STSM.16.M88.4 [R4], R12 ;  /* 0x0000000c04007844 */ /* 0x010fe20000000200 */
[----:B------:R-:W-:Y:S06]  /*332d0*/  BAR.SYNC.DEFER_BLOCKING 0x0 ;  /* 0x0000000000007b1d */ /* 0x000fec0000010000 */
[----:B------:R-:W1:Y:S04]  /*332e0*/  LDS.128 R12, [R0] ;  /* 0x00000000000c7984 */ /* 0x000e680000000c00 */
[----:B-1----:R1:W-:Y:S04]  /*332f0*/  STL.64 [R1+0x60], R12 ;  /* 0x0000600c01007387 */ /* 0x0023e80000100a00 */
[----:B------:R-:W-:Y:S04]  /*33300*/  STL.64 [R1+0x68], R14 ;  /* 0x0000680e01007387 */ /* 0x000fe80000100a00 */
[----:B-1----:R-:W3:Y:S04]  /*33310*/  LDL.LU R12, [R1+0x204] ;  /* 0x00020400010c7983 */ /* 0x002ee80000300800 */
[----:B------:R-:W3:Y:S01]  /*33320*/  LDL.LU R13, [R1+0x20c] ;  /* 0x00020c00010d7983 */ /* 0x000ee20000300800 */
[----:B------:R-:W-:-:S02]  /*33330*/  IMAD.MOV.U32 R10, RZ, RZ, R24 ;  /* 0x000000ffff0a7224 */ /* 0x000fc400078e0018 */
[----:B------:R-:W-:Y:S01]  /*33340*/  IMAD.MOV.U32 R11, RZ, RZ, R26 ;  /* 0x000000ffff0b7224 */ /* 0x000fe200078e001a */
[----:B------:R-:W-:Y:S06]  /*33350*/  BAR.SYNC.DEFER_BLOCKING 0x0 ;  /* 0x0000000000007b1d */ /* 0x000fec0000010000 */
[----:B------:R-:W-:Y:S04]  /*33360*/  STL [R1+0x1958], R25 ;  /* 0x0019581901007387 */ /* 0x000fe80000100800 */
[----:B--2---:R1:W-:Y:S01]  /*33370*/  STSM.16.M88.4 [R4], R8 ;  /* 0x0000000804007844 */ /* 0x0043e20000000200 */
[----:B------:R-:W-:Y:S06]  /*33380*/  BAR.SYNC.DEFER_BLOCKING 0x0 ;  /* 0x0000000000007b1d */ /* 0x000fec0000010000 */
[----:B-1----:R-:W2:Y:S04]  /*33390*/  LDL.LU R8, [R1+0x210] ;  /* 0x0002100001087983 */ /* 0x002ea80000300800 */
[----:B------:R-:W2:Y:S04]  /*333a0*/  LDL.LU R9, [R1+0x218] ;  /* 0x0002180001097983 */ /* 0x000ea80000300800 */
[----:B------:R-:W1:Y:S01]  /*333b0*/  LDS.128 R92, [R0] ;  /* 0x00000000005c7984 */ /* 0x000e620000000c00 */
[----:B------:R-:W-:-:S02]  /*333c0*/  IMAD.MOV.U32 R14, RZ, RZ, R25 ;  /* 0x000000ffff0e7224 */ /* 0x000fc400078e0019 */
[----:B------:R-:W-:Y:S01]  /*333d0*/  IMAD.MOV.U32 R15, RZ, RZ, R27 ;  /* 0x000000ffff0f7224 */ /* 0x000fe200078e001b */
[----:B------:R-:W-:Y:S06]  /*333e0*/  BAR.SYNC.DEFER_BLOCKING 0x0 ;  /* 0x0000000000007b1d */ /* 0x000fec0000010000 */
[----:B-1----:R-:W-:Y:S04]  /*333f0*/  STL.64 [R1+0x50], R92 ;  /* 0x0000505c01007387 */ /* 0x002fe80000100a00 */
[----:B------:R-:W-:Y:S01]  /*33400*/  STL.64 [R1+0x58], R94 ;  /* 0x0000585e01007387 */ /* 0x000fe20000100a00 */
[----:B------:R-:W-:-:S02]  /*33410*/  IMAD.MOV.U32 R10, RZ, RZ, R28 ;  /* 0x000000ffff0a7224 */ /* 0x000fc400078e001c */
[----:B------:R-:W-:Y:S01]  /*33420*/  IMAD.MOV.U32 R11, RZ, RZ, R30 ;  /* 0x000000ffff0b7224 */ /* 0x000fe200078e001e */
[----:B---3--:R-:W-:Y:S01]  /*33430*/  STSM.16.M88.4 [R4], R12 ;  /* 0x0000000c04007844 */ /* 0x008fe20000000200 */
[----:B------:R-:W-:Y:S06]  /*33440*/  BAR.SYNC.DEFER_BLOCKING 0x0 ;  /* 0x0000000000007b1d */ /* 0x000fec0000010000 */
[----:B------:R-:W1:Y:S02]  /*33450*/  LDS.128 R12, [R0] ;  /* 0x00000000000c7984 */ /* 0x000e640000000c00 */
[----:B------:R-:W-:Y:S06]  /*33460*/  BAR.SYNC.DEFER_BLOCKING 0x0 ;  /* 0x0000000000007b1d */ /* 0x000fec0000010000 */
[----:B-1----:R1:W-:Y:S04]  /*33470*/  STL.64 [R1+0x40], R12 ;  /* 0x0000400c01007387 */ /* 0x0023e80000100a00 */
[----:B------:R-:W-:Y:S04]  /*33480*/  STL.64 [R1+0x48], R14 ;  /* 0x0000480e01007387 */ /* 0x000fe80000100a00 */
[----:B-1----:R-:W3:Y:S04]  /*33490*/  LDL.LU R12, [R1+0x214] ;  /* 0x00021400010c7983 */ /* 0x002ee80000300800 */
[----:B------:R-:W3:Y:S04]  /*334a0*/  LDL.LU R13, [R1+0x21c] ;  /* 0x00021c00010d7983 */ /* 0x000ee80000300800 */
[----:B--2---:R1:W-:Y:S04]  /*334b0*/  STSM.16.M88.4 [R4], R8 ;  /* 0x0000000804007844 */ /* 0x0043e80000000200 */
[----:B-1----:R-:W2:Y:S04]  /*334c0*/  LDL.LU R8, [R1+0x220] ;  /* 0x0002200001087983 */ /* 0x002ea80000300800 */
[----:B------:R-:W2:Y:S01]  /*334d0*/  LDL.LU R9, [R1+0x228] ;  /* 0x0002280001097983 */ /* 0x000ea20000300800 */
[----:B------:R-:W-:-:S02]  /*334e0*/  IMAD.MOV.U32 R14, RZ, RZ, R29 ;  /* 0x000000ffff0e7224 */ /* 0x000fc400078e001d */
[----:B------:R-:W-:Y:S01]  /*334f0*/  IMAD.MOV.U32 R15, RZ, RZ, R31 ;  /* 0x000000ffff0f7224 */ /* 0x000fe200078e001f */
[----:B------:R-:W-:Y:S06]  /*33500*/  BAR.SYNC.DEFER_BLOCKING 0x0 ;  /* 0x0000000000007b1d */ /* 0x000fec0000010000 */
[----:B------:R-:W1:Y:S02]  /*33510*/  LDS.128 R28, [R0] ;  /* 0x00000000001c7984 */ /* 0x000e640000000c00 */
        /* <DEDUP_REMOVED lines=13> */
[----:B--2---:R1:W-:Y:S01]  /*335f0*/  STSM.16.M88.4 [R4], R8 ;  /* 0x0000000804007844 */ /* 0x0043e20000000200 */
[----:B------:R-:W-:Y:S06]  /*33600*/  BAR.SYNC.DEFER_BLOCKING 0x0 ;  /* 0x0000000000007b1d */ /* 0x000fec0000010000 */
[----:B-1----:R-:W2:Y:S04]  /*33610*/  LDL.LU R8, [R1+0x230] ;  /* 0x0002300001087983 */ /* 0x002ea80000300800 */
[----:B------:R-:W2:Y:S04]  /*33620*/  LDL.LU R9, [R1+0x238] ;  /* 0x0002380001097983 */ /* 0x000ea80000300800 */
[----:B------:R-:W1:Y:S01]  /*33630*/  LDS.128 R28, [R0] ;  /* 0x00000000001c7984 */ /* 0x000e620000000c00 */
[----:B------:R-:W-:-:S02]  /*33640*/  IMAD.MOV.U32 R14, RZ, RZ, R33 ;  /* 0x000000ffff0e7224 */ /* 0x000fc400078e0021 */
[----:B------:R-:W-:Y:S01]  /*33650*/  IMAD.MOV.U32 R15, RZ, RZ, R35 ;  /* 0x000000ffff0f7224 */ /* 0x000fe200078e0023 */
[----:B------:R-:W-:Y:S01]  /*33660*/  BAR.SYNC.DEFER_BLOCKING 0x0 ;  /* 0x0000000000007b1d */ /* 0x000fe20000010000 */
[----:B------:R-:W-:Y:S02]  /*33670*/  IMAD.MOV.U32 R10, RZ, RZ, R36 ;  /* 0x000000ffff0a7224 */ /* 0x000fe400078e0024 */
[----:B------:R-:W-:-:S03]  /*33680*/  IMAD.MOV.U32 R11, RZ, RZ, R38 ;  /* 0x000000ffff0b7224 */ /* 0x000fc600078e0026 */
[----:B-1----:R-:W-:Y:S04]  /*33690*/  STL.64 [R1+0x10], R28 ;  /* 0x0000101c01007387 */ /* 0x002fe80000100a00 */
[----:B------:R-:W-:Y:S04]  /*336a0*/  STL.64 [R1+0x18], R30 ;  /* 0x0000181e01007387 */ /* 0x000fe80000100a00 */
[----:B---3--:R-:W-:Y:S01]  /*336b0*/  STSM.16.M88.4 [R4], R12 ;  /* 0x0000000c04007844 */ /* 0x008fe20000000200 */
[----:B------:R-:W-:Y:S06]  /*336c0*/  BAR.SYNC.DEFER_BLOCKING 0x0 ;  /* 0x0000000000007b1d */ /* 0x000fec0000010000 */
[----:B------:R-:W1:Y:S02]  /*336d0*/  LDS.128 R12, [R0] ;  /* 0x00000000000c7984 */ /* 0x000e640000000c00 */
[----:B------:R-:W-:Y:S06]  /*336e0*/  BAR.SYNC.DEFER_BLOCKING 0x0 ;  /* 0x0000000000007b1d */ /* 0x000fec0000010000 */
[----:B--2---:R2:W-:Y:S02]  /*336f0*/  STSM.16.M88.4 [R4], R8 ;  /* 0x0000000804007844 */ /* 0x0045e40000000200 */
[----:B------:R-:W-:Y:S06]  /*33700*/  BAR.SYNC.DEFER_BLOCKING 0x0 ;  /* 0x0000000000007b1d */ /* 0x000fec0000010000 */
[----:B-1----:R1:W-:Y:S04]  /*33710*/  STL.64 [R1], R12 ;  /* 0x0000000c01007387 */ /* 0x0023e80000100a00 */
[----:B------:R-:W-:Y:S04]  /*33720*/  STL.64 [R1+0x8], R14 ;  /* 0x0000080e01007387 */ /* 0x000fe80000100a00 */
[----:B--2---:R-:W2:Y:S04]  /*33730*/  LDL.LU R8, [R1+0x234] ;  /* 0x0002340001087983 */ /* 0x004ea80000300800 */
[----:B------:R-:W2:Y:S04]  /*33740*/  LDL.LU R9, [R1+0x23c] ;  /* 0x00023c0001097983 */ /* 0x000ea80000300800 */
[----:B------:R-:W3:Y:S01]  /*33750*/  LDS.128 R248, [R0] ;  /* 0x0000000000f87984 */ /* 0x000ee20000000c00 */
[----:B------:R-:W-:-:S02]  /*33760*/  IMAD.MOV.U32 R10, RZ, RZ, R37 ;  /* 0x000000ffff0a7224 */ /* 0x000fc400078e0025 */
[----:B------:R-:W-:Y:S01]  /*33770*/  IMAD.MOV.U32 R11, RZ, RZ, R39 ;  /* 0x000000ffff0b7224 */ /* 0x000fe200078e0027 */
[----:B------:R-:W-:Y:S06]  /*33780*/  BAR.SYNC.DEFER_BLOCKING 0x0 ;  /* 0x0000000000007b1d */ /* 0x000fec0000010000 */
[----:B-1----:R-:W4:Y:S04]  /*33790*/  LDL.LU R12, [R1+0x240] ;  /* 0x00024000010c7983 */ /* 0x002f280000300800 */
[----:B------:R-:W4:Y:S04]  /*337a0*/  LDL.LU R13, [R1+0x248] ;  /* 0x00024800010d7983 */ /* 0x000f280000300800 */
[----:B---3--:R-:W-:Y:S04]  /*337b0*/  STL [R1+0x1968], R248 ;  /* 0x001968f801007387 */ /* 0x008fe80000100800 */
[----:B------:R-:W-:Y:S04]  /*337c0*/  STL [R1+0x1964], R249 ;  /* 0x001964f901007387 */ /* 0x000fe80000100800 */
[----:B------:R-:W-:Y:S04]  /*337d0*/  STL [R1+0x1960], R250 ;  /* 0x001960fa01007387 */ /* 0x000fe80000100800 */
[----:B------:R-:W-:Y:S04]  /*337e0*/  STL [R1+0x195c], R251 ;  /* 0x00195cfb01007387 */ /* 0x000fe80000100800 */
[----:B--2---:R-:W-:Y:S01]  /*337f0*/  STSM.16.M88.4 [R4], R8 ;  /* 0x0000000804007844 */ /* 0x004fe20000000200 */
[----:B------:R-:W-:Y:S06]  /*33800*/  BAR.SYNC.DEFER_BLOCKING 0x0 ;  /* 0x0000000000007b1d */ /* 0x000fec0000010000 */
[----:B------:R-:W1:Y:S04]  /*33810*/  LDS.128 R244, [R0] ;  /* 0x0000000000f47984 */ /* 0x000e680000000c00 */
[----:B-1----:R-:W-:Y:S04]  /*33820*/  STL [R1+0x1974], R245 ;  /* 0x001974f501007387 */ /* 0x002fe80000100800 */
[----:B------:R-:W-:Y:S04]  /*33830*/  STL [R1+0x1970], R246 ;  /* 0x001970f601007387 */ /* 0x000fe80000100800 */
[----:B------:R-:W-:Y:S04]  /*33840*/  STL [R1+0x196c], R247 ;  /* 0x00196cf701007387 */ /* 0x000fe80000100800 */
[----:B------:R-:W2:Y:S04]  /*33850*/  LDL.LU R8, [R1+0x244] ;  /* 0x0002440001087983 */ /* 0x000ea80000300800 */
[----:B------:R-:W2:Y:S01]  /*33860*/  LDL.LU R9, [R1+0x24c] ;  /* 0x00024c0001097983 */ /* 0x000ea20000300800 */
[----:B------:R-:W-:-:S02]  /*33870*/  IMAD.MOV.U32 R14, RZ, RZ, R40 ;  /* 0x000000ffff0e7224 */ /* 0x000fc400078e0028 */
[----:B------:R-:W-:Y:S01]  /*33880*/  IMAD.MOV.U32 R15, RZ, RZ, R42 ;  /* 0x000000ffff0f7224 */ /* 0x000fe200078e002a */
[----:B------:R-:W-:Y:S06]  /*33890*/  BAR.SYNC.DEFER_BLOCKING 0x0 ;  /* 0x0000000000007b1d */ /* 0x000fec0000010000 */
[----:B----4-:R1:W-:Y:S02]  /*338a0*/  STSM.16.M88.4 [R4], R12 ;  /* 0x0000000c04007844 */ /* 0x0103e40000000200 */
[----:B------:R-:W-:Y:S06]  /*338b0*/  BAR.SYNC.DEFER_BLOCKING 0x0 ;  /* 0x0000000000007b1d */ /* 0x000fec0000010000 */
[----:B-1----:R-:W3:Y:S04]  /*338c0*/  LDL.LU R12, [R1+0x250] ;  /* 0x00025000010c7983 */ /* 0x002ee80000300800 */
[----:B------:R-:W3:Y:S04]  /*338d0*/  LDL.LU R13, [R1+0x258] ;  /* 0x00025800010d7983 */ /* 0x000ee80000300800 */
[----:B------:R-:W-:Y:S01]  /*338e0*/  LDS.128 R240, [R0] ;  /* 0x0000000000f07984 */ /* 0x000fe20000000c00 */
[----:B------:R-:W-:-:S02]  /*338f0*/  IMAD.MOV.U32 R10, RZ, RZ, R41 ;  /* 0x000000ffff0a7224 */ /* 0x000fc400078e0029 */
[----:B------:R-:W-:Y:S01]  /*33900*/  IMAD.MOV.U32 R11, RZ, RZ, R43 ;  /* 0x000000ffff0b7224 */ /* 0x000fe200078e002b */
[----:B------:R-:W-:Y:S06]  /*33910*/  BAR.SYNC.DEFER_BLOCKING 0x0 ;  /* 0x0000000000007b1d */ /* 0x000fec0000010000 */
[----:B--2---:R1:W-:Y:S02]  /*33920*/  STSM.16.M88.4 [R4], R8 ;  /* 0x0000000804007844 */ /* 0x0043e40000000200 */
[----:B------:R-:W-:Y:S06]  /*33930*/  BAR.SYNC.DEFER_BLOCKING 0x0 ;  /* 0x0000000000007b1d */ /* 0x000fec0000010000 */
[----:B-1----:R-:W2:Y:S04]  /*33940*/  LDL.LU R8, [R1+0x254] ;  /* 0x0002540001087983 */ /* 0x002ea80000300800 */
[----:B------:R-:W2:Y:S04]  /*33950*/  LDL.LU R9, [R1+0x25c] ;  /* 0x00025c0001097983 */ /* 0x000ea80000300800 */
[----:B------:R-:W-:Y:S01]  /*33960*/  LDS.128 R236, [R0] ;  /* 0x0000000000ec7984 */ /* 0x000fe20000000c00 */
[----:B------:R-:W-:-:S02]  /*33970*/  IMAD.MOV.U32 R14, RZ, RZ, R44 ;  /* 0x000000ffff0e7224 */ /* 0x000fc400078e002c */
[----:B------:R-:W-:Y:S01]  /*33980*/  IMAD.MOV.U32 R15, RZ, RZ, R46 ;  /* 0x000000ffff0f7224 */ /* 0x000fe200078e002e */
[----:B------:R-:W-:Y:S06]  /*33990*/  BAR.SYNC.DEFER_BLOCKING 0x0 ;  /* 0x0000000000007b1d */ /* 0x000fec0000010000 */
[----:B---3--:R1:W-:Y:S02]  /*339a0*/  STSM.16.M88.4 [R4], R12 ;  /* 0x0000000c04007844 */ /* 0x0083e40000000200 */
        /* <DEDUP_REMOVED lines=67> */
[----:B------:R-:W1:Y:S01]  /*33de0*/  LDS.128 R200, [R0] ;  /* 0x0000000000c87984 */ /* 0x000e620000000c00 */
[----:B------:R-:W-:-:S02]  /*33df0*/  IMAD.MOV.U32 R10, RZ, RZ, R61 ;  /* 0x000000ffff0a7224 */ /* 0x000fc400078e003d */
[----:B------:R-:W-:Y:S01]  /*33e00*/  IMAD.MOV.U32 R11, RZ, RZ, R63 ;  /* 0x000000ffff0b7224 */ /* 0x000fe200078e003f */
[----:B------:R-:W-:Y:S06]  /*33e10*/  BAR.SYNC.DEFER_BLOCKING 0x0 ;  /* 0x0000000000007b1d */ /* 0x000fec0000010000 */
[----:B--2---:R2:W-:Y:S02]  /*33e20*/  STSM.16.M88.4 [R4], R8 ;  /* 0x0000000804007844 */ /* 0x0045e40000000200 */
[----:B------:R-:W-:Y:S06]  /*33e30*/  BAR.SYNC.DEFER_BLOCKING 0x0 ;  /* 0x0000000000007b1d */ /* 0x000fec0000010000 */
[----:B--2---:R-:W2:Y:S04]  /*33e40*/  LDL.LU R8, [R1+0x2a4] ;  /* 0x0002a40001087983 */ /* 0x004ea80000300800 */
[----:B------:R-:W2:Y:S04]  /*33e50*/  LDL.LU R9, [R1+0x2ac] ;  /* 0x0002ac0001097983 */ /* 0x000ea80000300800 */
[----:B------:R-:W4:Y:S01]  /*33e60*/  LDS.128 R196, [R0] ;  /* 0x0000000000c47984 */ /* 0x000f220000000c00 */
[----:B------:R-:W-:-:S02]  /*33e70*/  IMAD.MOV.U32 R14, RZ, RZ, R64 ;  /* 0x000000ffff0e7224 */ /* 0x000fc400078e0040 */
[----:B------:R-:W-:Y:S01]  /*33e80*/  IMAD.MOV.U32 R15, RZ, RZ, R66 ;  /* 0x000000ffff0f7224 */ /* 0x000fe200078e0042 */
[----:B------:R-:W-:Y:S06]  /*33e90*/  BAR.SYNC.DEFER_BLOCKING 0x0 ;  /* 0x0000000000007b1d */ /* 0x000fec0000010000 */
[----:B---3--:R3:W-:Y:S02]  /*33ea0*/  STSM.16.M88.4 [R4], R12 ;  /* 0x0000000c04007844 */ /* 0x0087e40000000200 */
[----:B------:R-:W-:Y:S06]  /*33eb0*/  BAR.SYNC.DEFER_BLOCKING 0x0 ;  /* 0x0000000000007b1d */ /* 0x000fec0000010000 */
[----:B---3--:R-:W3:Y:S04]  /*33ec0*/  LDL.LU R12, [R1+0x2b0] ;  /* 0x0002b000010c7983 */ /* 0x008ee80000300800 */
[----:B------:R-:W3:Y:S04]  /*33ed0*/  LDL.LU R13, [R1+0x2b8] ;  /* 0x0002b800010d7983 */ /* 0x000ee80000300800 */
[----:B------:R-:W4:Y:S01]  /*33ee0*/  LDS.128 R192, [R0] ;  /* 0x0000000000c07984 */ /* 0x000f220000000c00 */
        /* <DEDUP_REMOVED lines=23> */
[----:B------:R-:W4:Y:S04]  /*34060*/  LDL.LU R28, [R1+0x2d0] ;  /* 0x0002d000011c7983 */ /* 0x000f280000300800 */
[----:B------:R-:W4:Y:S04]  /*34070*/  LDL.LU R29, [R1+0x2d8] ;  /* 0x0002d800011d7983 */ /* 0x000f280000300800 */
[----:B------:R-:W1:Y:S01]  /*34080*/  LDS.128 R180, [R0] ;  /* 0x0000000000b47984 */ /* 0x000e620000000c00 */
[----:B------:R-:W-:-:S02]  /*34090*/  IMAD.MOV.U32 R14, RZ, RZ, R72 ;  /* 0x000000ffff0e7224 */ /* 0x000fc400078e0048 */
[----:B------:R-:W-:Y:S01]  /*340a0*/  IMAD.MOV.U32 R15, RZ, RZ, R74 ;  /* 0x000000ffff0f7224 */ /* 0x000fe200078e004a */
[----:B------:R-:W-:Y:S01]  /*340b0*/  BAR.SYNC.DEFER_BLOCKING 0x0 ;  /* 0x0000000000007b1d */ /* 0x000fe20000010000 */
[----:B------:R-:W-:Y:S02]  /*340c0*/  IMAD.MOV.U32 R10, RZ, RZ, R73 ;  /* 0x000000ffff0a7224 */ /* 0x000fe400078e0049 */
[----:B------:R-:W-:-:S03]  /*340d0*/  IMAD.MOV.U32 R11, RZ, RZ, R75 ;  /* 0x000000ffff0b7224 */ /* 0x000fc600078e004b */
[----:B------:R-:W4:Y:S04]  /*340e0*/  LDL.LU R32, [R1+0x2d4] ;  /* 0x0002d40001207983 */ /* 0x000f280000300800 */
[----:B------:R-:W4:Y:S04]  /*340f0*/  LDL.LU R33, [R1+0x2dc] ;  /* 0x0002dc0001217983 */ /* 0x000f280000300800 */
[----:B---3--:R-:W-:Y:S01]  /*34100*/  STSM.16.M88.4 [R4], R12 ;  /* 0x0000000c04007844 */ /* 0x008fe20000000200 */
[----:B------:R-:W-:Y:S06]  /*34110*/  BAR.SYNC.DEFER_BLOCKING 0x0 ;  /* 0x0000000000007b1d */ /* 0x000fec0000010000 */
[----:B------:R-:W-:Y:S02]  /*34120*/  LDS.128 R176, [R0] ;  /* 0x0000000000b07984 */ /* 0x000fe40000000c00 */
[----:B------:R-:W-:Y:S01]  /*34130*/  BAR.SYNC.DEFER_BLOCKING 0x0 ;  /* 0x0000000000007b1d */ /* 0x000fe20000010000 */
[----:B------:R-:W-:-:S02]  /*34140*/  IMAD.MOV.U32 R30, RZ, RZ, R76 ;  /* 0x000000ffff1e7224 */ /* 0x000fc400078e004c */
[----:B------:R-:W-:-:S03]  /*34150*/  IMAD.MOV.U32 R31, RZ, RZ, R78 ;  /* 0x000000ffff1f7224 */ /* 0x000fc600078e004e */
[----:B--2---:R-:W-:Y:S02]  /*34160*/  STSM.16.M88.4 [R4], R8 ;  /* 0x0000000804007844 */ /* 0x004fe40000000200 */
[----:B------:R-:W-:Y:S06]  /*34170*/  BAR.SYNC.DEFER_BLOCKING 0x0 ;  /* 0x0000000000007b1d */ /* 0x000fec0000010000 */
[----:B------:R-:W2:Y:S02]  /*34180*/  LDS.128 R172, [R0] ;  /* 0x0000000000ac7984 */ /* 0x000ea40000000c00 */
[----:B------:R-:W-:Y:S06]  /*34190*/  BAR.SYNC.DEFER_BLOCKING 0x0 ;  /* 0x0000000000007b1d */ /* 0x000fec0000010000 */
[----:B----4-:R3:W-:Y:S02]  /*341a0*/  STSM.16.M88.4 [R4], R28 ;  /* 0x0000001c04007844 */ /* 0x0107e40000000200 */
[----:B------:R-:W-:Y:S06]  /*341b0*/  BAR.SYNC.DEFER_BLOCKING 0x0 ;  /* 0x0000000000007b1d */ /* 0x000fec0000010000 */
[----:B---3--:R-:W3:Y:S04]  /*341c0*/  LDL.LU R28, [R1+0x2e0] ;  /* 0x0002e000011c7983 */ /* 0x008ee80000300800 */
[----:B------:R-:W3:Y:S04]  /*341d0*/  LDL.LU R29, [R1+0x2e8] ;  /* 0x0002e800011d7983 */ /* 0x000ee80000300800 */
[----:B------:R-:W4:Y:S04]  /*341e0*/  LDL.LU R36, [R1+0x2e4] ;  /* 0x0002e40001247983 */ /* 0x000f280000300800 */
[----:B------:R-:W4:Y:S04]  /*341f0*/  LDL.LU R37, [R1+0x2ec] ;  /* 0x0002ec0001257983 */ /* 0x000f280000300800 */
[----:B------:R-:W2:Y:S04]  /*34200*/  LDL.LU R40, [R1+0x2f0] ;  /* 0x0002f00001287983 */ /* 0x000ea80000300800 */
[----:B------:R-:W2:Y:S04]  /*34210*/  LDL.LU R41, [R1+0x2f8] ;  /* 0x0002f80001297983 */ /* 0x000ea80000300800 */
[----:B------:R-:W2:Y:S04]  /*34220*/  LDL.LU R44, [R1+0x2f4] ;  /* 0x0002f400012c7983 */ /* 0x000ea80000300800 */
[----:B------:R-:W2:Y:S04]  /*34230*/  LDL.LU R45, [R1+0x2fc] ;  /* 0x0002fc00012d7983 */ /* 0x000ea80000300800 */
[----:B------:R-:W1:Y:S01]  /*34240*/  LDS.128 R12, [R0] ;  /* 0x00000000000c7984 */ /* 0x000e620000000c00 */
[----:B------:R-:W-:-:S02]  /*34250*/  IMAD.MOV.U32 R34, RZ, RZ, R77 ;  /* 0x000000ffff227224 */ /* 0x000fc400078e004d */
[----:B------:R-:W-:Y:S01]  /*34260*/  IMAD.MOV.U32 R35, RZ, RZ, R79 ;  /* 0x000000ffff237224 */ /* 0x000fe200078e004f */
[----:B------:R-:W-:Y:S06]  /*34270*/  BAR.SYNC.DEFER_BLOCKING 0x0 ;  /* 0x0000000000007b1d */ /* 0x000fec0000010000 */
[----:B------:R-:W2:Y:S04]  /*34280*/  LDL.LU R48, [R1+0x300] ;  /* 0x0003000001307983 */ /* 0x000ea80000300800 */
[----:B------:R-:W2:Y:S04]  /*34290*/  LDL.LU R49, [R1+0x308] ;  /* 0x0003080001317983 */ /* 0x000ea80000300800 */
[----:B------:R-:W-:Y:S01]  /*342a0*/  STSM.16.M88.4 [R4], R32 ;  /* 0x0000002004007844 */ /* 0x000fe20000000200 */
[----:B------:R-:W-:Y:S01]  /*342b0*/  BAR.SYNC.DEFER_BLOCKING 0x0 ;  /* 0x0000000000007b1d */ /* 0x000fe20000010000 */
[----:B------:R-:W-:-:S02]  /*342c0*/  IMAD.MOV.U32 R30, RZ, RZ, R80 ;  /* 0x000000ffff1e7224 */ /* 0x000fc400078e0050 */
[----:B------:R-:W-:-:S03]  /*342d0*/  IMAD.MOV.U32 R31, RZ, RZ, R82 ;  /* 0x000000ffff1f7224 */ /* 0x000fc600078e0052 */
[----:B------:R-:W1:Y:S02]  /*342e0*/  LDS.128 R8, [R0] ;  /* 0x0000000000087984 */ /* 0x000e640000000c00 */
[----:B------:R-:W-:Y:S01]  /*342f0*/  BAR.SYNC.DEFER_BLOCKING 0x0 ;  /* 0x0000000000007b1d */ /* 0x000fe20000010000 */
[----:B------:R-:W-:Y:S02]  /*34300*/  IMAD.MOV.U32 R38, RZ, RZ, R81 ;  /* 0x000000ffff267224 */ /* 0x000fe400078e0051 */
[----:B------:R-:W-:Y:S02]  /*34310*/  IMAD.MOV.U32 R39, RZ, RZ, R83 ;  /* 0x000000ffff277224 */ /* 0x000fe400078e0053 */
[----:B------:R-:W-:Y:S02]  /*34320*/  IMAD.MOV.U32 R42, RZ, RZ, R84 ;  /* 0x000000ffff2a7224 */ /* 0x000fe400078e0054 */
[----:B------:R-:W-:Y:S02]  /*34330*/  IMAD.MOV.U32 R43, RZ, RZ, R86 ;  /* 0x000000ffff2b7224 */ /* 0x000fe400078e0056 */
[----:B------:R-:W-:-:S02]  /*34340*/  IMAD.MOV.U32 R46, RZ, RZ, R85 ;  /* 0x000000ffff2e7224 */ /* 0x000fc400078e0055 */
[----:B------:R-:W-:Y:S01]  /*34350*/  IMAD.MOV.U32 R47, RZ, RZ, R87 ;  /* 0x000000ffff2f7224 */ /* 0x000fe200078e0057 */
[----:B------:R-:W-:Y:S01]  /*34360*/  @P1 LOP3.LUT R3, R3, 0x8, RZ, 0xfc, !PT ;  /* 0x0000000803031812 */ /* 0x000fe200078efcff */
[----:B------:R-:W-:-:S03]  /*34370*/  VIADD R27, R6, 0x3 ;  /* 0x00000003061b7836 */ /* 0x000fc60000000000 */
[----:B------:R-:W-:Y:S01]  /*34380*/  LOP3.LUT R3, R3, 0xfffffffb, RZ, 0xc0, !PT ;  /* 0xfffffffb03037812 */ /* 0x000fe200078ec0ff */
[C---:B------:R-:W-:Y:S01]  /*34390*/  VIADD R26, R6.reuse, 0x2 ;  /* 0x00000002061a7836 */ /* 0x040fe20000000000 */
[----:B---3--:R-:W-:Y:S01]  /*343a0*/  STSM.16.M88.4 [R4], R28 ;  /* 0x0000001c04007844 */ /* 0x008fe20000000200 */
[----:B------:R-:W-:Y:S06]  /*343b0*/  BAR.SYNC.DEFER_BLOCKING 0x0 ;  /* 0x0000000000007b1d */ /* 0x000fec0000010000 */
[----:B------:R-:W3:Y:S02]  /*343c0*/  LDS.128 R32, [R0] ;  /* 0x0000000000207984 */ /* 0x000ee40000000c00 */
[----:B------:R-:W-:Y:S06]  /*343d0*/  BAR.SYNC.DEFER_BLOCKING 0x0 ;  /* 0x0000000000007b1d */ /* 0x000fec0000010000 */
[----:B----4-:R-:W-:Y:S02]  /*343e0*/  STSM.16.M88.4 [R4], R36 ;  /* 0x0000002404007844 */ /* 0x010fe40000000200 */
[----:B------:R-:W-:Y:S06]  /*343f0*/  BAR.SYNC.DEFER_BLOCKING 0x0 ;  /* 0x0000000000007b1d */ /* 0x000fec0000010000 */
[----:B------:R-:W4:Y:S02]  /*34400*/  LDS.128 R28, [R0] ;  /* 0x00000000001c7984 */ /* 0x000f240000000c00 */
[----:B------:R-:W-:Y:S06]  /*34410*/  BAR.SYNC.DEFER_BLOCKING 0x0 ;  /* 0x0000000000007b1d */ /* 0x000fec0000010000 */
[----:B--2---:R-:W-:Y:S02]  /*34420*/  STSM.16.M88.4 [R4], R40 ;  /* 0x0000002804007844 */ /* 0x004fe40000000200 */
[----:B------:R-:W-:Y:S06]  /*34430*/  BAR.SYNC.DEFER_BLOCKING 0x0 ;  /* 0x0000000000007b1d */ /* 0x000fec0000010000 */
[----:B------:R-:W2:Y:S02]  /*34440*/  LDS.128 R40, [R0] ;  /* 0x0000000000287984 */ /* 0x000ea40000000c00 */
[----:B------:R-:W-:Y:S06]  /*34450*/  BAR.SYNC.DEFER_BLOCKING 0x0 ;  /* 0x0000000000007b1d */ /* 0x000fec0000010000 */
[----:B------:R1:W-:Y:S02]  /*34460*/  STSM.16.M88.4 [R4], R44 ;  /* 0x0000002c04007844 */ /* 0x0003e40000000200 */
[----:B------:R-:W-:Y:S01]  /*34470*/  BAR.SYNC.DEFER_BLOCKING 0x0 ;  /* 0x0000000000007b1d */ /* 0x000fe20000010000 */
[----:B-1----:R-:W-:-:S05]  /*34480*/  VIADD R44, R6, 0x4 ;  /* 0x00000004062c7836 */ /* 0x002fca0000000000 */
[----:B------:R-:W-:Y:S01]  /*34490*/  ISETP.LT.AND P1, PT, R44, UR60, !P0 ;  /* 0x0000003c2c007c0c */ /* 0x000fe2000c721270 */
[C---:B------:R-:W-:Y:S01]  /*344a0*/  VIADD R45, R6.reuse, 0xc ;  /* 0x0000000c062d7836 */ /* 0x040fe20000000000 */
[----:B------:R-:W-:Y:S01]  /*344b0*/  ULDC UR60, c[0x0][0x22c] ;  /* 0x00008b00003c7ab9 */ /* 0x000fe20000000800 */
[----:B------:R-:W-:Y:S01]  /*344c0*/  VIADD R46, R6, 0xd ;  /* 0x0000000d062e7836 */ /* 0x000fe20000000000 */
[----:B------:R-:W1:Y:S09]  /*344d0*/  LDS.128 R36, [R0] ;  /* 0x0000000000247984 */ /* 0x000e720000000c00 */
[----:B------:R-:W-:-:S02]  /*344e0*/  @P1 LOP3.LUT R3, R3, 0x4, RZ, 0xfc, !PT ;  /* 0x0000000403031812 */ /* 0x000fc400078efcff */
[----:B------:R-:W-:Y:S01]  /*344f0*/  ISETP.LT.AND P1, PT, R27, UR59, !P0 ;  /* 0x0000003b1b007c0c */ /* 0x000fe2000c721270 */
[----:B------:R-:W-:Y:S01]  /*34500*/  VIADD R47, R6, 0xe ;  /* 0x0000000e062f7836 */ /* 0x000fe20000000000 */
[----:B------:R-:W-:Y:S01]  /*34510*/  LOP3.LUT R3, R3, 0xfffffffd, RZ, 0xc0, !PT ;  /* 0xfffffffd03037812 */ /* 0x000fe200078ec0ff */
[----:B------:R-:W-:Y:S01]  /*34520*/  IMAD.MOV.U32 R50, RZ, RZ, R88 ;  /* 0x000000ffff327224 */ /* 0x000fe200078e0058 */
[----:B------:R-:W-:-:S09]  /*34530*/  ULDC UR59, c[0x0][0x22c] ;  /* 0x00008b00003b7ab9 */ /* 0x000fd20000000800 */
[----:B------:R-:W-:Y:S02]  /*34540*/  @P1 LOP3.LUT R3, R3, 0x2, RZ, 0xfc, !PT ;  /* 0x0000000203031812 */ /* 0x000fe400078efcff */
[----:B------:R-:W-:Y:S01]  /*34550*/  ISETP.LT.AND P1, PT, R26, UR58, !P0 ;  /* 0x0000003a1a007c0c */ /* 0x000fe2000c721270 */
[----:B------:R-:W-:Y:S01]  /*34560*/  IMAD.MOV.U32 R51, RZ, RZ, R90 ;  /* 0x000000ffff337224 */ /* 0x000fe200078e005a */
[----:B------:R-:W-:Y:S01]  /*34570*/  LOP3.LUT R3, R3, 0xfffffffe, RZ, 0xc0, !PT ;  /* 0xfffffffe03037812 */ /* 0x000fe200078ec0ff */
[----:B------:R-:W-:Y:S01]  /*34580*/  BAR.SYNC.DEFER_BLOCKING 0x0 ;  /* 0x0000000000007b1d */ /* 0x000fe20000010000 */
[C---:B------:R-:W-:Y:S02]  /*34590*/  VIADD R52, R6.reuse, 0x13 ;  /* 0x0000001306347836 */ /* 0x040fe40000000000 */
[C---:B------:R-:W-:Y:S02]  /*345a0*/  VIADD R53, R6.reuse, 0x14 ;  /* 0x0000001406357836 */ /* 0x040fe40000000000 */
[----:B------:R-:W-:Y:S01]  /*345b0*/  VIADD R54, R6, 0x15 ;  /* 0x0000001506367836 */ /* 0x000fe20000000000 */
[----:B------:R-:W-:-:S04]  /*345c0*/  ULDC UR58, c[0x0][0x22c] ;  /* 0x00008b00003a7ab9 */ /* 0x000fc80000000800 */
[----:B------:R-:W-:Y:S02]  /*345d0*/  @P1 LOP3.LUT R3, R3, 0x1, RZ, 0xfc, !PT ;  /* 0x0000000103031812 */ /* 0x000fe400078efcff */
[----:B------:R-:W-:Y:S01]  /*345e0*/  ISETP.LT.AND P1, PT, R2, UR57, !P0 ;  /* 0x0000003902007c0c */ /* 0x000fe2000c721270 */
[----:B------:R-:W-:Y:S01]  /*345f0*/  VIADD R55, R6, 0x16 ;  /* 0x0000001606377836 */ /* 0x000fe20000000000 */
[----:B------:R-:W-:-:S11]  /*34600*/  ULDC UR57, c[0x0][0x22c] ;  /* 0x00008b0000397ab9 */ /* 0x000fd60000000800 */
[----:B------:R-:W-:Y:S02]  /*34610*/  @P1 LOP3.LUT R5, R5, 0x8000, RZ, 0xfc, !PT ;  /* 0x0000800005051812 */ /* 0x000fe400078efcff */
[----:B------:R-:W-:Y:S01]  /*34620*/  ISETP.LT.AND P1, PT, R45, UR56, !P0 ;  /* 0x000000382d007c0c */ /* 0x000fe2000c721270 */
[----:B------:R3:W-:Y:S01]  /*34630*/  STSM.16.M88.4 [R4], R48 ;  /* 0x0000003004007844 */ /* 0x0007e20000000200 */
[----:B------:R-:W-:Y:S01]  /*34640*/  VIADD R56, R6, 0x17 ;  /* 0x0000001706387836 */ /* 0x000fe20000000000 */
[----:B------:R-:W-:-:S10]  /*34650*/  ULDC UR56, c[0x0][0x22c] ;  /* 0x00008b0000387ab9 */ /* 0x000fd40000000800 */
[----:B------:R-:W-:Y:S02]  /*34660*/  @P1 LOP3.LUT R19, R19, 0x4000, RZ, 0xfc, !PT ;  /* 0x0000400013131812 */ /* 0x000fe400078efcff */
[----:B------:R-:W-:Y:S01]  /*34670*/  ISETP.LT.AND P1, PT, R46, UR55, !P0 ;  /* 0x000000372e007c0c */ /* 0x000fe2000c721270 */
[C---:B------:R-:W-:Y:S01]  /*34680*/  VIADD R57, R6.reuse, 0x18 ;  /* 0x0000001806397836 */ /* 0x040fe20000000000 */
[----:B------:R-:W-:Y:S01]  /*34690*/  LOP3.LUT R19, R19, 0xffffdfff, RZ, 0xc0, !PT ;  /* 0xffffdfff13137812 */ /* 0x000fe200078ec0ff */
[----:B---3--:R-:W-:Y:S01]  /*346a0*/  VIADD R48, R6, 0xf ;  /* 0x0000000f06307836 */ /* 0x008fe20000000000 */
[----:B------:R-:W-:-:S09]  /*346b0*/  ULDC UR55, c[0x0][0x22c] ;  /* 0x00008b0000377ab9 */ /* 0x000fd20000000800 */
[----:B------:R-:W-:Y:S02]  /*346c0*/  @P1 LOP3.LUT R19, R19, 0x2000, RZ, 0xfc, !PT ;  /* 0x0000200013131812 */ /* 0x000fe400078efcff */
[----:B------:R-:W-:Y:S01]  /*346d0*/  ISETP.LT.AND P1, PT, R47, UR54, !P0 ;  /* 0x000000362f007c0c */ /* 0x000fe2000c721270 */
[C---:B------:R-:W-:Y:S01]  /*346e0*/  VIADD R49, R6.reuse, 0x10 ;  /* 0x0000001006317836 */ /* 0x040fe20000000000 */
[----:B------:R-:W-:Y:S01]  /*346f0*/  LOP3.LUT R19, R19, 0xffffefff, RZ, 0xc0, !PT ;  /* 0xffffefff13137812 */ /* 0x000fe200078ec0ff */
[----:B------:R-:W-:Y:S01]  /*34700*/  VIADD R50, R6, 0x11 ;  /* 0x0000001106327836 */ /* 0x000fe20000000000 */
        /* <DEDUP_REMOVED lines=75> */
[----:B------:R-:W-:Y:S01]  /*34bc0*/  VIADD R81, R6, 0x30 ;  /* 0x0000003006517836 */ /* 0x000fe20000000000 */
[----:B------:R-:W-:-:S11]  /*34bd0*/  ULDC UR41, c[0x0][0x22c] ;  /* 0x00008b0000297ab9 */ /* 0x000fd60000000800 */
        /* <DEDUP_REMOVED lines=52> */
[C---:B------:R-:W-:Y:S02]  /*34f20*/  VIADD R163, R6.reuse, 0x44 ;  /* 0x0000004406a37836 */ /* 0x040fe40000000000 */
[----:B------:R-:W-:Y:S01]  /*34f30*/  VIADD R252, R6, 0x4d ;  /* 0x0000004d06fc7836 */ /* 0x000fe20000000000 */
[----:B------:R-:W-:Y:S01]  /*34f40*/  LOP3.LUT R16, R16, 0x7fffffff, RZ, 0xc0, !PT ;  /* 0x7fffffff10107812 */ /* 0x000fe200078ec0ff */
[----:B------:R-:W-:Y:S01]  /*34f50*/  VIADD R164, R6, 0x45 ;  /* 0x0000004506a47836 */ /* 0x000fe20000000000 */
[----:B------:R-:W-:-:S05]  /*34f60*/  ULDC UR32, c[0x0][0x22c] ;  /* 0x00008b0000207ab9 */ /* 0x000fca0000000800 */
        /* <DEDUP_REMOVED lines=138> */
[----:B------:R-:W-:Y:S01]  /*35810*/  VIADD R97, R6, 0x74 ;  /* 0x0000007406617836 */ /* 0x000fe20000000000 */
[----:B------:R-:W-:Y:S01]  /*35820*/  LOP3.LUT R18, R18, 0xbfffffff, RZ, 0xc0, !PT ;  /* 0xbfffffff12127812 */ /* 0x000fe200078ec0ff */
[----:B------:R-:W-:-:S10]  /*35830*/  ULDC UR8, c[0x0][0x22c] ;  /* 0x00008b0000087ab9 */ /* 0x000fd40000000800 */
        /* <DEDUP_REMOVED lines=27> */
[----:B------:R-:W-:Y:S01]  /*359f0*/  ULDC UR58, c[0x0][0x22c] ;  /* 0x00008b00003a7ab9 */ /* 0x000fe20000000800 */
[----:B------:R-:W-:-:S11]  /*35a00*/  LOP3.LUT R18, R18, 0xfeffffff, RZ, 0xc0, !PT ;  /* 0xfeffffff12127812 */ /* 0x000fd600078ec0ff */
        /* <DEDUP_REMOVED lines=9> */
[----:B------:R-:W-:Y:S02]  /*35aa0*/  ISETP.LT.AND P1, PT, R164, UR55, !P0 ;  /* 0x00000037a4007c0c */ /* 0x000fe4000c721270 */
[----:B------:R-:W-:Y:S01]  /*35ab0*/  LOP3.LUT R7, R7, 0x7fffffff, RZ, 0xc0, !PT ;  /* 0x7fffffff07077812 */ /* 0x000fe200078ec0ff */
[----:B------:R-:W-:Y:S01]  /*35ac0*/  VIADD R45, R6, 0x7d ;  /* 0x0000007d062d7836 */ /* 0x000fe20000000000 */
[----:B------:R-:W-:Y:S01]  /*35ad0*/  LOP3.LUT R18, R18, 0xffdfffff, RZ, 0xc0, !PT ;  /* 0xffdfffff12127812 */ /* 0x000fe200078ec0ff */
[----:B------:R-:W-:-:S08]  /*35ae0*/  ULDC UR55, c[0x0][0x22c] ;  /* 0x00008b0000377ab9 */ /* 0x000fd00000000800 */
        /* <DEDUP_REMOVED lines=259> */
[C---:B------:R-:W-:Y:S01]  /*36b20*/  VIADD R159, R6.reuse, 0xb1 ;  /* 0x000000b1069f7836 */ /* 0x040fe20000000000 */
[----:B------:R-:W-:Y:S01]  /*36b30*/  ISETP.LT.AND P2, PT, R157, UR61, !P0 ;  /* 0x0000003d9d007c0c */ /* 0x000fe2000c741270 */
[----:B------:R-:W-:Y:S01]  /*36b40*/  ULDC UR59, c[0x0][0x22c] ;  /* 0x00008b00003b7ab9 */ /* 0x000fe20000000800 */
[----:B------:R-:W-:Y:S01]  /*36b50*/  VIADD R160, R6, 0xb2 ;  /* 0x000000b206a07836 */ /* 0x000fe20000000000 */
[----:B------:R-:W-:Y:S01]  /*36b60*/  LOP3.LUT R20, R20, 0x7fffffff, RZ, 0xc0, !PT ;  /* 0x7fffffff14147812 */ /* 0x000fe200078ec0ff */
[----:B------:R-:W-:Y:S01]  /*36b70*/  VIADD R161, R6, 0xb3 ;  /* 0x000000b306a17836 */ /* 0x000fe20000000000 */
[----:B------:R-:W-:-:S04]  /*36b80*/  ULDC UR61, c[0x0][0x22c] ;  /* 0x00008b00003d7ab9 */ /* 0x000fc80000000800 */
        /* <DEDUP_REMOVED lines=117> */
[----:B------:R-:W-:Y:S01]  /*372e0*/  ULDC UR35, c[0x0][0x22c] ;  /* 0x00008b0000237ab9 */ /* 0x000fe20000000800 */
[----:B------:R-:W-:-:S11]  /*372f0*/  LOP3.LUT R7, R7, 0xfffffdff, RZ, 0xc0, !PT ;  /* 0xfffffdff07077812 */ /* 0x000fd600078ec0ff */
        /* <DEDUP_REMOVED lines=148> */
[----:B------:R-:W-:Y:S01]  /*37c40*/  VIADD R127, R6, 0xe8 ;  /* 0x000000e8067f7836 */ /* 0x000fe20000000000 */
[----:B------:R-:W-:Y:S02]  /*37c50*/  ULDC UR60, c[0x0][0x22c] ;  /* 0x00008b00003c7ab9 */ /* 0x000fe40000000800 */
[----:B------:R-:W-:Y:S02]  /*37c60*/  @P2 LOP3.LUT R24, R24, 0x800, RZ, 0xfc, !PT ;  /* 0x0000080018182812 */ /* 0x000fe400078efcff */
[----:B------:R-:W-:Y:S01]  /*37c70*/  ISETP.LT.AND P2, PT, R159, UR59, !P0 ;  /* 0x0000003b9f007c0c */ /* 0x000fe2000c741270 */
[----:B------:R-:W-:Y:S01]  /*37c80*/  VIADD R126, R6, 0xe9 ;  /* 0x000000e9067e7836 */ /* 0x000fe20000000000 */
[----:B------:R-:W-:Y:S01]  /*37c90*/  LOP3.LUT R24, R24, 0xfffffbff, RZ, 0xc0, !PT ;  /* 0xfffffbff18187812 */ /* 0x000fe200078ec0ff */
[----:B------:R-:W-:Y:S01]  /*37ca0*/  VIADD R125, R6, 0xea ;  /* 0x000000ea067d7836 */ /* 0x000fe20000000000 */
[----:B------:R-:W-:-:S02]  /*37cb0*/  ULDC UR59, c[0x0][0x22c] ;  /* 0x00008b00003b7ab9 */ /* 0x000fc40000000800 */
        /* <DEDUP_REMOVED lines=63> */
[----:B------:R-:W-:-:S03]  /*380b0*/  ULDC UR48, c[0x0][0x22c] ;  /* 0x00008b0000307ab9 */ /* 0x000fc60000000800 */
        /* <DEDUP_REMOVED lines=16> */
[----:B------:R-:W3:Y:S01]  /*381c0*/  LDL.LU R245, [R1+0x1974] ;  /* 0x0019740001f57983 */ /* 0x000ee20000300800 */
[----:B------:R-:W-:Y:S01]  /*381d0*/  VIADD R93, R6, 0x105 ;  /* 0x00000105065d7836 */ /* 0x000fe20000000000 */
[----:B------:R-:W-:Y:S01]  /*381e0*/  ULDC UR45, c[0x0][0x22c] ;  /* 0x00008b00002d7ab9 */ /* 0x000fe20000000800 */
[----:B------:R-:W-:Y:S02]  /*381f0*/  @P1 LOP3.LUT R20, R20, 0x10000000, RZ, 0xfc, !PT ;  /* 0x1000000014141812 */ /* 0x000fe400078efcff */
[----:B------:R-:W-:Y:S01]  /*38200*/  ISETP.LT.AND P1, PT, R246, UR44, !P0 ;  /* 0x0000002cf6007c0c */ /* 0x000fe2000c721270 */
[----:B------:R-:W-:Y:S01]  /*38210*/  VIADD R91, R6, 0x106 ;  /* 0x00000106065b7836 */ /* 0x000fe20000000000 */
[----:B------:R-:W-:Y:S01]  /*38220*/  LOP3.LUT R20, R20, 0xf7ffffff, RZ, 0xc0, !PT ;  /* 0xf7ffffff14147812 */ /* 0x000fe200078ec0ff */
[----:B------:R-:W3:Y:S01]  /*38230*/  LDL.LU R246, [R1+0x1970] ;  /* 0x0019700001f67983 */ /* 0x000ee20000300800 */
[----:B------:R-:W-:Y:S01]  /*38240*/  VIADD R89, R6, 0x107 ;  /* 0x0000010706597836 */ /* 0x000fe20000000000 */
[----:B------:R-:W-:Y:S01]  /*38250*/  ULDC UR44, c[0x0][0x22c] ;  /* 0x00008b00002c7ab9 */ /* 0x000fe20000000800 */
[----:B------:R-:W-:-:S02]  /*38260*/  @P2 LOP3.LUT R20, R20, 0x8000000, RZ, 0xfc, !PT ;  /* 0x0800000014142812 */ /* 0x000fc400078efcff */
        /* <DEDUP_REMOVED lines=38> */
[----:B------:R-:W4:Y:S01]  /*384d0*/  LDL.LU R25, [R1+0x1958] ;  /* 0x0019580001197983 */ /* 0x000f220000300800 */
[----:B------:R-:W-:Y:S01]  /*384e0*/  VIADD R52, R6, 0x113 ;  /* 0x0000011306347836 */ /* 0x000fe20000000000 */
[----:B------:R-:W-:Y:S01]  /*384f0*/  ULDC UR38, c[0x0][0x22c] ;  /* 0x00008b0000267ab9 */ /* 0x000fe20000000800 */
[----:B------:R-:W-:-:S02]  /*38500*/  @P2 LOP3.LUT R20, R20, 0x200000, RZ, 0xfc, !PT ;  /* 0x0020000014142812 */ /* 0x000fc400078efcff */
[----:B------:R-:W-:Y:S01]  /*38510*/  ISETP.LT.AND P2, PT, R92, UR37, !P0 ;  /* 0x000000255c007c0c */ /* 0x000fe2000c741270 */
[----:B------:R-:W-:Y:S01]  /*38520*/  VIADD R53, R6, 0x114 ;  /* 0x0000011406357836 */ /* 0x000fe20000000000 */
[----:B------:R-:W-:Y:S01]  /*38530*/  LOP3.LUT R20, R20, 0xffefffff, RZ, 0xc0, !PT ;  /* 0xffefffff14147812 */ /* 0x000fe200078ec0ff */
[----:B------:R-:W2:Y:S01]  /*38540*/  LDL.LU R92, [R1+0x1954] ;  /* 0x00195400015c7983 */ /* 0x000ea20000300800 */
[----:B------:R-:W-:Y:S01]  /*38550*/  VIADD R54, R6, 0x115 ;  /* 0x0000011506367836 */ /* 0x000fe20000000000 */
[----:B------:R-:W-:Y:S01]  /*38560*/  ULDC UR37, c[0x0][0x22c] ;  /* 0x00008b0000257ab9 */ /* 0x000fe20000000800 */
[----:B------:R-:W-:-:S04]  /*38570*/  @P1 LOP3.LUT R20, R20, 0x100000, RZ, 0xfc, !PT ;  /* 0x0010000014141812 */ /* 0x000fc800078efcff */
[----:B------:R-:W-:Y:S02]  /*38580*/  LOP3.LUT R20, R20, 0xfff7ffff, RZ, 0xc0, !PT ;  /* 0xfff7ffff14147812 */ /* 0x000fe400078ec0ff */
[----:B------:R-:W-:Y:S01]  /*38590*/  ISETP.LT.AND P1, PT, R94, UR36, !P0 ;  /* 0x000000245e007c0c */ /* 0x000fe2000c721270 */
[----:B------:R-:W-:Y:S01]  /*385a0*/  VIADD R55, R6, 0x116 ;  /* 0x0000011606377836 */ /* 0x000fe20000000000 */
[----:B------:R-:W-:Y:S01]  /*385b0*/  @P2 LOP3.LUT R20, R20, 0x80000, RZ, 0xfc, !PT ;  /* 0x0008000014142812 */ /* 0x000fe200078efcff */
[----:B------:R-:W3:Y:S01]  /*385c0*/  LDL.LU R94, [R1+0x1950] ;  /* 0x00195000015e7983 */ /* 0x000ee20000300800 */
[----:B------:R-:W-:Y:S01]  /*385d0*/  ISETP.LT.AND P2, PT, R21, UR35, !P0 ;  /* 0x0000002315007c0c */ /* 0x000fe2000c741270 */
[----:B------:R-:W-:Y:S01]  /*385e0*/  VIADD R56, R6, 0x117 ;  /* 0x0000011706387836 */ /* 0x000fe20000000000 */
[----:B------:R-:W-:Y:S01]  /*385f0*/  LOP3.LUT R20, R20, 0xfffbffff, RZ, 0xc0, !PT ;  /* 0xfffbffff14147812 */ /* 0x000fe200078ec0ff */
[----:B------:R-:W4:Y:S01]  /*38600*/  LDL.LU R21, [R1+0x194c] ;  /* 0x00194c0001157983 */ /* 0x000f220000300800 */
[C---:B------:R-:W-:Y:S01]  /*38610*/  VIADD R57, R6.reuse, 0x118 ;  /* 0x0000011806397836 */ /* 0x040fe20000000000 */
[----:B------:R-:W-:Y:S01]  /*38620*/  ULDC UR36, c[0x0][0x22c] ;  /* 0x00008b0000247ab9 */ /* 0x000fe20000000800 */
[----:B------:R-:W-:Y:S01]  /*38630*/  VIADD R58, R6, 0x119 ;  /* 0x00000119063a7836 */ /* 0x000fe20000000000 */
[----:B------:R-:W-:-:S02]  /*38640*/  ULDC UR35, c[0x0][0x22c] ;  /* 0x00008b0000237ab9 */ /* 0x000fc40000000800 */
[----:B------:R-:W-:Y:S02]  /*38650*/  @P1 LOP3.LUT R20, R20, 0x40000, RZ, 0xfc, !PT ;  /* 0x0004000014141812 */ /* 0x000fe400078efcff */
[----:B------:R-:W-:Y:S01]  /*38660*/  ISETP.LT.AND P1, PT, R22, UR34, !P0 ;  /* 0x0000002216007c0c */ /* 0x000fe2000c721270 */
[----:B------:R-:W-:Y:S01]  /*38670*/  VIADD R59, R6, 0x11a ;  /* 0x0000011a063b7836 */ /* 0x000fe20000000000 */
[----:B------:R-:W-:Y:S01]  /*38680*/  LOP3.LUT R20, R20, 0xfffdffff, RZ, 0xc0, !PT ;  /* 0xfffdffff14147812 */ /* 0x000fe200078ec0ff */
[----:B------:R-:W2:Y:S01]  /*38690*/  LDL.LU R22, [R1+0x1948] ;  /* 0x0019480001167983 */ /* 0x000ea20000300800 */
        /* <DEDUP_REMOVED lines=13> */
[----:B------:R-:W-:Y:S01]  /*38770*/  VIADD R64, R6, 0x11f ;  /* 0x0000011f06407836 */ /* 0x000fe20000000000 */
[----:B------:R-:W-:Y:S01]  /*38780*/  MOV R96, UR5 ;  /* 0x0000000500607c02 */ /* 0x000fe20008000f00 */
[----:B------:R-:W-:Y:S01]  /*38790*/  ULDC UR5, c[0x0][0x22c] ;  /* 0x00008b0000057ab9 */ /* 0x000fe20000000800 */
[----:B------:R-:W-:Y:S01]  /*387a0*/  @P2 LOP3.LUT R20, R20, 0x8000, RZ, 0xfc, !PT ;  /* 0x0000800014142812 */ /* 0x000fe200078efcff */
[----:B------:R-:W-:Y:S01]  /*387b0*/  VIADD R65, R6, 0x120 ;  /* 0x0000012006417836 */ /* 0x000fe20000000000 */
[----:B------:R-:W-:Y:S02]  /*387c0*/  ULDC UR32, c[0x0][0x22c] ;  /* 0x00008b0000207ab9 */ /* 0x000fe40000000800 */
[----:B------:R-:W-:-:S04]  /*387d0*/  LOP3.LUT R20, R20, 0xffffbfff, RZ, 0xc0, !PT ;  /* 0xffffbfff14147812 */ /* 0x000fc800078ec0ff */
[----:B------:R-:W-:Y:S02]  /*387e0*/  @P1 LOP3.LUT R20, R20, 0x4000, RZ, 0xfc, !PT ;  /* 0x0000400014141812 */ /* 0x000fe400078efcff */
[----:B------:R-:W-:Y:S01]  /*387f0*/  ISETP.LT.AND P1, PT, R98, UR31, !P0 ;  /* 0x0000001f62007c0c */ /* 0x000fe2000c721270 */
[----:B------:R-:W-:Y:S01]  /*38800*/  VIADD R66, R6, 0x121 ;  /* 0x0000012106427836 */ /* 0x000fe20000000000 */
[----:B------:R-:W-:Y:S01]  /*38810*/  LOP3.LUT R20, R20, 0xffffdfff, RZ, 0xc0, !PT ;  /* 0xffffdfff14147812 */ /* 0x000fe200078ec0ff */
[C---:B------:R-:W-:Y:S01]  /*38820*/  VIADD R67, R6.reuse, 0x122 ;  /* 0x0000012206437836 */ /* 0x040fe20000000000 */
[----:B------:R-:W-:Y:S01]  /*38830*/  MOV R98, UR4 ;  /* 0x0000000400627c02 */ /* 0x000fe20008000f00 */
[----:B------:R-:W-:Y:S01]  /*38840*/  ULDC UR4, c[0x0][0x22c] ;  /* 0x00008b0000047ab9 */ /* 0x000fe20000000800 */
[----:B------:R-:W-:Y:S01]  /*38850*/  VIADD R68, R6, 0x123 ;  /* 0x0000012306447836 */ /* 0x000fe20000000000 */
[----:B------:R-:W-:-:S06]  /*38860*/  ULDC UR31, c[0x0][0x22c] ;  /* 0x00008b00001f7ab9 */ /* 0x000fcc0000000800 */
[----:B------:R-:W-:Y:S02]  /*38870*/  @P1 LOP3.LUT R20, R20, 0x2000, RZ, 0xfc, !PT ;  /* 0x0000200014141812 */ /* 0x000fe400078efcff */
[----:B------:R-:W-:Y:S01]  /*38880*/  ISETP.LT.AND P1, PT, R100, UR30, !P0 ;  /* 0x0000001e64007c0c */ /* 0x000fe2000c721270 */
[----:B------:R-:W-:Y:S01]  /*38890*/  VIADD R69, R6, 0x124 ;  /* 0x0000012406457836 */ /* 0x000fe20000000000 */
[----:B------:R-:W-:Y:S01]  /*388a0*/  LOP3.LUT R20, R20, 0xffffefff, RZ, 0xc0, !PT ;  /* 0xffffefff14147812 */ /* 0x000fe200078ec0ff */
[----:B------:R-:W-:Y:S01]  /*388b0*/  VIADD R70, R6, 0x125 ;  /* 0x0000012506467836 */ /* 0x000fe20000000000 */
[----:B------:R-:W-:Y:S01]  /*388c0*/  MOV R100, UR61 ;  /* 0x0000003d00647c02 */ /* 0x000fe20008000f00 */
[----:B------:R-:W-:Y:S01]  /*388d0*/  ULDC UR61, c[0x0][0x22c] ;  /* 0x00008b00003d7ab9 */ /* 0x000fe20000000800 */
[----:B------:R-:W-:Y:S01]  /*388e0*/  ISETP.LT.AND P2, PT, R125, UR4, !P0 ;  /* 0x000000047d007c0c */ /* 0x000fe2000c741270 */
[----:B------:R-:W-:Y:S01]  /*388f0*/  ULDC UR4, c[0x0][0x22c] ;  /* 0x00008b0000047ab9 */ /* 0x000fe20000000800 */
[----:B------:R-:W-:-:S05]  /*38900*/  ULDC UR30, c[0x0][0x22c] ;  /* 0x00008b00001e7ab9 */ /* 0x000fca0000000800 */
        /* <DEDUP_REMOVED lines=9> */
[----:B------:R-:W-:Y:S01]  /*389a0*/  ULDC UR28, c[0x0][0x22c] ;  /* 0x00008b00001c7ab9 */ /* 0x000fe20000000800 */
[----:B------:R-:W-:Y:S01]  /*389b0*/  MOV R102, UR60 ;  /* 0x0000003c00667c02 */ /* 0x000fe20008000f00 */
[----:B------:R-:W-:Y:S01]  /*389c0*/  ULDC UR60, c[0x0][0x22c] ;  /* 0x00008b00003c7ab9 */ /* 0x000fe20000000800 */
[----:B------:R-:W-:Y:S01]  /*389d0*/  ISETP.LT.AND P3, PT, R126, UR61, !P0 ;  /* 0x0000003d7e007c0c */ /* 0x000fe2000c761270 */
[----:B------:R-:W-:Y:S01]  /*389e0*/  ULDC UR61, c[0x0][0x22c] ;  /* 0x00008b00003d7ab9 */ /* 0x000fe20000000800 */
[C---:B------:R-:W-:Y:S01]  /*389f0*/  VIADD R73, R6.reuse, 0x128 ;  /* 0x0000012806497836 */ /* 0x040fe20000000000 */
[----:B------:R-:W-:Y:S01]  /*38a00*/  LOP3.LUT R3, R3, 0x7fffffff, RZ, 0xc0, !PT ;  /* 0x7fffffff03037812 */ /* 0x000fe200078ec0ff */
[----:B------:R-:W-:Y:S01]  /*38a10*/  VIADD R74, R6, 0x129 ;  /* 0x00000129064a7836 */ /* 0x000fe20000000000 */
[----:B------:R-:W3:Y:S02]  /*38a20*/  LDL.LU R151, [R1+0x1940] ;  /* 0x0019400001977983 */ /* 0x000ee40000300800 */
[----:B------:R-:W-:-:S02]  /*38a30*/  @P1 LOP3.LUT R20, R20, 0x400, RZ, 0xfc, !PT ;  /* 0x0000040014141812 */ /* 0x000fc400078efcff */
[----:B------:R-:W-:Y:S01]  /*38a40*/  ISETP.LT.AND P1, PT, R150, UR27, !P0 ;  /* 0x0000001b96007c0c */ /* 0x000fe2000c721270 */
[----:B------:R-:W-:Y:S01]  /*38a50*/  ULDC UR27, c[0x0][0x22c] ;  /* 0x00008b00001b7ab9 */ /* 0x000fe20000000800 */
[----:B------:R-:W-:Y:S01]  /*38a60*/  LOP3.LUT R20, R20, 0xfffffdff, RZ, 0xc0, !PT ;  /* 0xfffffdff14147812 */ /* 0x000fe200078ec0ff */
[----:B------:R-:W-:Y:S01]  /*38a70*/  VIADD R75, R6, 0x12a ;  /* 0x0000012a064b7836 */ /* 0x000fe20000000000 */
[----:B------:R-:W3:Y:S09]  /*38a80*/  LDL.LU R150, [R1+0x193c] ;  /* 0x00193c0001967983 */ /* 0x000ef20000300800 */
        /* <DEDUP_REMOVED lines=57> */
[----:B------:R-:W-:Y:S01]  /*38e20*/  VIADD R85, R6, 0x134 ;  /* 0x0000013406557836 */ /* 0x000fe20000000000 */
[----:B------:R-:W3:Y:S01]  /*38e30*/  LDL.LU R140, [R1+0x1914] ;  /* 0x00191400018c7983 */ /* 0x000ee20000300800 */
[----:B----4-:R-:W-:-:S09]  /*38e40*/  LOP3.LUT R21, R21, 0x7fffffff, RZ, 0xc0, !PT ;  /* 0x7fffffff15157812 */ /* 0x010fd200078ec0ff */
[----:B------:R-:W-:Y:S02]  /*38e50*/  @P1 LOP3.LUT R21, R21, 0x80000000, RZ, 0xfc, !PT ;  /* 0x8000000015151812 */ /* 0x000fe400078efcff */
[----:B------:R-:W-:Y:S01]  /*38e60*/  ISETP.LT.AND P1, PT, R139, UR16, !P0 ;  /* 0x000000108b007c0c */ /* 0x000fe2000c721270 */
[----:B------:R-:W-:Y:S01]  /*38e70*/  ULDC UR16, c[0x0][0x22c] ;  /* 0x00008b0000107ab9 */ /* 0x000fe20000000800 */
[----:B------:R-:W-:Y:S01]  /*38e80*/  LOP3.LUT R21, R21, 0xbfffffff, RZ, 0xc0, !PT ;  /* 0xbfffffff15157812 */ /* 0x000fe200078ec0ff */
[C---:B------:R-:W-:Y:S01]  /*38e90*/  VIADD R86, R6.reuse, 0x135 ;  /* 0x0000013506567836 */ /* 0x040fe20000000000 */
[----:B------:R-:W-:Y:S01]  /*38ea0*/  LOP3.LUT R25, R25, 0x7fffffff, RZ, 0xc0, !PT ;  /* 0x7fffffff19197812 */ /* 0x000fe200078ec0ff */
[----:B------:R-:W-:Y:S01]  /*38eb0*/  VIADD R87, R6, 0x136 ;  /* 0x0000013606577836 */ /* 0x000fe20000000000 */
[----:B--2---:R-:W-:Y:S01]  /*38ec0*/  LOP3.LUT R22, R22, 0x7fffffff, RZ, 0xc0, !PT ;  /* 0x7fffffff16167812 */ /* 0x004fe200078ec0ff */
[----:B------:R-:W-:Y:S01]  /*38ed0*/  VIADD R88, R6, 0x137 ;  /* 0x0000013706587836 */ /* 0x000fe20000000000 */
[----:B------:R-:W2:Y:S05]  /*38ee0*/  LDL.LU R139, [R1+0x1910] ;  /* 0x00191000018b7983 */ /* 0x000eaa0000300800 */
[----:B------:R-:W-:-:S02]  /*38ef0*/  @P1 LOP3.LUT R21, R21, 0x40000000, RZ, 0xfc, !PT ;  /* 0x4000000015151812 */ /* 0x000fc400078efcff */
[----:B------:R-:W-:Y:S01]  /*38f00*/  ISETP.LT.AND P1, PT, R138, UR15, !P0 ;  /* 0x0000000f8a007c0c */ /* 0x000fe2000c721270 */
[----:B------:R-:W-:Y:S01]  /*38f10*/  ULDC UR15, c[0x0][0x22c] ;  /* 0x00008b00000f7ab9 */ /* 0x000fe20000000800 */
[----:B------:R-:W-:Y:S01]  /*38f20*/  LOP3.LUT R21, R21, 0xdfffffff, RZ, 0xc0, !PT ;  /* 0xdfffffff15157812 */ /* 0x000fe200078ec0ff */
[C---:B------:R-:W-:Y:S02]  /*38f30*/  VIADD R90, R6.reuse, 0x138 ;  /* 0x00000138065a7836 */ /* 0x040fe40000000000 */
[C---:B------:R-:W-:Y:S02]  /*38f40*/  VIADD R152, R6.reuse, 0x139 ;  /* 0x0000013906987836 */ /* 0x040fe40000000000 */
[C---:B------:R-:W-:Y:S02]  /*38f50*/  VIADD R153, R6.reuse, 0x13a ;  /* 0x0000013a06997836 */ /* 0x040fe40000000000 */
[C---:B------:R-:W-:Y:S02]  /*38f60*/  VIADD R154, R6.reuse, 0x13b ;  /* 0x0000013b069a7836 */ /* 0x040fe40000000000 */
[C---:B------:R-:W-:Y:S01]  /*38f70*/  VIADD R155, R6.reuse, 0x13c ;  /* 0x0000013c069b7836 */ /* 0x040fe20000000000 */
[----:B---3--:R-:W-:Y:S01]  /*38f80*/  LOP3.LUT R17, R17, 0x7fffffff, RZ, 0xc0, !PT ;  /* 0x7fffffff11117812 */ /* 0x008fe200078ec0ff */
[C---:B------:R-:W-:Y:S01]  /*38f90*/  VIADD R156, R6.reuse, 0x13d ;  /* 0x0000013d069c7836 */ /* 0x040fe20000000000 */
[----:B------:R-:W-:Y:S01]  /*38fa0*/  @P1 LOP3.LUT R21, R21, 0x20000000, RZ, 0xfc, !PT ;  /* 0x2000000015151812 */ /* 0x000fe200078efcff */
[C---:B------:R-:W-:Y:S01]  /*38fb0*/  VIADD R157, R6.reuse, 0x13e ;  /* 0x0000013e069d7836 */ /* 0x040fe20000000000 */
[----:B------:R-:W-:Y:S01]  /*38fc0*/  ISETP.LT.AND P1, PT, R137, UR14, !P0 ;  /* 0x0000000e89007c0c */ /* 0x000fe2000c721270 */
[----:B------:R-:W-:Y:S01]  /*38fd0*/  ULDC UR14, c[0x0][0x22c] ;  /* 0x00008b00000e7ab9 */ /* 0x000fe20000000800 */
[----:B------:R-:W-:Y:S01]  /*38fe0*/  LOP3.LUT R21, R21, 0xefffffff, RZ, 0xc0, !PT ;  /* 0xefffffff15157812 */ /* 0x000fe200078ec0ff */
[C---:B------:R-:W-:Y:S01]  /*38ff0*/  VIADD R158, R6.reuse, 0x13f ;  /* 0x0000013f069e7836 */ /* 0x040fe20000000000 */
[----:B------:R-:W3:Y:S01]  /*39000*/  LDL.LU R138, [R1+0x190c] ;  /* 0x00190c00018a7983 */ /* 0x000ee20000300800 */
[----:B------:R-:W-:-:S02]  /*39010*/  VIADD R159, R6, 0x140 ;  /* 0x00000140069f7836 */ /* 0x000fc40000000000 */
[----:B------:R-:W-:Y:S01]  /*39020*/  VIADD R160, R6, 0x141 ;  /* 0x0000014106a07836 */ /* 0x000fe20000000000 */
[----:B------:R-:W4:Y:S05]  /*39030*/  LDL.LU R137, [R1+0x1908] ;  /* 0x0019080001897983 */ /* 0x000f2a0000300800 */
[----:B------:R-:W-:Y:S02]  /*39040*/  @P1 LOP3.LUT R21, R21, 0x10000000, RZ, 0xfc, !PT ;  /* 0x1000000015151812 */ /* 0x000fe400078efcff */
[----:B------:R-:W-:Y:S01]  /*39050*/  ISETP.LT.AND P1, PT, R136, UR13, !P0 ;  /* 0x0000000d88007c0c */ /* 0x000fe2000c721270 */
[----:B------:R-:W-:Y:S01]  /*39060*/  ULDC UR13, c[0x0][0x22c] ;  /* 0x00008b00000d7ab9 */ /* 0x000fe20000000800 */
[----:B------:R-:W-:Y:S01]  /*39070*/  LOP3.LUT R21, R21, 0xf7ffffff, RZ, 0xc0, !PT ;  /* 0xf7ffffff15157812 */ /* 0x000fe200078ec0ff */
[----:B------:R-:W-:Y:S01]  /*39080*/  VIADD R161, R6, 0x142 ;  /* 0x0000014206a17836 */ /* 0x000fe20000000000 */
[----:B------:R-:W2:Y:S09]  /*39090*/  LDL.LU R136, [R1+0x1904] ;  /* 0x0019040001887983 */ /* 0x000eb20000300800 */
        /* <DEDUP_REMOVED lines=11> */
[----:B------:R-:W4:Y:S09]  /*39150*/  LDL.LU R134, [R1+0x18fc] ;  /* 0x0018fc0001867983 */ /* 0x000f320000300800 */
[----:B------:R-:W-:-:S02]  /*39160*/  @P1 LOP3.LUT R21, R21, 0x2000000, RZ, 0xfc, !PT ;  /* 0x0200000015151812 */ /* 0x000fc400078efcff */
        /* <DEDUP_REMOVED lines=29> */
[----:B------:R-:W-:Y:S01]  /*39340*/  @P1 LOP3.LUT R21, R21, 0x100000, RZ, 0xfc, !PT ;  /* 0x0010000015151812 */ /* 0x000fe200078efcff */
[----:B------:R-:W-:Y:S01]  /*39350*/  BAR.SYNC.DEFER_BLOCKING 0x0 ;  /* 0x0000000000007b1d */ /* 0x000fe20000010000 */
[----:B------:R-:W-:-:S02]  /*39360*/  ISETP.LT.AND P1, PT, R128, UR5, !P0 ;  /* 0x0000000580007c0c */ /* 0x000fc4000c721270 */
[----:B------:R-:W-:-:S03]  /*39370*/  LOP3.LUT R21, R21, 0xfff7ffff, RZ, 0xc0, !PT ;  /* 0xfff7ffff15157812 */ /* 0x000fc600078ec0ff */
[----:B------:R-:W-:Y:S01]  /*39380*/  ULDC UR5, c[0x0][0x22c] ;  /* 0x00008b0000057ab9 */ /* 0x000fe20000000800 */
[C---:B------:R-:W-:Y:S01]  /*39390*/  VIADD R169, R6.reuse, 0x14a ;  /* 0x0000014a06a97836 */ /* 0x040fe20000000000 */
[----:B------:R-:W4:Y:S06]  /*393a0*/  LDL.LU R128, [R1+0x18e4] ;  /* 0x0018e40001807983 */ /* 0x000f2c0000300800 */
[----:B------:R-:W-:Y:S02]  /*393b0*/  @P1 LOP3.LUT R21, R21, 0x80000, RZ, 0xfc, !PT ;  /* 0x0008000015151812 */ /* 0x000fe400078efcff */
[----:B------:R-:W-:Y:S01]  /*393c0*/  ISETP.LT.AND P1, PT, R127, UR60, !P0 ;  /* 0x0000003c7f007c0c */ /* 0x000fe2000c721270 */
[----:B------:R-:W-:Y:S01]  /*393d0*/  ULDC UR60, c[0x0][0x22c] ;  /* 0x00008b00003c7ab9 */ /* 0x000fe20000000800 */
[----:B------:R-:W-:Y:S01]  /*393e0*/  LOP3.LUT R21, R21, 0xfffbffff, RZ, 0xc0, !PT ;  /* 0xfffbffff15157812 */ /* 0x000fe200078ec0ff */
[C---:B------:R-:W-:Y:S01]  /*393f0*/  VIADD R170, R6.reuse, 0x14b ;  /* 0x0000014b06aa7836 */ /* 0x040fe20000000000 */
[----:B------:R-:W4:Y:S01]  /*39400*/  LDL.LU R127, [R1+0x18e0] ;  /* 0x0018e000017f7983 */ /* 0x000f220000300800 */
[----:B------:R-:W-:-:S02]  /*39410*/  VIADD R171, R6, 0x14c ;  /* 0x0000014c06ab7836 */ /* 0x000fc40000000000 */
[----:B------:R-:W-:Y:S01]  /*39420*/  VIADD R252, R6, 0x14d ;  /* 0x0000014d06fc7836 */ /* 0x000fe20000000000 */
[----:B------:R-:W4:Y:S04]  /*39430*/  LDL.LU R126, [R1+0x18dc] ;  /* 0x0018dc00017e7983 */ /* 0x000f280000300800 */
[----:B------:R-:W4:Y:S01]  /*39440*/  LDL.LU R125, [R1+0x18d8] ;  /* 0x0018d800017d7983 */ /* 0x000f220000300800 */
[----:B------:R-:W-:-:S04]  /*39450*/  @P1 LOP3.LUT R21, R21, 0x40000, RZ, 0xfc, !PT ;  /* 0x0004000015151812 */ /* 0x000fc800078efcff */
[----:B------:R-:W-:-:S04]  /*39460*/  LOP3.LUT R21, R21, 0xfffdffff, RZ, 0xc0, !PT ;  /* 0xfffdffff15157812 */ /* 0x000fc800078ec0ff */
[----:B------:R-:W-:Y:S02]  /*39470*/  @P3 LOP3.LUT R21, R21, 0x20000, RZ, 0xfc, !PT ;  /* 0x0002000015153812 */ /* 0x000fe400078efcff */
[----:B------:R-:W-:Y:S01]  /*39480*/  ISETP.LT.AND P1, PT, R124, UR5, !P0 ;  /* 0x000000057c007c0c */ /* 0x000fe2000c721270 */
[----:B------:R-:W-:Y:S01]  /*39490*/  ULDC UR5, c[0x0][0x22c] ;  /* 0x00008b0000057ab9 */ /* 0x000fe20000000800 */
[----:B------:R-:W-:Y:S01]  /*394a0*/  LOP3.LUT R21, R21, 0xfffeffff, RZ, 0xc0, !PT ;  /* 0xfffeffff15157812 */ /* 0x000fe200078ec0ff */
[----:B------:R-:W4:Y:S03]  /*394b0*/  LDL.LU R124, [R1+0x18d4] ;  /* 0x0018d400017c7983 */ /* 0x000f260000300800 */
[----:B------:R-:W-:-:S04]  /*394c0*/  @P2 LOP3.LUT R21, R21, 0x10000, RZ, 0xfc, !PT ;  /* 0x0001000015152812 */ /* 0x000fc800078efcff */
[----:B------:R-:W-:-:S04]  /*394d0*/  LOP3.LUT R21, R21, 0xffff7fff, RZ, 0xc0, !PT ;  /* 0xffff7fff15157812 */ /* 0x000fc800078ec0ff */
[----:B------:R-:W-:Y:S02]  /*394e0*/  @P1 LOP3.LUT R21, R21, 0x8000, RZ, 0xfc, !PT ;  /* 0x0000800015151812 */ /* 0x000fe400078efcff */
[----:B------:R-:W-:Y:S01]  /*394f0*/  ISETP.LT.AND P1, PT, R123, UR60, !P0 ;  /* 0x0000003c7b007c0c */ /* 0x000fe2000c721270 */
[----:B------:R-:W-:Y:S01]  /*39500*/  ULDC UR60, c[0x0][0x22c] ;  /* 0x00008b00003c7ab9 */ /* 0x000fe20000000800 */
[----:B------:R-:W-:Y:S01]  /*39510*/  ISETP.LT.AND P3, PT, R122, UR61, !P0 ;  /* 0x0000003d7a007c0c */ /* 0x000fe2000c761270 */
[----:B------:R-:W-:Y:S01]  /*39520*/  ULDC UR61, c[0x0][0x22c] ;  /* 0x00008b00003d7ab9 */ /* 0x000fe20000000800 */
[----:B------:R-:W-:Y:S01]  /*39530*/  LOP3.LUT R21, R21, 0xffffbfff, RZ, 0xc0, !PT ;  /* 0xffffbfff15157812 */ /* 0x000fe200078ec0ff */
[----:B------:R-:W4:Y:S01]  /*39540*/  LDL.LU R123, [R1+0x18d0] ;  /* 0x0018d000017b7983 */ /* 0x000f220000300800 */
[----:B------:R-:W-:Y:S01]  /*39550*/  ISETP.LT.AND P2, PT, R121, UR4, !P0 ;  /* 0x0000000479007c0c */ /* 0x000fe2000c741270 */
[----:B------:R-:W-:Y:S02]  /*39560*/  ULDC UR4, c[0x0][0x22c] ;  /* 0x00008b0000047ab9 */ /* 0x000fe40000000800 */
[----:B------:R-:W4:Y:S04]  /*39570*/  LDL.LU R122, [R1+0x18cc] ;  /* 0x0018cc00017a7983 */ /* 0x000f280000300800 */
[----:B------:R-:W-:Y:S01]  /*39580*/  @P1 LOP3.LUT R21, R21, 0x4000, RZ, 0xfc, !PT ;  /* 0x0000400015151812 */ /* 0x000fe200078efcff */
[----:B------:R-:W4:Y:S03]  /*39590*/  LDL.LU R121, [R1+0x18c8] ;  /* 0x0018c80001797983 */ /* 0x000f260000300800 */
        /* <DEDUP_REMOVED lines=51> */
[----:B------:R-:W-:Y:S01]  /*398d0*/  LOP3.LUT R21, R21, 0xfffffffb, RZ, 0xc0, !PT ;  /* 0xfffffffb15157812 */ /* 0x000fe200078ec0ff */
[----:B------:R-:W3:Y:S01]  /*398e0*/  LDL.LU R111, [R1+0x18a0] ;  /* 0x0018a000016f7983 */ /* 0x000ee20000300800 */
[----:B------:R-:W-:Y:S01]  /*398f0*/  ISETP.LT.AND P3, PT, R110, UR61, !P0 ;  /* 0x0000003d6e007c0c */ /* 0x000fe2000c761270 */
[----:B------:R-:W-:Y:S01]  /*39900*/  ULDC UR61, c[0x0][0x22c] ;  /* 0x00008b00003d7ab9 */ /* 0x000fe20000000800 */
[----:B------:R-:W-:Y:S01]  /*39910*/  ISETP.LT.AND P2, PT, R109, UR4, !P0 ;  /* 0x000000046d007c0c */ /* 0x000fe2000c741270 */
[----:B------:R-:W-:Y:S01]  /*39920*/  ULDC UR4, c[0x0][0x22c] ;  /* 0x00008b0000047ab9 */ /* 0x000fe20000000800 */
[----:B------:R-:W4:Y:S04]  /*39930*/  LDL.LU R110, [R1+0x189c] ;  /* 0x00189c00016e7983 */ /* 0x000f280000300800 */
[----:B------:R-:W2:Y:S01]  /*39940*/  LDL.LU R109, [R1+0x1898] ;  /* 0x00189800016d7983 */ /* 0x000ea20000300800 */
[----:B------:R-:W-:-:S02]  /*39950*/  @P1 LOP3.LUT R21, R21, 0x4, RZ, 0xfc, !PT ;  /* 0x0000000415151812 */ /* 0x000fc400078efcff */
[----:B------:R-:W-:Y:S01]  /*39960*/  ISETP.LT.AND P1, PT, R108, UR5, !P0 ;  /* 0x000000056c007c0c */ /* 0x000fe2000c721270 */
[----:B------:R-:W-:Y:S01]  /*39970*/  ULDC UR5, c[0x0][0x22c] ;  /* 0x00008b0000057ab9 */ /* 0x000fe20000000800 */
[----:B------:R-:W-:Y:S01]  /*39980*/  LOP3.LUT R21, R21, 0xfffffffd, RZ, 0xc0, !PT ;  /* 0xfffffffd15157812 */ /* 0x000fe200078ec0ff */
[----:B------:R-:W4:Y:S10]  /*39990*/  LDL.LU R108, [R1+0x1894] ;  /* 0x00189400016c7983 */ /* 0x000f340000300800 */
[----:B------:R-:W-:-:S02]  /*399a0*/  @P1 LOP3.LUT R22, R22, 0x80000000, RZ, 0xfc, !PT ;  /* 0x8000000016161812 */ /* 0x000fc400078efcff */
[----:B------:R-:W-:Y:S01]  /*399b0*/  ISETP.LT.AND P1, PT, R107, UR60, !P0 ;  /* 0x0000003c6b007c0c */ /* 0x000fe2000c721270 */
[----:B------:R-:W-:Y:S01]  /*399c0*/  ULDC UR60, c[0x0][0x22c] ;  /* 0x00008b00003c7ab9 */ /* 0x000fe20000000800 */
[----:B------:R-:W-:Y:S01]  /*399d0*/  @P3 LOP3.LUT R21, R21, 0x2, RZ, 0xfc, !PT ;  /* 0x0000000215153812 */ /* 0x000fe200078efcff */
[----:B------:R-:W3:Y:S01]  /*399e0*/  LDL.LU R107, [R1+0x1890] ;  /* 0x00189000016b7983 */ /* 0x000ee20000300800 */
[----:B------:R-:W-:Y:S01]  /*399f0*/  ISETP.LT.AND P3, PT, R106, UR61, !P0 ;  /* 0x0000003d6a007c0c */ /* 0x000fe2000c761270 */
[----:B------:R-:W-:Y:S01]  /*39a00*/  ULDC UR61, c[0x0][0x22c] ;  /* 0x00008b00003d7ab9 */ /* 0x000fe20000000800 */
[----:B------:R-:W-:Y:S01]  /*39a10*/  LOP3.LUT R22, R22, 0xbfffffff, RZ, 0xc0, !PT ;  /* 0xbfffffff16167812 */ /* 0x000fe200078ec0ff */
[----:B------:R-:W4:Y:S01]  /*39a20*/  LDL.LU R106, [R1+0x188c] ;  /* 0x00188c00016a7983 */ /* 0x000f220000300800 */
[----:B------:R-:W-:-:S05]  /*39a30*/  LOP3.LUT R21, R21, 0xfffffffe, RZ, 0xc0, !PT ;  /* 0xfffffffe15157812 */ /* 0x000fca00078ec0ff */
[----:B------:R-:W-:Y:S02]  /*39a40*/  @P1 LOP3.LUT R22, R22, 0x40000000, RZ, 0xfc, !PT ;  /* 0x4000000016161812 */ /* 0x000fe400078efcff */
[----:B------:R-:W-:Y:S02]  /*39a50*/  @P2 LOP3.LUT R21, R21, 0x1, RZ, 0xfc, !PT ;  /* 0x0000000115152812 */ /* 0x000fe400078efcff */
[----:B------:R-:W-:Y:S01]  /*39a60*/  ISETP.LT.AND P2, PT, R105, UR4, !P0 ;  /* 0x0000000469007c0c */ /* 0x000fe2000c741270 */
[----:B------:R-:W-:Y:S01]  /*39a70*/  ULDC UR4, c[0x0][0x22c] ;  /* 0x00008b0000047ab9 */ /* 0x000fe20000000800 */
[----:B------:R-:W-:Y:S01]  /*39a80*/  LOP3.LUT R22, R22, 0xdfffffff, RZ, 0xc0, !PT ;  /* 0xdfffffff16167812 */ /* 0x000fe200078ec0ff */
[----:B------:R-:W2:Y:S03]  /*39a90*/  LDL.LU R105, [R1+0x1888] ;  /* 0x0018880001697983 */ /* 0x000ea60000300800 */
[----:B------:R-:W-:-:S02]  /*39aa0*/  @P3 LOP3.LUT R22, R22, 0x20000000, RZ, 0xfc, !PT ;  /* 0x2000000016163812 */ /* 0x000fc400078efcff */
[----:B------:R-:W-:Y:S01]  /*39ab0*/  ISETP.LT.AND P1, PT, R104, UR5, !P0 ;  /* 0x0000000568007c0c */ /* 0x000fe2000c721270 */
[----:B------:R-:W-:Y:S01]  /*39ac0*/  ULDC UR5, c[0x0][0x22c] ;  /* 0x00008b0000057ab9 */ /* 0x000fe20000000800 */
[----:B------:R-:W-:Y:S01]  /*39ad0*/  LOP3.LUT R22, R22, 0xefffffff, RZ, 0xc0, !PT ;  /* 0xefffffff16167812 */ /* 0x000fe200078ec0ff */
[----:B------:R-:W4:Y:S03]  /*39ae0*/  LDL.LU R104, [R1+0x1884] ;  /* 0x0018840001687983 */ /* 0x000f260000300800 */
[----:B------:R-:W-:Y:S02]  /*39af0*/  @P2 LOP3.LUT R22, R22, 0x10000000, RZ, 0xfc, !PT ;  /* 0x1000000016162812 */ /* 0x000fe400078efcff */
[----:B------:R-:W-:Y:S02]  /*39b00*/  ISETP.LT.AND P2, PT, R103, UR60, !P0 ;  /* 0x0000003c67007c0c */ /* 0x000fe4000c741270 */
[----:B------:R-:W-:Y:S01]  /*39b10*/  LOP3.LUT R22, R22, 0xf7ffffff, RZ, 0xc0, !PT ;  /* 0xf7ffffff16167812 */ /* 0x000fe200078ec0ff */
[----:B------:R-:W3:Y:S03]  /*39b20*/  LDL.LU R103, [R1+0x1880] ;  /* 0x0018800001677983 */ /* 0x000ee60000300800 */
[----:B------:R-:W-:-:S02]  /*39b30*/  @P1 LOP3.LUT R22, R22, 0x8000000, RZ, 0xfc, !PT ;  /* 0x0800000016161812 */ /* 0x000fc400078efcff */
[----:B------:R-:W-:Y:S02]  /*39b40*/  ISETP.LT.AND P1, PT, R101, UR61, !P0 ;  /* 0x0000003d65007c0c */ /* 0x000fe4000c721270 */
[----:B------:R-:W-:-:S04]  /*39b50*/  LOP3.LUT R22, R22, 0xfbffffff, RZ, 0xc0, !PT ;  /* 0xfbffffff16167812 */ /* 0x000fc800078ec0ff */
[----:B------:R-:W-:-:S04]  /*39b60*/  @P2 LOP3.LUT R22, R22, 0x4000000, RZ, 0xfc, !PT ;  /* 0x0400000016162812 */ /* 0x000fc800078efcff */
[----:B------:R-:W-:Y:S02]  /*39b70*/  LOP3.LUT R22, R22, 0xfdffffff, RZ, 0xc0, !PT ;  /* 0xfdffffff16167812 */ /* 0x000fe400078ec0ff */
[----:B------:R-:W-:Y:S02]  /*39b80*/  ISETP.LT.AND P2, PT, R99, UR4, !P0 ;  /* 0x0000000463007c0c */ /* 0x000fe4000c741270 */
[----:B------:R-:W-:Y:S02]  /*39b90*/  @P1 LOP3.LUT R22, R22, 0x2000000, RZ, 0xfc, !PT ;  /* 0x0200000016161812 */ /* 0x000fe400078efcff */
[----:B------:R-:W-:Y:S02]  /*39ba0*/  ISETP.LT.AND P1, PT, R97, UR5, !P0 ;  /* 0x0000000561007c0c */ /* 0x000fe4000c721270 */
[----:B------:R-:W-:Y:S02]  /*39bb0*/  R2UR UR5, R96 ;  /* 0x00000000600572ca */ /* 0x000fe400000e0000 */
[----:B------:R-:W-:-:S02]  /*39bc0*/  LOP3.LUT R22, R22, 0xfeffffff, RZ, 0xc0, !PT ;  /* 0xfeffffff16167812 */ /* 0x000fc400078ec0ff */
[----:B------:R-:W-:-:S03]  /*39bd0*/  R2UR UR4, R98 ;  /* 0x00000000620472ca */ /* 0x000fc600000e0000 */
[----:B------:R-:W-:Y:S02]  /*39be0*/  @P2 LOP3.LUT R22, R22, 0x1000000, RZ, 0xfc, !PT ;  /* 0x0100000016162812 */ /* 0x000fe400078efcff */
[----:B------:R-:W-:Y:S02]  /*39bf0*/  R2UR UR61, R100 ;  /* 0x00000000643d72ca */ /* 0x000fe400000e0000 */
[----:B------:R-:W-:Y:S02]  /*39c00*/  LOP3.LUT R22, R22, 0xff7fffff, RZ, 0xc0, !PT ;  /* 0xff7fffff16167812 */ /* 0x000fe400078ec0ff */
[----:B------:R-:W-:Y:S02]  /*39c10*/  ISETP.LT.AND P2, PT, R95, UR5, !P0 ;  /* 0x000000055f007c0c */ /* 0x000fe4000c741270 */
[----:B------:R-:W-:Y:S02]  /*39c20*/  @P1 LOP3.LUT R22, R22, 0x800000, RZ, 0xfc, !PT ;  /* 0x0080000016161812 */ /* 0x000fe400078efcff */
[----:B------:R-:W-:-:S02]  /*39c30*/  ISETP.LT.AND P1, PT, R93, UR4, !P0 ;  /* 0x000000045d007c0c */ /* 0x000fc4000c721270 */
[----:B------:R-:W-:Y:S02]  /*39c40*/  LOP3.LUT R22, R22, 0xffbfffff, RZ, 0xc0, !PT ;  /* 0xffbfffff16167812 */ /* 0x000fe400078ec0ff */
[----:B------:R-:W-:Y:S02]  /*39c50*/  R2UR UR60, R102 ;  /* 0x00000000663c72ca */ /* 0x000fe400000e0000 */
[----:B------:R-:W4:Y:S03]  /*39c60*/  LDL.LU R102, [R1+0x187c] ;  /* 0x00187c0001667983 */ /* 0x000f260000300800 */
[----:B------:R-:W-:Y:S01]  /*39c70*/  @P2 LOP3.LUT R22, R22, 0x400000, RZ, 0xfc, !PT ;  /* 0x0040000016162812 */ /* 0x000fe200078efcff */
[----:B------:R-:W2:Y:S01]  /*39c80*/  LDL.LU R101, [R1+0x1878] ;  /* 0x0018780001657983 */ /* 0x000ea20000300800 */
[----:B------:R-:W-:Y:S01]  /*39c90*/  ISETP.LT.AND P2, PT, R91, UR61, !P0 ;  /* 0x0000003d5b007c0c */ /* 0x000fe2000c741270 */
[----:B------:R-:W-:Y:S01]  /*39ca0*/  ULDC UR61, c[0x0][0x22c] ;  /* 0x00008b00003d7ab9 */ /* 0x000fe20000000800 */
[----:B------:R-:W-:Y:S01]  /*39cb0*/  LOP3.LUT R22, R22, 0xffdfffff, RZ, 0xc0, !PT ;  /* 0xffdfffff16167812 */ /* 0x000fe200078ec0ff */
[----:B------:R-:W4:Y:S03]  /*39cc0*/  LDL.LU R100, [R1+0x1874] ;  /* 0x0018740001647983 */ /* 0x000f260000300800 */
[----:B------:R-:W-:Y:S01]  /*39cd0*/  @P1 LOP3.LUT R22, R22, 0x200000, RZ, 0xfc, !PT ;  /* 0x0020000016161812 */ /* 0x000fe200078efcff */
[----:B------:R-:W3:Y:S01]  /*39ce0*/  LDL.LU R99, [R1+0x1870] ;  /* 0x0018700001637983 */ /* 0x000ee20000300800 */
[----:B------:R-:W-:Y:S01]  /*39cf0*/  ISETP.LT.AND P1, PT, R89, UR60, !P0 ;  /* 0x0000003c59007c0c */ /* 0x000fe2000c721270 */
[----:B------:R-:W-:Y:S01]  /*39d00*/  ULDC UR60, c[0x0][0x22c] ;  /* 0x00008b00003c7ab9 */ /* 0x000fe20000000800 */
[----:B------:R-:W-:Y:S01]  /*39d10*/  LOP3.LUT R22, R22, 0xffefffff, RZ, 0xc0, !PT ;  /* 0xffefffff16167812 */ /* 0x000fe200078ec0ff */
        /* <DEDUP_REMOVED lines=9> */
[----:B------:R-:W-:-:S02]  /*39db0*/  ISETP.LT.AND P1, PT, R26, UR58, !P0 ;  /* 0x0000003a1a007c0c */ /* 0x000fc4000c721270 */
[----:B------:R-:W-:Y:S01]  /*39dc0*/  LOP3.LUT R22, R22, 0xfffbffff, RZ, 0xc0, !PT ;  /* 0xfffbffff16167812 */ /* 0x000fe200078ec0ff */
[----:B------:R-:W-:Y:S01]  /*39dd0*/  VIADD R26, R6, 0x14f ;  /* 0x0000014f061a7836 */ /* 0x000fe20000000000 */
[----:B------:R-:W-:Y:S02]  /*39de0*/  ULDC UR58, c[0x0][0x22c] ;  /* 0x00008b00003a7ab9 */ /* 0x000fe40000000800 */
[----:B------:R-:W-:Y:S02]  /*39df0*/  @P2 LOP3.LUT R22, R22, 0x40000, RZ, 0xfc, !PT ;  /* 0x0004000016162812 */ /* 0x000fe400078efcff */
[----:B------:R-:W-:Y:S02]  /*39e00*/  ISETP.LT.AND P2, PT, R27, UR57, !P0 ;  /* 0x000000391b007c0c */ /* 0x000fe4000c741270 */
[----:B------:R-:W-:Y:S01]  /*39e10*/  LOP3.LUT R22, R22, 0xfffdffff, RZ, 0xc0, !PT ;  /* 0xfffdffff16167812 */ /* 0x000fe200078ec0ff */
[----:B------:R-:W-:Y:S01]  /*39e20*/  VIADD R27, R6, 0x14e ;  /* 0x0000014e061b7836 */ /* 0x000fe20000000000 */
[----:B------:R-:W-:Y:S01]  /*39e30*/  R2UR UR5, R94 ;  /* 0x000000005e0572ca */ /* 0x000fe200000e0000 */
[----:B------:R-:W-:Y:S01]  /*39e40*/  ULDC UR57, c[0x0][0x22c] ;  /* 0x00008b0000397ab9 */ /* 0x000fe20000000800 */
[----:B------:R-:W-:Y:S01]  /*39e50*/  @P1 LOP3.LUT R22, R22, 0x20000, RZ, 0xfc, !PT ;  /* 0x0002000016161812 */ /* 0x000fe200078efcff */
[----:B------:R-:W4:Y:S01]  /*39e60*/  LDL.LU R94, [R1+0x185c] ;  /* 0x00185c00015e7983 */ /* 0x000f220000300800 */
[----:B------:R-:W-:Y:S01]  /*39e70*/  ISETP.LT.AND P1, PT, R44, UR56, !P0 ;  /* 0x000000382c007c0c */ /* 0x000fe2000c721270 */
[----:B------:R-:W-:Y:S01]  /*39e80*/  ULDC UR56, c[0x0][0x22c] ;  /* 0x00008b0000387ab9 */ /* 0x000fe20000000800 */
[----:B------:R-:W-:Y:S01]  /*39e90*/  LOP3.LUT R22, R22, 0xfffeffff, RZ, 0xc0, !PT ;  /* 0xfffeffff16167812 */ /* 0x000fe200078ec0ff */
[----:B------:R-:W2:Y:S03]  /*39ea0*/  LDL.LU R93, [R1+0x1858] ;  /* 0x00185800015d7983 */ /* 0x000ea60000300800 */
[----:B------:R-:W-:-:S02]  /*39eb0*/  @P2 LOP3.LUT R22, R22, 0x10000, RZ, 0xfc, !PT ;  /* 0x0001000016162812 */ /* 0x000fc400078efcff */
[----:B------:R-:W-:Y:S01]  /*39ec0*/  ISETP.LT.AND P2, PT, R45, UR55, !P0 ;  /* 0x000000372d007c0c */ /* 0x000fe2000c741270 */
[----:B------:R-:W-:Y:S01]  /*39ed0*/  ULDC UR55, c[0x0][0x22c] ;  /* 0x00008b0000377ab9 */ /* 0x000fe20000000800 */
[----:B------:R-:W-:-:S04]  /*39ee0*/  LOP3.LUT R22, R22, 0xffff7fff, RZ, 0xc0, !PT ;  /* 0xffff7fff16167812 */ /* 0x000fc800078ec0ff */
[----:B------:R-:W-:Y:S02]  /*39ef0*/  @P1 LOP3.LUT R22, R22, 0x8000, RZ, 0xfc, !PT ;  /* 0x0000800016161812 */ /* 0x000fe400078efcff */
        /* <DEDUP_REMOVED lines=22> */
[----:B------:R-:W-:Y:S02]  /*3a060*/  LOP3.LUT R22, R22, 0xfffffdff, RZ, 0xc0, !PT ;  /* 0xfffffdff16167812 */ /* 0x000fe400078ec0ff */
[----:B------:R-:W-:Y:S01]  /*3a070*/  R2UR UR4, R92 ;  /* 0x000000005c0472ca */ /* 0x000fe200000e0000 */
[----:B------:R-:W-:Y:S01]  /*3a080*/  VIADD R44, R6, 0x173 ;  /* 0x00000173062c7836 */ /* 0x000fe20000000000 */
[----:B------:R-:W-:Y:S01]  /*3a090*/  @P1 LOP3.LUT R22, R22, 0x200, RZ, 0xfc, !PT ;  /* 0x0000020016161812 */ /* 0x000fe200078efcff */
[----:B------:R-:W4:Y:S01]  /*3a0a0*/  LDL.LU R92, [R1+0x1854] ;  /* 0x00185400015c7983 */ /* 0x000f220000300800 */
[----:B------:R-:W-:Y:S01]  /*3a0b0*/  ISETP.LT.AND P1, PT, R52, UR48, !P0 ;  /* 0x0000003034007c0c */ /* 0x000fe2000c721270 */
[----:B------:R-:W-:Y:S01]  /*3a0c0*/  ULDC UR48, c[0x0][0x22c] ;  /* 0x00008b0000307ab9 */ /* 0x000fe20000000800 */
[----:B------:R-:W-:Y:S01]  /*3a0d0*/  LOP3.LUT R22, R22, 0xfffffeff, RZ, 0xc0, !PT ;  /* 0xfffffeff16167812 */ /* 0x000fe200078ec0ff */
[----:B------:R-:W3:Y:S03]  /*3a0e0*/  LDL.LU R91, [R1+0x1850] ;  /* 0x00185000015b7983 */ /* 0x000ee60000300800 */
[----:B------:R-:W-:Y:S01]  /*3a0f0*/  @P2 LOP3.LUT R22, R22, 0x100, RZ, 0xfc, !PT ;  /* 0x0000010016162812 */ /* 0x000fe200078efcff */
[----:B------:R-:W2:Y:S01]  /*3a100*/  LDL.LU R89, [R1+0x184c] ;  /* 0x00184c0001597983 */ /* 0x000ea20000300800 */
[----:B------:R-:W-:Y:S01]  /*3a110*/  ISETP.LT.AND P2, PT, R53, UR47, !P0 ;  /* 0x0000002f35007c0c */ /* 0x000fe2000c741270 */
[----:B------:R-:W-:Y:S01]  /*3a120*/  ULDC UR47, c[0x0][0x22c] ;  /* 0x00008b00002f7ab9 */ /* 0x000fe20000000800 */
[----:B------:R-:W-:Y:S01]  /*3a130*/  LOP3.LUT R22, R22, 0xffffff7f, RZ, 0xc0, !PT ;  /* 0xffffff7f16167812 */ /* 0x000fe200078ec0ff */
[----:B------:R-:W4:Y:S03]  /*3a140*/  LDS.128 R48, [R0] ;  /* 0x0000000000307984 */ /* 0x000f260000000c00 */
[----:B------:R-:W-:Y:S01]  /*3a150*/  @P1 LOP3.LUT R22, R22, 0x80, RZ, 0xfc, !PT ;  /* 0x0000008016161812 */ /* 0x000fe200078efcff */
[----:B------:R-:W-:Y:S01]  /*3a160*/  BAR.SYNC.DEFER_BLOCKING 0x0 ;  /* 0x0000000000007b1d */ /* 0x000fe20000010000 */
[----:B------:R-:W-:-:S02]  /*3a170*/  ISETP.LT.AND P1, PT, R54, UR46, !P0 ;  /* 0x0000002e36007c0c */ /* 0x000fc4000c721270 */
[----:B------:R-:W-:-:S03]  /*3a180*/  LOP3.LUT R22, R22, 0xffffffbf, RZ, 0xc0, !PT ;  /* 0xffffffbf16167812 */ /* 0x000fc600078ec0ff */
[----:B------:R-:W-:Y:S01]  /*3a190*/  ULDC UR46, c[0x0][0x22c] ;  /* 0x00008b00002e7ab9 */ /* 0x000fe20000000800 */
        /* <DEDUP_REMOVED lines=26> */
[----:B------:R-:W-:-:S04]  /*3a340*/  ULDC UR39, c[0x0][0x22c] ;  /* 0x00008b0000277ab9 */ /* 0x000fc80000000800 */
        /* <DEDUP_REMOVED lines=132> */
[----:B------:R-:W-:Y:S02]  /*3ab90*/  ISETP.LT.AND P2, PT, R157, UR6, !P0 ;  /* 0x000000069d007c0c */ /* 0x000fe4000c741270 */
[----:B------:R-:W-:Y:S01]  /*3aba0*/  ISETP.LT.AND P4, PT, R44, UR59, !P0 ;  /* 0x0000003b2c007c0c */ /* 0x000fe2000c781270 */
[----:B--2---:R-:W-:Y:S01]  /*3abb0*/  IMAD.MOV.U32 R46, RZ, RZ, R89 ;  /* 0x000000ffff2e7224 */ /* 0x004fe200078e0059 */
[----:B------:R-:W-:Y:S01]  /*3abc0*/  LOP3.LUT R17, R17, 0xdfffffff, RZ, 0xc0, !PT ;  /* 0xdfffffff11117812 */ /* 0x000fe200078ec0ff */
[----:B---3--:R-:W-:Y:S01]  /*3abd0*/  IMAD.MOV.U32 R47, RZ, RZ, R91 ;  /* 0x000000ffff2f7224 */ /* 0x008fe200078e005b */
[----:B------:R-:W-:Y:S01]  /*3abe0*/  ISETP.LT.AND P3, PT, R158, UR7, !P0 ;  /* 0x000000079e007c0c */ /* 0x000fe2000c761270 */
[----:B------:R-:W-:Y:S01]  /*3abf0*/  IMAD.MOV.U32 R54, RZ, RZ, R93 ;  /* 0x000000ffff367224 */ /* 0x000fe200078e005d */
[----:B------:R-:W-:Y:S01]  /*3ac00*/  @P1 LOP3.LUT R17, R17, 0x20000000, RZ, 0xfc, !PT ;  /* 0x2000000011111812 */ /* 0x000fe200078efcff */
[----:B------:R-:W-:Y:S01]  /*3ac10*/  IMAD.MOV.U32 R55, RZ, RZ, R95 ;  /* 0x000000ffff377224 */ /* 0x000fe200078e005f */
[----:B------:R-:W-:Y:S01]  /*3ac20*/  ULDC UR6, c[0x0][0x22c] ;  /* 0x00008b0000067ab9 */ /* 0x000fe20000000800 */
[----:B------:R-:W-:Y:S01]  /*3ac30*/  IMAD.MOV.U32 R62, RZ, RZ, R97 ;  /* 0x000000ffff3e7224 */ /* 0x000fe200078e0061 */
[----:B------:R-:W-:Y:S01]  /*3ac40*/  LOP3.LUT R17, R17, 0xefffffff, RZ, 0xc0, !PT ;  /* 0xefffffff11117812 */ /* 0x000fe200078ec0ff */
[----:B------:R-:W-:Y:S01]  /*3ac50*/  IMAD.MOV.U32 R63, RZ, RZ, R99 ;  /* 0x000000ffff3f7224 */ /* 0x000fe200078e0063 */
[----:B------:R-:W-:Y:S01]  /*3ac60*/  LOP3.LUT R19, R19, 0xfff7ffff, RZ, 0xc0, !PT ;  /* 0xfff7ffff13137812 */ /* 0x000fe200078ec0ff */
[----:B------:R-:W-:Y:S01]  /*3ac70*/  IMAD.MOV.U32 R70, RZ, RZ, R101 ;  /* 0x000000ffff467224 */ /* 0x000fe200078e0065 */
[----:B------:R-:W-:Y:S01]  /*3ac80*/  @P2 LOP3.LUT R17, R17, 0x10000000, RZ, 0xfc, !PT ;  /* 0x1000000011112812 */ /* 0x000fe200078efcff */
[----:B------:R-:W-:Y:S01]  /*3ac90*/  IMAD.MOV.U32 R71, RZ, RZ, R103 ;  /* 0x000000ffff477224 */ /* 0x000fe200078e0067 */
[----:B------:R-:W-:Y:S01]  /*3aca0*/  ISETP.LT.AND P1, PT, R159, UR8, !P0 ;  /* 0x000000089f007c0c */ /* 0x000fe2000c721270 */
        /* <DEDUP_REMOVED lines=11> */
[----:B------:R-:W-:-:S02]  /*3ad60*/  ULDC UR7, c[0x0][0x22c] ;  /* 0x00008b0000077ab9 */ /* 0x000fc40000000800 */
[----:B------:R-:W-:Y:S02]  /*3ad70*/  @P1 LOP3.LUT R17, R17, 0x4000000, RZ, 0xfc, !PT ;  /* 0x0400000011111812 */ /* 0x000fe400078efcff */
[----:B------:R-:W-:Y:S02]  /*3ad80*/  ISETP.LT.AND P3, PT, R161, UR10, !P0 ;  /* 0x0000000aa1007c0c */ /* 0x000fe4000c761270 */
[----:B------:R-:W-:-:S04]  /*3ad90*/  LOP3.LUT R17, R17, 0xfdffffff, RZ, 0xc0, !PT ;  /* 0xfdffffff11117812 */ /* 0x000fc800078ec0ff */
        /* <DEDUP_REMOVED lines=38> */
[----:B------:R-:W-:Y:S01]  /*3b000*/  LOP3.LUT R17, R17, 0xffffefff, RZ, 0xc0, !PT ;  /* 0xffffefff11117812 */ /* 0x000fe200078ec0ff */
[----:B------:R-:W-:-:S03]  /*3b010*/  VIADD R27, R6, 0x150 ;  /* 0x00000150061b7836 */ /* 0x000fc60000000000 */
        /* <DEDUP_REMOVED lines=37> */
[----:B------:R-:W-:Y:S01]  /*3b270*/  ISETP.LT.AND P2, PT, R26, UR33, !P0 ;  /* 0x000000211a007c0c */ /* 0x000fe2000c741270 */
[C---:B------:R-:W-:Y:S01]  /*3b280*/  VIADD R26, R6.reuse, 0x15b ;  /* 0x0000015b061a7836 */ /* 0x040fe20000000000 */
[----:B------:R-:W-:Y:S01]  /*3b290*/  LOP3.LUT R17, R17, 0xfffffffb, RZ, 0xc0, !PT ;  /* 0xfffffffb11117812 */ /* 0x000fe200078ec0ff */
[----:B------:R-:W-:-:S03]  /*3b2a0*/  VIADD R27, R6, 0x15a ;  /* 0x0000015a061b7836 */ /* 0x000fc60000000000 */
[----:B------:R-:W-:Y:S02]  /*3b2b0*/  @P1 LOP3.LUT R17, R17, 0x4, RZ, 0xfc, !PT ;  /* 0x0000000411111812 */ /* 0x000fe400078efcff */
[----:B------:R-:W-:Y:S02]  /*3b2c0*/  ISETP.LT.AND P1, PT, R26, UR35, !P0 ;  /* 0x000000231a007c0c */ /* 0x000fe4000c721270 */
[----:B------:R-:W-:Y:S01]  /*3b2d0*/  ISETP.LT.AND P3, PT, R27, UR34, !P0 ;  /* 0x000000221b007c0c */ /* 0x000fe2000c761270 */
[----:B------:R-:W-:Y:S01]  /*3b2e0*/  VIADD R27, R6, 0x15c ;  /* 0x0000015c061b7836 */ /* 0x000fe20000000000 */
[----:B------:R-:W-:-:S04]  /*3b2f0*/  LOP3.LUT R17, R17, 0xfffffffd, RZ, 0xc0, !PT ;  /* 0xfffffffd11117812 */ /* 0x000fc800078ec0ff */
[----:B------:R-:W-:Y:S02]  /*3b300*/  @P2 LOP3.LUT R17, R17, 0x2, RZ, 0xfc, !PT ;  /* 0x0000000211112812 */ /* 0x000fe400078efcff */
[----:B------:R-:W-:Y:S01]  /*3b310*/  ISETP.LT.AND P2, PT, R27, UR36, !P0 ;  /* 0x000000241b007c0c */ /* 0x000fe2000c741270 */
[----:B------:R-:W-:Y:S01]  /*3b320*/  VIADD R26, R6, 0x15d ;  /* 0x0000015d061a7836 */ /* 0x000fe20000000000 */
[----:B------:R-:W-:Y:S02]  /*3b330*/  LOP3.LUT R17, R17, 0xfffffffe, RZ, 0xc0, !PT ;  /* 0xfffffffe11117812 */ /* 0x000fe400078ec0ff */
[----:B------:R-:W-:Y:S02]  /*3b340*/  @P1 LOP3.LUT R3, R3, 0x80000000, RZ, 0xfc, !PT ;  /* 0x8000000003031812 */ /* 0x000fe400078efcff */
[----:B------:R-:W-:Y:S02]  /*3b350*/  @P3 LOP3.LUT R17, R17, 0x1, RZ, 0xfc, !PT ;  /* 0x0000000111113812 */ /* 0x000fe400078efcff */
[----:B------:R-:W-:-:S02]  /*3b360*/  ISETP.LT.AND P3, PT, R26, UR37, !P0 ;  /* 0x000000251a007c0c */ /* 0x000fc4000c761270 */
        /* <DEDUP_REMOVED lines=76> */
[----:B------:R-:W-:Y:S01]  /*3b830*/  VIADD R26, R6, 0x172 ;  /* 0x00000172061a7836 */ /* 0x000fe20000000000 */
[----:B------:R-:W-:-:S04]  /*3b840*/  LOP3.LUT R3, R3, 0xfffff7ff, RZ, 0xc0, !PT ;  /* 0xfffff7ff03037812 */ /* 0x000fc800078ec0ff */
[----:B------:R-:W-:Y:S02]  /*3b850*/  @P3 LOP3.LUT R3, R3, 0x800, RZ, 0xfc, !PT ;  /* 0x0000080003033812 */ /* 0x000fe400078efcff */
[----:B------:R-:W-:Y:S01]  /*3b860*/  ISETP.LT.AND P3, PT, R26, UR58, !P0 ;  /* 0x0000003a1a007c0c */ /* 0x000fe2000c761270 */
[----:B------:R-:W-:-:S05]  /*3b870*/  VIADD R26, R6, 0x175 ;  /* 0x00000175061a7836 */ /* 0x000fca0000000000 */
[----:B------:R-:W-:Y:S02]  /*3b880*/  ISETP.LT.AND P6, PT, R26, UR61, !P0 ;  /* 0x0000003d1a007c0c */ /* 0x000fe4000c7c1270 */
[----:B------:R-:W2:Y:S04]  /*3b890*/  LDL.LU R26, [R1+0x7d0] ;  /* 0x0007d000011a7983 */ /* 0x000ea80000300800 */
[----:B------:R3:W-:Y:S04]  /*3b8a0*/  STL.64 [R1+0x1928], R202 ;  /* 0x001928ca01007387 */ /* 0x0007e80000100a00 */
[----:B---3--:R-:W2:Y:S04]  /*3b8b0*/  LDL.LU.64 R202, [R1+0x17e0] ;  /* 0x0017e00001ca7983 */ /* 0x008ea80000300a00 */
[----:B------:R-:W-:Y:S04]  /*3b8c0*/  STL.64 [R1+0x1920], R198 ;  /* 0x001920c601007387 */ /* 0x000fe80000100a00 */
[----:B------:R-:W-:Y:S04]  /*3b8d0*/  STL.64 [R1+0x1918], R192 ;  /* 0x001918c001007387 */ /* 0x000fe80000100a00 */
[----:B------:R-:W-:Y:S04]  /*3b8e0*/  STL.64 [R1+0x1910], R188 ;  /* 0x001910bc01007387 */ /* 0x000fe80000100a00 */
[----:B------:R-:W-:Y:S04]  /*3b8f0*/  STL.64 [R1+0x1908], R194 ;  /* 0x001908c201007387 */ /* 0x000fe80000100a00 */
[----:B------:R-:W-:Y:S04]  /*3b900*/  STL [R1+0x1900], R191 ;  /* 0x001900bf01007387 */ /* 0x000fe80000100800 */
        /* <DEDUP_REMOVED lines=19> */
[----:B-1----:R-:W-:Y:S04]  /*3ba40*/  STL.64 [R1+0x1860], R36 ;  /* 0x0018602401007387 */ /* 0x002fe80000100a00 */
[----:B------:R-:W-:Y:S04]  /*3ba50*/  STL.64 [R1+0x1858], R42 ;  /* 0x0018582a01007387 */ /* 0x000fe80000100a00 */
[----:B------:R-:W-:Y:S04]  /*3ba60*/  STL.64 [R1+0x1850], R38 ;  /* 0x0018502601007387 */ /* 0x000fe80000100a00 */
[----:B------:R-:W3:Y:S04]  /*3ba70*/  LDL.LU R44, [R1+0x304] ;  /* 0x00030400012c7983 */ /* 0x000ee80000300800 */
[----:B------:R-:W3:Y:S04]  /*3ba80*/  LDL.LU R45, [R1+0x30c] ;  /* 0x00030c00012d7983 */ /* 0x000ee80000300800 */
[----:B---3--:R1:W-:Y:S01]  /*3ba90*/  STSM.16.M88.4 [R4], R44 ;  /* 0x0000002c04007844 */ /* 0x0083e20000000200 */
[----:B------:R-:W-:Y:S06]  /*3baa0*/  BAR.SYNC.DEFER_BLOCKING 0x0 ;  /* 0x0000000000007b1d */ /* 0x000fec0000010000 */
[----:B-1----:R-:W3:Y:S04]  /*3bab0*/  LDL.LU R44, [R1+0x310] ;  /* 0x00031000012c7983 */ /* 0x002ee80000300800 */
[----:B------:R-:W3:Y:S04]  /*3bac0*/  LDL.LU R45, [R1+0x318] ;  /* 0x00031800012d7983 */ /* 0x000ee80000300800 */
[----:B------:R-:W2:Y:S04]  /*3bad0*/  LDL.LU R52, [R1+0x314] ;  /* 0x0003140001347983 */ /* 0x000ea80000300800 */
[----:B------:R-:W2:Y:S04]  /*3bae0*/  LDL.LU R53, [R1+0x31c] ;  /* 0x00031c0001357983 */ /* 0x000ea80000300800 */
[----:B------:R-:W1:Y:S01]  /*3baf0*/  LDS.128 R56, [R0] ;  /* 0x0000000000387984 */ /* 0x000e620000000c00 */
[----:B----4-:R-:W-:-:S02]  /*3bb00*/  IMAD.MOV.U32 R46, RZ, RZ, R92 ;  /* 0x000000ffff2e7224 */ /* 0x010fc400078e005c */
[----:B------:R-:W-:Y:S01]  /*3bb10*/  IMAD.MOV.U32 R47, RZ, RZ, R94 ;  /* 0x000000ffff2f7224 */ /* 0x000fe200078e005e */
[----:B------:R-:W-:Y:S06]  /*3bb20*/  BAR.SYNC.DEFER_BLOCKING 0x0 ;  /* 0x0000000000007b1d */ /* 0x000fec0000010000 */
[----:B---3--:R-:W-:Y:S02]  /*3bb30*/  STSM.16.M88.4 [R4], R44 ;  /* 0x0000002c04007844 */ /* 0x008fe40000000200 */
[----:B------:R-:W-:Y:S06]  /*3bb40*/  BAR.SYNC.DEFER_BLOCKING 0x0 ;  /* 0x0000000000007b1d */ /* 0x000fec0000010000 */
[----:B------:R-:W3:Y:S02]  /*3bb50*/  LDS.128 R44, [R0] ;  /* 0x00000000002c7984 */ /* 0x000ee40000000c00 */
[----:B------:R-:W-:Y:S06]  /*3bb60*/  BAR.SYNC.DEFER_BLOCKING 0x0 ;  /* 0x0000000000007b1d */ /* 0x000fec0000010000 */
[----:B--2---:R2:W-:Y:S02]  /*3bb70*/  STSM.16.M88.4 [R4], R52 ;  /* 0x0000003404007844 */ /* 0x0045e40000000200 */
[----:B------:R-:W-:Y:S06]  /*3bb80*/  BAR.SYNC.DEFER_BLOCKING 0x0 ;  /* 0x0000000000007b1d */ /* 0x000fec0000010000 */
[----:B--2---:R-:W2:Y:S04]  /*3bb90*/  LDL.LU R52, [R1+0x320] ;  /* 0x0003200001347983 */ /* 0x004ea80000300800 */
[----:B------:R-:W2:Y:S04]  /*3bba0*/  LDL.LU R53, [R1+0x328] ;  /* 0x0003280001357983 */ /* 0x000ea80000300800 */
[----:B------:R-:W4:Y:S04]  /*3bbb0*/  LDL.LU R60, [R1+0x324] ;  /* 0x00032400013c7983 */ /* 0x000f280000300800 */
[----:B------:R-:W4:Y:S04]  /*3bbc0*/  LDL.LU R61, [R1+0x32c] ;  /* 0x00032c00013d7983 */ /* 0x000f280000300800 */
[----:B------:R-:W3:Y:S01]  /*3bbd0*/  LDS.128 R64, [R0] ;  /* 0x0000000000407984 */ /* 0x000ee20000000c00 */
[----:B------:R-:W-:-:S02]  /*3bbe0*/  IMAD.MOV.U32 R54, RZ, RZ, R96 ;  /* 0x000000ffff367224 */ /* 0x000fc400078e0060 */
[----:B------:R-:W-:Y:S01]  /*3bbf0*/  IMAD.MOV.U32 R55, RZ, RZ, R98 ;  /* 0x000000ffff377224 */ /* 0x000fe200078e0062 */
[----:B------:R-:W-:Y:S06]  /*3bc00*/  BAR.SYNC.DEFER_BLOCKING 0x0 ;  /* 0x0000000000007b1d */ /* 0x000fec0000010000 */
[----:B--2---:R-:W-:Y:S02]  /*3bc10*/  STSM.16.M88.4 [R4], R52 ;  /* 0x0000003404007844 */ /* 0x004fe40000000200 */
[----:B------:R-:W-:Y:S06]  /*3bc20*/  BAR.SYNC.DEFER_BLOCKING 0x0 ;  /* 0x0000000000007b1d */ /* 0x000fec0000010000 */
[----:B------:R-:W2:Y:S02]  /*3bc30*/  LDS.128 R52, [R0] ;  /* 0x0000000000347984 */ /* 0x000ea40000000c00 */
[----:B------:R-:W-:Y:S06]  /*3bc40*/  BAR.SYNC.DEFER_BLOCKING 0x0 ;  /* 0x0000000000007b1d */ /* 0x000fec0000010000 */
[----:B----4-:R4:W-:Y:S02]  /*3bc50*/  STSM.16.M88.4 [R4], R60 ;  /* 0x0000003c04007844 */ /* 0x0109e40000000200 */
[----:B------:R-:W-:Y:S06]  /*3bc60*/  BAR.SYNC.DEFER_BLOCKING 0x0 ;  /* 0x0000000000007b1d */ /* 0x000fec0000010000 */
[----:B----4-:R-:W4:Y:S04]  /*3bc70*/  LDL.LU R60, [R1+0x330] ;  /* 0x00033000013c7983 */ /* 0x010f280000300800 */
[----:B------:R-:W4:Y:S04]  /*3bc80*/  LDL.LU R61, [R1+0x338] ;  /* 0x00033800013d7983 */ /* 0x000f280000300800 */
[----:B------:R-:W3:Y:S04]  /*3bc90*/  LDL.LU R68, [R1+0x334] ;  /* 0x0003340001447983 */ /* 0x000ee80000300800 */
[----:B------:R-:W3:Y:S04]  /*3bca0*/  LDL.LU R69, [R1+0x33c] ;  /* 0x00033c0001457983 */ /* 0x000ee80000300800 */
[----:B------:R-:W2:Y:S01]  /*3bcb0*/  LDS.128 R72, [R0] ;  /* 0x0000000000487984 */ /* 0x000ea20000000c00 */
[----:B------:R-:W-:-:S02]  /*3bcc0*/  IMAD.MOV.U32 R62, RZ, RZ, R100 ;  /* 0x000000ffff3e7224 */ /* 0x000fc400078e0064 */
[----:B------:R-:W-:Y:S01]  /*3bcd0*/  IMAD.MOV.U32 R63, RZ, RZ, R102 ;  /* 0x000000ffff3f7224 */ /* 0x000fe200078e0066 */
[----:B------:R-:W-:Y:S06]  /*3bce0*/  BAR.SYNC.DEFER_BLOCKING 0x0 ;  /* 0x0000000000007b1d */ /* 0x000fec0000010000 */
[----:B----4-:R-:W-:Y:S02]  /*3bcf0*/  STSM.16.M88.4 [R4], R60 ;  /* 0x0000003c04007844 */ /* 0x010fe40000000200 */
[----:B------:R-:W-:Y:S06]  /*3bd00*/  BAR.SYNC.DEFER_BLOCKING 0x0 ;  /* 0x0000000000007b1d */ /* 0x000fec0000010000 */
[----:B------:R-:W4:Y:S02]  /*3bd10*/  LDS.128 R60, [R0] ;  /* 0x00000000003c7984 */ /* 0x000f240000000c00 */
[----:B------:R-:W-:Y:S06]  /*3bd20*/  BAR.SYNC.DEFER_BLOCKING 0x0 ;  /* 0x0000000000007b1d */ /* 0x000fec0000010000 */
[----:B---3--:R3:W-:Y:S02]  /*3bd30*/  STSM.16.M88.4 [R4], R68 ;  /* 0x0000004404007844 */ /* 0x0087e40000000200 */
[----:B------:R-:W-:Y:S06]  /*3bd40*/  BAR.SYNC.DEFER_BLOCKING 0x0 ;  /* 0x0000000000007b1d */ /* 0x000fec0000010000 */
[----:B---3--:R-:W3:Y:S04]  /*3bd50*/  LDL.LU R68, [R1+0x340] ;  /* 0x0003400001447983 */ /* 0x008ee80000300800 */
[----:B------:R-:W3:Y:S04]  /*3bd60*/  LDL.LU R69, [R1+0x348] ;  /* 0x0003480001457983 */ /* 0x000ee80000300800 */
[----:B------:R-:W2:Y:S04]  /*3bd70*/  LDL.LU R76, [R1+0x344] ;  /* 0x00034400014c7983 */ /* 0x000ea80000300800 */
[----:B------:R-:W2:Y:S04]  /*3bd80*/  LDL.LU R77, [R1+0x34c] ;  /* 0x00034c00014d7983 */ /* 0x000ea80000300800 */
[----:B------:R-:W4:Y:S01]  /*3bd90*/  LDS.128 R80, [R0] ;  /* 0x0000000000507984 */ /* 0x000f220000000c00 */
[----:B------:R-:W-:-:S02]  /*3bda0*/  IMAD.MOV.U32 R70, RZ, RZ, R104 ;  /* 0x000000ffff467224 */ /* 0x000fc400078e0068 */
        /* <DEDUP_REMOVED lines=29> */
[----:B------:R-:W-:Y:S01]  /*3bf80*/  BAR.SYNC.DEFER_BLOCKING 0x0 ;  /* 0x0000000000007b1d */ /* 0x000fe20000010000 */
[----:B------:R-:W-:Y:S02]  /*3bf90*/  IMAD.MOV.U32 R94, RZ, RZ, R113 ;  /* 0x000000ffff5e7224 */ /* 0x000fe400078e0071 */
[----:B------:R-:W-:-:S03]  /*3bfa0*/  IMAD.MOV.U32 R95, RZ, RZ, R115 ;  /* 0x000000ffff5f7224 */ /* 0x000fc600078e0073 */
        /* <DEDUP_REMOVED lines=13> */
[----:B------:R-:W-:Y:S01]  /*3c080*/  BAR.SYNC.DEFER_BLOCKING 0x0 ;  /* 0x0000000000007b1d */ /* 0x000fe20000010000 */
[----:B------:R-:W-:Y:S02]  /*3c090*/  IMAD.MOV.U32 R102, RZ, RZ, R117 ;  /* 0x000000ffff667224 */ /* 0x000fe400078e0075 */
[----:B------:R-:W-:-:S03]  /*3c0a0*/  IMAD.MOV.U32 R103, RZ, RZ, R119 ;  /* 0x000000ffff677224 */ /* 0x000fc600078e0077 */
        /* <DEDUP_REMOVED lines=13> */
[----:B------:R-:W-:Y:S01]  /*3c180*/  BAR.SYNC.DEFER_BLOCKING 0x0 ;  /* 0x0000000000007b1d */ /* 0x000fe20000010000 */
[----:B------:R-:W-:Y:S02]  /*3c190*/  IMAD.MOV.U32 R110, RZ, RZ, R121 ;  /* 0x000000ffff6e7224 */ /* 0x000fe400078e0079 */
[----:B------:R-:W-:-:S03]  /*3c1a0*/  IMAD.MOV.U32 R111, RZ, RZ, R123 ;  /* 0x000000ffff6f7224 */ /* 0x000fc600078e007b */
        /* <DEDUP_REMOVED lines=20> */
[----:B---3--:R3:W-:Y:S04]  /*3c2f0*/  STSM.16.M88.4 [R4], R116 ;  /* 0x0000007404007844 */ /* 0x0087e80000000200 */
[----:B---3--:R-:W3:Y:S04]  /*3c300*/  LDL.LU R116, [R1+0x3a0] ;  /* 0x0003a00001747983 */ /* 0x008ee80000300800 */
[----:B------:R-:W3:Y:S04]  /*3c310*/  LDL.LU R117, [R1+0x3a8] ;  /* 0x0003a80001757983 */ /* 0x000ee80000300800 */
[----:B------:R-:W2:Y:S04]  /*3c320*/  LDL.LU R124, [R1+0x3a4] ;  /* 0x0003a400017c7983 */ /* 0x000ea80000300800 */
[----:B------:R-:W2:Y:S01]  /*3c330*/  LDL.LU R125, [R1+0x3ac] ;  /* 0x0003ac00017d7983 */ /* 0x000ea20000300800 */
[----:B------:R-:W-:-:S02]  /*3c340*/  IMAD.MOV.U32 R118, RZ, RZ, R128 ;  /* 0x000000ffff767224 */ /* 0x000fc400078e0080 */
[----:B------:R-:W-:Y:S01]  /*3c350*/  IMAD.MOV.U32 R119, RZ, RZ, R130 ;  /* 0x000000ffff777224 */ /* 0x000fe200078e0082 */
[----:B------:R-:W-:Y:S01]  /*3c360*/  BAR.SYNC.DEFER_BLOCKING 0x0 ;  /* 0x0000000000007b1d */ /* 0x000fe20000010000 */
[----:B------:R-:W-:Y:S02]  /*3c370*/  IMAD.MOV.U32 R126, RZ, RZ, R129 ;  /* 0x000000ffff7e7224 */ /* 0x000fe400078e0081 */
[----:B------:R-:W-:-:S03]  /*3c380*/  IMAD.MOV.U32 R127, RZ, RZ, R131 ;  /* 0x000000ffff7f7224 */ /* 0x000fc600078e0083 */
[----:B------:R-:W4:Y:S02]  /*3c390*/  LDS.128 R128, [R0] ;  /* 0x0000000000807984 */ /* 0x000f240000000c00 */
[----:B------:R-:W-:Y:S06]  /*3c3a0*/  BAR.SYNC.DEFER_BLOCKING 0x0 ;  /* 0x0000000000007b1d */ /* 0x000fec0000010000 */
[----:B---3--:R-:W-:Y:S02]  /*3c3b0*/  STSM.16.M88.4 [R4], R116 ;  /* 0x0000007404007844 */ /* 0x008fe40000000200 */
[----:B------:R-:W-:Y:S06]  /*3c3c0*/  BAR.SYNC.DEFER_BLOCKING 0x0 ;  /* 0x0000000000007b1d */ /* 0x000fec0000010000 */
[----:B------:R-:W3:Y:S02]  /*3c3d0*/  LDS.128 R116, [R0] ;  /* 0x0000000000747984 */ /* 0x000ee40000000c00 */
[----:B------:R-:W-:Y:S06]  /*3c3e0*/  BAR.SYNC.DEFER_BLOCKING 0x0 ;  /* 0x0000000000007b1d */ /* 0x000fec0000010000 */
[----:B--2---:R2:W-:Y:S04]  /*3c3f0*/  STSM.16.M88.4 [R4], R124 ;  /* 0x0000007c04007844 */ /* 0x0045e80000000200 */
[----:B--2---:R-:W2:Y:S04]  /*3c400*/  LDL.LU R124, [R1+0x3b0] ;  /* 0x0003b000017c7983 */ /* 0x004ea80000300800 */
[----:B------:R-:W2:Y:S04]  /*3c410*/  LDL.LU R125, [R1+0x3b8] ;  /* 0x0003b800017d7983 */ /* 0x000ea80000300800 */
[----:B------:R-:W4:Y:S04]  /*3c420*/  LDL.LU R152, [R1+0x3b4] ;  /* 0x0003b40001987983 */ /* 0x000f280000300800 */
[----:B------:R-:W4:Y:S01]  /*3c430*/  LDL.LU R153, [R1+0x3bc] ;  /* 0x0003bc0001997983 */ /* 0x000f220000300800 */
[----:B------:R-:W-:Y:S01]  /*3c440*/  BAR.SYNC.DEFER_BLOCKING 0x0 ;  /* 0x0000000000007b1d */ /* 0x000fe20000010000 */
[----:B------:R-:W-:-:S02]  /*3c450*/  IMAD.MOV.U32 R126, RZ, RZ, R132 ;  /* 0x000000ffff7e7224 */ /* 0x000fc400078e0084 */
[----:B------:R-:W-:-:S03]  /*3c460*/  IMAD.MOV.U32 R127, RZ, RZ, R134 ;  /* 0x000000ffff7f7224 */ /* 0x000fc600078e0086 */
[----:B------:R-:W3:Y:S02]  /*3c470*/  LDS.128 R132, [R0] ;  /* 0x0000000000847984 */ /* 0x000ee40000000c00 */
[----:B------:R-:W-:Y:S06]  /*3c480*/  BAR.SYNC.DEFER_BLOCKING 0x0 ;  /* 0x0000000000007b1d */ /* 0x000fec0000010000 */
[----:B--2---:R-:W-:Y:S02]  /*3c490*/  STSM.16.M88.4 [R4], R124 ;  /* 0x0000007c04007844 */ /* 0x004fe40000000200 */
[----:B------:R-:W-:Y:S06]  /*3c4a0*/  BAR.SYNC.DEFER_BLOCKING 0x0 ;  /* 0x0000000000007b1d */ /* 0x000fec0000010000 */
[----:B------:R-:W2:Y:S02]  /*3c4b0*/  LDS.128 R124, [R0] ;  /* 0x00000000007c7984 */ /* 0x000ea40000000c00 */
[----:B------:R-:W-:Y:S06]  /*3c4c0*/  BAR.SYNC.DEFER_BLOCKING 0x0 ;  /* 0x0000000000007b1d */ /* 0x000fec0000010000 */
[----:B----4-:R4:W-:Y:S04]  /*3c4d0*/  STSM.16.M88.4 [R4], R152 ;  /* 0x0000009804007844 */ /* 0x0109e80000000200 */
[----:B----4-:R-:W4:Y:S04]  /*3c4e0*/  LDL.LU R152, [R1+0x3c0] ;  /* 0x0003c00001987983 */ /* 0x010f280000300800 */
[----:B------:R-:W4:Y:S04]  /*3c4f0*/  LDL.LU R153, [R1+0x3c8] ;  /* 0x0003c80001997983 */ /* 0x000f280000300800 */
[----:B------:R-:W3:Y:S04]  /*3c500*/  LDL.LU R156, [R1+0x3c4] ;  /* 0x0003c400019c7983 */ /* 0x000ee80000300800 */
[----:B------:R-:W3:Y:S01]  /*3c510*/  LDL.LU R157, [R1+0x3cc] ;  /* 0x0003cc00019d7983 */ /* 0x000ee20000300800 */
[----:B------:R-:W-:-:S02]  /*3c520*/  IMAD.MOV.U32 R154, RZ, RZ, R136 ;  /* 0x000000ffff9a7224 */ /* 0x000fc400078e0088 */
[----:B------:R-:W-:Y:S01]  /*3c530*/  IMAD.MOV.U32 R155, RZ, RZ, R138 ;  /* 0x000000ffff9b7224 */ /* 0x000fe200078e008a */
[----:B------:R-:W-:Y:S01]  /*3c540*/  BAR.SYNC.DEFER_BLOCKING 0x0 ;  /* 0x0000000000007b1d */ /* 0x000fe20000010000 */
[----:B------:R-:W-:Y:S02]  /*3c550*/  IMAD.MOV.U32 R158, RZ, RZ, R137 ;  /* 0x000000ffff9e7224 */ /* 0x000fe400078e0089 */
[----:B------:R-:W-:-:S03]  /*3c560*/  IMAD.MOV.U32 R159, RZ, RZ, R139 ;  /* 0x000000ffff9f7224 */ /* 0x000fc600078e008b */
[----:B------:R-:W2:Y:S02]  /*3c570*/  LDS.128 R136, [R0] ;  /* 0x0000000000887984 */ /* 0x000ea40000000c00 */
[----:B------:R-:W-:Y:S06]  /*3c580*/  BAR.SYNC.DEFER_BLOCKING 0x0 ;  /* 0x0000000000007b1d */ /* 0x000fec0000010000 */
        /* <DEDUP_REMOVED lines=25> */
[----:B------:R-:W-:-:S02]  /*3c720*/  IMAD.MOV.U32 R162, RZ, RZ, R144 ;  /* 0x000000ffffa27224 */ /* 0x000fc400078e0090 */
[----:B------:R-:W-:Y:S01]  /*3c730*/  IMAD.MOV.U32 R163, RZ, RZ, R146 ;  /* 0x000000ffffa37224 */ /* 0x000fe200078e0092 */
[----:B------:R-:W-:Y:S01]  /*3c740*/  BAR.SYNC.DEFER_BLOCKING 0x0 ;  /* 0x0000000000007b1d */ /* 0x000fe20000010000 */
[----:B------:R-:W-:Y:S02]  /*3c750*/  IMAD.MOV.U32 R166, RZ, RZ, R145 ;  /* 0x000000ffffa67224 */ /* 0x000fe400078e0091 */
        /* <DEDUP_REMOVED lines=11> */
[----:B------:R-:W3:Y:S04]  /*3c810*/  LDL.LU R169, [R1+0x3fc] ;  /* 0x0003fc0001a97983 */ /* 0x000ee80000300800 */
[----:B------:R-:W2:Y:S04]  /*3c820*/  LDL.LU.64 R174, [R1+0x17e8] ;  /* 0x0017e80001ae7983 */ /* 0x000ea80000300a00 */
[----:B------:R-:W2:Y:S04]  /*3c830*/  LDL.LU R173, [R1+0x7c0] ;  /* 0x0007c00001ad7983 */ /* 0x000ea80000300800 */
[----:B------:R-:W2:Y:S04]  /*3c840*/  LDL.LU.64 R178, [R1+0x17d8] ;  /* 0x0017d80001b27983 */ /* 0x000ea80000300a00 */
[----:B------:R-:W2:Y:S04]  /*3c850*/  LDL.LU R172, [R1+0x7d4] ;  /* 0x0007d40001ac7983 */ /* 0x000ea80000300800 */
[----:B------:R-:W2:Y:S04]  /*3c860*/  LDL.LU.64 R176, [R1+0x17d0] ;  /* 0x0017d00001b07983 */ /* 0x000ea80000300a00 */
[----:B------:R-:W2:Y:S04]  /*3c870*/  LDL.LU R187, [R1+0x7c4] ;  /* 0x0007c40001bb7983 */ /* 0x000ea80000300800 */
[----:B------:R-:W2:Y:S04]  /*3c880*/  LDL.LU.64 R182, [R1+0x17c8] ;  /* 0x0017c80001b67983 */ /* 0x000ea80000300a00 */
[----:B------:R-:W2:Y:S01]  /*3c890*/  LDL.LU R186, [R1+0x7d8] ;  /* 0x0007d80001ba7983 */ /* 0x000ea20000300800 */
[----:B------:R-:W-:-:S02]  /*3c8a0*/  IMAD.MOV.U32 R166, RZ, RZ, R148 ;  /* 0x000000ffffa67224 */ /* 0x000fc400078e0094 */
[----:B------:R-:W-:Y:S01]  /*3c8b0*/  IMAD.MOV.U32 R167, RZ, RZ, R150 ;  /* 0x000000ffffa77224 */ /* 0x000fe200078e0096 */
[----:B------:R-:W-:Y:S01]  /*3c8c0*/  BAR.SYNC.DEFER_BLOCKING 0x0 ;  /* 0x0000000000007b1d */ /* 0x000fe20000010000 */
[----:B------:R-:W-:Y:S02]  /*3c8d0*/  IMAD.MOV.U32 R170, RZ, RZ, R149 ;  /* 0x000000ffffaa7224 */ /* 0x000fe400078e0095 */
[----:B------:R-:W-:Y:S01]  /*3c8e0*/  IMAD.MOV.U32 R171, RZ, RZ, R151 ;  /* 0x000000ffffab7224 */ /* 0x000fe200078e0097 */
[----:B------:R-:W-:Y:S01]  /*3c8f0*/  LOP3.LUT R3, R3, 0xfffffbff, RZ, 0xc0, !PT ;  /* 0xfffffbff03037812 */ /* 0x000fe200078ec0ff */
[----:B------:R-:W-:Y:S01]  /*3c900*/  VIADD R27, R6, 0x171 ;  /* 0x00000171061b7836 */ /* 0x000fe20000000000 */
[----:B------:R-:W2:Y:S04]  /*3c910*/  LDL.LU.64 R180, [R1+0x17c0] ;  /* 0x0017c00001b47983 */ /* 0x000ea80000300a00 */
[----:B------:R-:W1:Y:S01]  /*3c920*/  LDS.128 R148, [R0] ;  /* 0x0000000000947984 */ /* 0x000e620000000c00 */
[----:B------:R-:W-:Y:S01]  /*3c930*/  BAR.SYNC.DEFER_BLOCKING 0x0 ;  /* 0x0000000000007b1d */ /* 0x000fe20000010000 */
[----:B------:R-:W-:-:S02]  /*3c940*/  @P1 LOP3.LUT R3, R3, 0x400, RZ, 0xfc, !PT ;  /* 0x0000040003031812 */ /* 0x000fc400078efcff */
[C---:B------:R-:W-:Y:S02]  /*3c950*/  ISETP.LT.AND P1, PT, R6.reuse, UR6, !P0 ;  /* 0x0000000606007c0c */ /* 0x040fe4000c721270 */
[----:B------:R-:W-:Y:S01]  /*3c960*/  LOP3.LUT R3, R3, 0xfffffdff, RZ, 0xc0, !PT ;  /* 0xfffffdff03037812 */ /* 0x000fe200078ec0ff */
[----:B------:R-:W-:Y:S01]  /*3c970*/  ULDC UR6, c[0x0][0x22c] ;  /* 0x00008b0000067ab9 */ /* 0x000fe20000000800 */
[----:B------:R-:W-:Y:S01]  /*3c980*/  ISETP.LT.AND P2, PT, R27, UR57, !P0 ;  /* 0x000000391b007c0c */ /* 0x000fe2000c741270 */
[----:B------:R-:W-:Y:S01]  /*3c990*/  VIADD R27, R6, 0x174 ;  /* 0x00000174061b7836 */ /* 0x000fe20000000000 */
[----:B------:R-:W2:Y:S07]  /*3c9a0*/  LDL.LU R191, [R1+0x7c8] ;  /* 0x0007c80001bf7983 */ /* 0x000eae0000300800 */
[----:B------:R-:W-:Y:S01]  /*3c9b0*/  @P1 LOP3.LUT R3, R3, 0x200, RZ, 0xfc, !PT ;  /* 0x0000020003031812 */ /* 0x000fe200078efcff */
[----:B------:R-:W2:Y:S01]  /*3c9c0*/  LDL.LU.64 R184, [R1+0x17b8] ;  /* 0x0017b80001b87983 */ /* 0x000ea20000300a00 */
[----:B------:R-:W-:-:S02]  /*3c9d0*/  LOP3.LUT P1, RZ, R5, 0x8000, RZ, 0xc0, !PT ;  /* 0x0000800005ff7812 */ /* 0x000fc4000782c0ff */
[----:B------:R-:W-:Y:S01]  /*3c9e0*/  LOP3.LUT R5, R5, 0xffffffdf, RZ, 0xc0, !PT ;  /* 0xffffffdf05057812 */ /* 0x000fe200078ec0ff */
[----:B------:R-:W2:Y:S01]  /*3c9f0*/  LDL.LU R188, [R1+0x7dc] ;  /* 0x0007dc0001bc7983 */ /* 0x000ea20000300800 */
[----:B------:R-:W-:Y:S02]  /*3ca00*/  ISETP.LT.AND P5, PT, R27, UR60, !P0 ;  /* 0x0000003c1b007c0c */ /* 0x000fe4000c7a1270 */
[----:B------:R-:W-:Y:S01]  /*3ca10*/  @P0 LOP3.LUT R5, R5, 0x20, RZ, 0xfc, !PT ;  /* 0x0000002005050812 */ /* 0x000fe200078efcff */
[----:B------:R-:W2:Y:S01]  /*3ca20*/  LDL.LU.64 R194, [R1+0x17b0] ;  /* 0x0017b00001c27983 */ /* 0x000ea20000300a00 */
[----:B------:R-:W-:Y:S02]  /*3ca30*/  LOP3.LUT P0, RZ, R3, 0x200, RZ, 0xc0, !PT ;  /* 0x0000020003ff7812 */ /* 0x000fe4000780c0ff */
[----:B------:R-:W-:Y:S01]  /*3ca40*/  @P2 LOP3.LUT R19, R19, 0x80000, RZ, 0xfc, !PT ;  /* 0x0008000013132812 */ /* 0x000fe200078efcff */
[----:B------:R-:W2:Y:S03]  /*3ca50*/  LDL.LU R189, [R1+0x7cc] ;  /* 0x0007cc0001bd7983 */ /* 0x000ea60000300800 */
[----:B------:R-:W-:Y:S01]  /*3ca60*/  LOP3.LUT R19, R19, 0xfffbffff, RZ, 0xc0, !PT ;  /* 0xfffbffff13137812 */ /* 0x000fe200078ec0ff */
[----:B------:R-:W2:Y:S01]  /*3ca70*/  LDL.LU.64 R192, [R1+0x17a8] ;  /* 0x0017a80001c07983 */ /* 0x000ea20000300a00 */
[----:B------:R-:W-:-:S02]  /*3ca80*/  LOP3.LUT R5, R5, 0xffffffbf, RZ, 0xc0, !PT ;  /* 0xffffffbf05057812 */ /* 0x000fc400078ec0ff */
[----:B------:R-:W-:Y:S01]  /*3ca90*/  @P3 LOP3.LUT R19, R19, 0x40000, RZ, 0xfc, !PT ;  /* 0x0004000013133812 */ /* 0x000fe200078efcff */
[----:B------:R-:W2:Y:S03]  /*3caa0*/  LDL.LU R252, [R1+0x7b0] ;  /* 0x0007b00001fc7983 */ /* 0x000ea60000300800 */
[----:B------:R-:W-:Y:S01]  /*3cab0*/  LOP3.LUT R19, R19, 0xfffdffff, RZ, 0xc0, !PT ;  /* 0xfffdffff13137812 */ /* 0x000fe200078ec0ff */
[----:B------:R-:W2:Y:S03]  /*3cac0*/  LDL.LU.64 R198, [R1+0x17a0] ;  /* 0x0017a00001c67983 */ /* 0x000ea60000300a00 */
[----:B------:R-:W-:Y:S01]  /*3cad0*/  @P4 LOP3.LUT R19, R19, 0x20000, RZ, 0xfc, !PT ;  /* 0x0002000013134812 */ /* 0x000fe200078efcff */
[----:B------:R-:W2:Y:S03]  /*3cae0*/  LDL.LU R27, [R1+0x7a0] ;  /* 0x0007a000011b7983 */ /* 0x000ea60000300800 */
[----:B------:R-:W-:-:S04]  /*3caf0*/  LOP3.LUT R19, R19, 0xfffeffff, RZ, 0xc0, !PT ;  /* 0xfffeffff13137812 */ /* 0x000fc800078ec0ff */
[----:B------:R-:W-:-:S04]  /*3cb00*/  @P5 LOP3.LUT R19, R19, 0x10000, RZ, 0xfc, !PT ;  /* 0x0001000013135812 */ /* 0x000fc800078efcff */
[----:B------:R-:W-:-:S04]  /*3cb10*/  LOP3.LUT R19, R19, 0xffff7fff, RZ, 0xc0, !PT ;  /* 0xffff7fff13137812 */ /* 0x000fc800078ec0ff */
[----:B------:R-:W-:-:S04]  /*3cb20*/  @P6 LOP3.LUT R19, R19, 0x8000, RZ, 0xfc, !PT ;  /* 0x0000800013136812 */ /* 0x000fc800078efcff */
[----:B------:R-:W-:-:S13]  /*3cb30*/  LOP3.LUT P6, RZ, R19, 0x8, RZ, 0xc0, !PT ;  /* 0x0000000813ff7812 */ /* 0x000fda00078cc0ff */
[----:B------:R-:W-:Y:S02]  /*3cb40*/  @P6 LOP3.LUT R2, R2, 0x10000000, RZ, 0xfc, !PT ;  /* 0x1000000002026812 */ /* 0x000fe400078efcff */
[----:B------:R-:W-:Y:S02]  /*3cb50*/  LOP3.LUT P6, RZ, R19, 0x40, RZ, 0xc0, !PT ;  /* 0x0000004013ff7812 */ /* 0x000fe400078cc0ff */
[----:B------:R-:W-:Y:S01]  /*3cb60*/  LOP3.LUT R2, R2, 0xdfffffff, RZ, 0xc0, !PT ;  /* 0xdfffffff02027812 */ /* 0x000fe200078ec0ff */
[----:B----4-:R-:W-:Y:S01]  /*3cb70*/  STSM.16.M88.4 [R4], R164 ;  /* 0x000000a404007844 */ /* 0x010fe20000000200 */
[----:B------:R-:W-:Y:S06]  /*3cb80*/  BAR.SYNC.DEFER_BLOCKING 0x0 ;  /* 0x0000000000007b1d */ /* 0x000fec0000010000 */
[----:B------:R-:W4:Y:S02]  /*3cb90*/  LDS.128 R164, [R0] ;  /* 0x0000000000a47984 */ /* 0x000f240000000c00 */
[----:B------:R-:W-:Y:S06]  /*3cba0*/  BAR.SYNC.DEFER_BLOCKING 0x0 ;  /* 0x0000000000007b1d */ /* 0x000fec0000010000 */
[----:B---3--:R-:W-:Y:S02]  /*3cbb0*/  STSM.16.M88.4 [R4], R168 ;  /* 0x000000a804007844 */ /* 0x008fe40000000200 */
[----:B------:R-:W-:Y:S06]  /*3cbc0*/  BAR.SYNC.DEFER_BLOCKING 0x0 ;  /* 0x0000000000007b1d */ /* 0x000fec0000010000 */
[----:B------:R3:W-:Y:S01]  /*3cbd0*/  @P0 STG.E desc[UR4][R202.64], R26 ;  /* 0x0000001aca000986 */ /* 0x0007e2000c101904 */
[----:B------:R-:W-:-:S02]  /*3cbe0*/  LOP3.LUT P0, RZ, R3, 0x80, RZ, 0xc0, !PT ;  /* 0x0000008003ff7812 */ /* 0x000fc4000780c0ff */
[----:B------:R-:W-:Y:S01]  /*3cbf0*/  @P6 LOP3.LUT R2, R2, 0x20000000, RZ, 0xfc, !PT ;  /* 0x2000000002026812 */ /* 0x000fe200078efcff */
[----:B---3--:R-:W3:Y:S10]  /*3cc00*/  LDL.LU.64 R202, [R1+0x1798] ;  /* 0x0017980001ca7983 */ /* 0x008ef40000300a00 */
[----:B------:R-:W-:-:S02]  /*3cc10*/  @P0 LOP3.LUT R5, R5, 0x40, RZ, 0xfc, !PT ;  /* 0x0000004005050812 */ /* 0x000fc400078efcff */
[----:B------:R-:W-:Y:S01]  /*3cc20*/  LOP3.LUT P0, RZ, R3, 0x40, RZ, 0xc0, !PT ;  /* 0x0000004003ff7812 */ /* 0x000fe2000780c0ff */
[----:B------:R-:W3:Y:S01]  /*3cc30*/  LDL.LU R26, [R1+0x7b4] ;  /* 0x0007b400011a7983 */ /* 0x000ee20000300800 */
[----:B------:R-:W-:Y:S02]  /*3cc40*/  LOP3.LUT R5, R5, 0xffffff7f, RZ, 0xc0, !PT ;  /* 0xffffff7f05057812 */ /* 0x000fe400078ec0ff */
[----:B------:R-:W-:Y:S01]  /*3cc50*/  LOP3.LUT P6, RZ, R19, 0x80, RZ, 0xc0, !PT ;  /* 0x0000008013ff7812 */ /* 0x000fe200078cc0ff */
[----:B------:R-:W4:Y:S01]  /*3cc60*/  LDL.LU R38, [R1+0xa4c] ;  /* 0x000a4c0001267983 */ /* 0x000f220000300800 */
[----:B------:R-:W-:-:S03]  /*3cc70*/  LOP3.LUT R2, R2, 0xbfffffff, RZ, 0xc0, !PT ;  /* 0xbfffffff02027812 */ /* 0x000fc600078ec0ff */
[----:B------:R-:W4:Y:S04]  /*3cc80*/  LDL.LU.64 R42, [R1+0x1790] ;  /* 0x00179000012a7983 */ /* 0x000f280000300a00 */
[----:B------:R-:W-:Y:S01]  /*3cc90*/  @P0 LOP3.LUT R5, R5, 0x80, RZ, 0xfc, !PT ;  /* 0x0000008005050812 */ /* 0x000fe200078efcff */
[----:B------:R-:W4:Y:S01]  /*3cca0*/  LDL.LU R40, [R1+0x7a4] ;  /* 0x0007a40001287983 */ /* 0x000f220000300800 */
[----:B------:R-:W-:Y:S02]  /*3ccb0*/  LOP3.LUT P0, RZ, R3, 0x20, RZ, 0xc0, !PT ;  /* 0x0000002003ff7812 */ /* 0x000fe4000780c0ff */
[----:B------:R-:W-:Y:S01]  /*3ccc0*/  LOP3.LUT R5, R5, 0xfffffeff, RZ, 0xc0, !PT ;  /* 0xfffffeff05057812 */ /* 0x000fe200078ec0ff */
[----:B------:R-:W4:Y:S01]  /*3ccd0*/  LDL.LU.64 R36, [R1+0x1788] ;  /* 0x0017880001247983 */ /* 0x000f220000300a00 */
[----:B------:R-:W-:-:S09]  /*3cce0*/  @P6 LOP3.LUT R2, R2, 0x40000000, RZ, 0xfc, !PT ;  /* 0x4000000002026812 */ /* 0x000fd200078efcff */
[----:B------:R-:W-:Y:S01]  /*3ccf0*/  @P0 LOP3.LUT R5, R5, 0x100, RZ, 0xfc, !PT ;  /* 0x0000010005050812 */ /* 0x000fe200078efcff */
[----:B------:R-:W4:Y:S01]  /*3cd00*/  LDL.LU R41, [R1+0x7b8] ;  /* 0x0007b80001297983 */ /* 0x000f220000300800 */
[----:B------:R-:W-:Y:S02]  /*3cd10*/  LOP3.LUT P0, RZ, R3, 0x10, RZ, 0xc0, !PT ;  /* 0x0000001003ff7812 */ /* 0x000fe4000780c0ff */
[----:B------:R-:W-:Y:S01]  /*3cd20*/  LOP3.LUT R5, R5, 0xfffffdff, RZ, 0xc0, !PT ;  /* 0xfffffdff05057812 */ /* 0x000fe200078ec0ff */
[----:B------:R-:W4:Y:S01]  /*3cd30*/  LDL.LU.64 R30, [R1+0x1780] ;  /* 0x00178000011e7983 */ /* 0x000f220000300a00 */
[----:B------:R-:W-:Y:S02]  /*3cd40*/  LOP3.LUT P6, RZ, R19, 0x100, RZ, 0xc0, !PT ;  /* 0x0000010013ff7812 */ /* 0x000fe400078cc0ff */
[----:B------:R-:W-:Y:S01]  /*3cd50*/  LOP3.LUT R2, R2, 0x7fffffff, RZ, 0xc0, !PT ;  /* 0x7fffffff02027812 */ /* 0x000fe200078ec0ff */
[----:B------:R-:W4:Y:S04]  /*3cd60*/  LDL.LU R28, [R1+0x7a8] ;  /* 0x0007a800011c7983 */ /* 0x000f280000300800 */
[----:B------:R-:W4:Y:S02]  /*3cd70*/  LDL.LU.64 R34, [R1+0x1778] ;  /* 0x0017780001227983 */ /* 0x000f240000300a00 */
[----:B------:R-:W-:-:S02]  /*3cd80*/  @P0 LOP3.LUT R5, R5, 0x200, RZ, 0xfc, !PT ;  /* 0x0000020005050812 */ /* 0x000fc400078efcff */
[----:B------:R-:W-:Y:S01]  /*3cd90*/  LOP3.LUT P0, RZ, R3, 0x8, RZ, 0xc0, !PT ;  /* 0x0000000803ff7812 */ /* 0x000fe2000780c0ff */
[----:B------:R-:W4:Y:S01]  /*3cda0*/  LDL.LU R29, [R1+0x7bc] ;  /* 0x0007bc00011d7983 */ /* 0x000f220000300800 */
[----:B------:R-:W-:Y:S02]  /*3cdb0*/  LOP3.LUT R5, R5, 0xfffffbff, RZ, 0xc0, !PT ;  /* 0xfffffbff05057812 */ /* 0x000fe400078ec0ff */
[----:B------:R-:W-:Y:S01]  /*3cdc0*/  @P6 LOP3.LUT R2, R2, 0x80000000, RZ, 0xfc, !PT ;  /* 0x8000000002026812 */ /* 0x000fe200078efcff */
[----:B------:R-:W4:Y:S08]  /*3cdd0*/  LDL.LU.64 R32, [R1+0x1770] ;  /* 0x0017700001207983 */ /* 0x000f300000300a00 */
[----:B------:R-:W-:Y:S01]  /*3cde0*/  @P0 LOP3.LUT R5, R5, 0x400, RZ, 0xfc, !PT ;  /* 0x0000040005050812 */ /* 0x000fe200078efcff */
[----:B------:R-:W4:Y:S01]  /*3cdf0*/  LDL.LU R14, [R1+0x7ac] ;  /* 0x0007ac00010e7983 */ /* 0x000f220000300800 */
[----:B------:R-:W-:-:S02]  /*3ce00*/  LOP3.LUT P0, RZ, R3, 0x4, RZ, 0xc0, !PT ;  /* 0x0000000403ff7812 */ /* 0x000fc4000780c0ff */
[----:B------:R-:W-:Y:S01]  /*3ce10*/  LOP3.LUT R5, R5, 0xfffff7ff, RZ, 0xc0, !PT ;  /* 0xfffff7ff05057812 */ /* 0x000fe200078ec0ff */
[----:B------:R-:W4:Y:S01]  /*3ce20*/  LDL.LU.64 R10, [R1+0x1768] ;  /* 0x00176800010a7983 */ /* 0x000f220000300a00 */
[----:B------:R-:W-:-:S03]  /*3ce30*/  LOP3.LUT P6, RZ, R19, 0x200, RZ, 0xc0, !PT ;  /* 0x0000020013ff7812 */ /* 0x000fc600078cc0ff */
[----:B------:R-:W4:Y:S04]  /*3ce40*/  LDL.LU R15, [R1+0x790] ;  /* 0x00079000010f7983 */ /* 0x000f280000300800 */
[----:B--2---:R2:W-:Y:S02]  /*3ce50*/  @P1 STG.E desc[UR4][R174.64], R173 ;  /* 0x000000adae001986 */ /* 0x0045e4000c101904 */
[----:B------:R-:W-:Y:S02]  /*3ce60*/  @P0 LOP3.LUT R5, R5, 0x800, RZ, 0xfc, !PT ;  /* 0x0000080005050812 */ /* 0x000fe400078efcff */
[----:B------:R-:W-:Y:S01]  /*3ce70*/  LOP3.LUT P0, RZ, R3, 0x2, RZ, 0xc0, !PT ;  /* 0x0000000203ff7812 */ /* 0x000fe2000780c0ff */
[----:B------:R-:W4:Y:S01]  /*3ce80*/  LDL.LU.64 R8, [R1+0x1760] ;  /* 0x0017600001087983 */ /* 0x000f220000300a00 */
[----:B------:R-:W-:-:S03]  /*3ce90*/  LOP3.LUT R5, R5, 0xffffefff, RZ, 0xc0, !PT ;  /* 0xffffefff05057812 */ /* 0x000fc600078ec0ff */
[----:B--2---:R-:W2:Y:S04]  /*3cea0*/  LDL.LU R174, [R1+0x780] ;  /* 0x0007800001ae7983 */ /* 0x004ea80000300800 */
[----:B------:R-:W2:Y:S04]  /*3ceb0*/  LDL.LU.64 R12, [R1+0x1758] ;  /* 0x00175800010c7983 */ /* 0x000ea80000300a00 */
[----:B------:R-:W-:Y:S01]  /*3cec0*/  @P0 LOP3.LUT R5, R5, 0x1000, RZ, 0xfc, !PT ;  /* 0x0000100005050812 */ /* 0x000fe200078efcff */
[----:B------:R-:W2:Y:S03]  /*3ced0*/  LDL.LU R175, [R1+0x794] ;  /* 0x0007940001af7983 */ /* 0x000ea60000300800 */
[----:B------:R-:W-:-:S04]  /*3cee0*/  LOP3.LUT R5, R5, 0xfffffffe, RZ, 0xc0, !PT ;  /* 0xfffffffe05057812 */ /* 0x000fc800078ec0ff */
[----:B------:R-:W-:Y:S02]  /*3cef0*/  @P6 LOP3.LUT R5, R5, 0x1, RZ, 0xfc, !PT ;  /* 0x0000000105056812 */ /* 0x000fe400078efcff */
[----:B------:R-:W-:Y:S02]  /*3cf00*/  LOP3.LUT P6, RZ, R19, 0x400, RZ, 0xc0, !PT ;  /* 0x0000040013ff7812 */ /* 0x000fe400078cc0ff */
[----:B------:R-:W-:-:S11]  /*3cf10*/  LOP3.LUT R5, R5, 0xfffffffd, RZ, 0xc0, !PT ;  /* 0xfffffffd05057812 */ /* 0x000fd600078ec0ff */
[----:B------:R-:W-:Y:S02]  /*3cf20*/  @P6 LOP3.LUT R5, R5, 0x2, RZ, 0xfc, !PT ;  /* 0x0000000205056812 */ /* 0x000fe400078efcff */
[----:B------:R-:W-:Y:S02]  /*3cf30*/  LOP3.LUT P6, RZ, R19, 0x800, RZ, 0xc0, !PT ;  /* 0x0000080013ff7812 */ /* 0x000fe400078cc0ff */
[----:B------:R-:W-:-:S11]  /*3cf40*/  LOP3.LUT R5, R5, 0xfffffffb, RZ, 0xc0, !PT ;  /* 0xfffffffb05057812 */ /* 0x000fd600078ec0ff */
[----:B------:R-:W-:Y:S02]  /*3cf50*/  @P6 LOP3.LUT R5, R5, 0x4, RZ, 0xfc, !PT ;  /* 0x0000000405056812 */ /* 0x000fe400078efcff */
[----:B------:R-:W-:Y:S02]  /*3cf60*/  LOP3.LUT P6, RZ, R19, 0x1000, RZ, 0xc0, !PT ;  /* 0x0000100013ff7812 */ /* 0x000fe400078cc0ff */
[----:B------:R-:W-:Y:S02]  /*3cf70*/  LOP3.LUT R5, R5, 0xfffffff7, RZ, 0xc0, !PT ;  /* 0xfffffff705057812 */ /* 0x000fe400078ec0ff */
[----:B------:R-:W-:-:S09]  /*3cf80*/  LOP3.LUT P0, RZ, R3, 0x1, RZ, 0xc0, !PT ;  /* 0x0000000103ff7812 */ /* 0x000fd2000780c0ff */
[----:B------:R-:W-:Y:S02]  /*3cf90*/  @P6 LOP3.LUT R5, R5, 0x8, RZ, 0xfc, !PT ;  /* 0x0000000805056812 */ /* 0x000fe400078efcff */
[----:B------:R-:W-:Y:S02]  /*3cfa0*/  LOP3.LUT P6, RZ, R19, 0x2000, RZ, 0xc0, !PT ;  /* 0x0000200013ff7812 */ /* 0x000fe400078cc0ff */
[----:B------:R-:W-:Y:S01]  /*3cfb0*/  LOP3.LUT R5, R5, 0xffffffef, RZ, 0xc0, !PT ;  /* 0xffffffef05057812 */ /* 0x000fe200078ec0ff */
[----:B------:R1:W-:Y:S10]  /*3cfc0*/  @P0 STG.E desc[UR4][R178.64], R172 ;  /* 0x000000acb2000986 */ /* 0x0003f4000c101904 */
[----:B------:R-:W-:Y:S01]  /*3cfd0*/  @P6 LOP3.LUT R5, R5, 0x10, RZ, 0xfc, !PT ;  /* 0x0000001005056812 */ /* 0x000fe200078efcff */
[----:B-1----:R-:W2:Y:S03]  /*3cfe0*/  LDL.LU.64 R178, [R1+0x1750] ;  /* 0x0017500001b27983 */ /* 0x002ea60000300a00 */
[----:B------:R-:W-:Y:S01]  /*3cff0*/  LOP3.LUT P0, RZ, R5, 0x1000, RZ, 0xc0, !PT ;  /* 0x0000100005ff7812 */ /* 0x000fe2000780c0ff */
[----:B------:R-:W2:-:S12]  /*3d000*/  LDL.LU R173, [R1+0x784] ;  /* 0x0007840001ad7983 */ /* 0x000e980000300800 */
[----:B------:R1:W-:Y:S01]  /*3d010*/  @P0 STG.E desc[UR4][R176.64], R187 ;  /* 0x000000bbb0000986 */ /* 0x0003e2000c101904 */
[----:B------:R-:W-:-:S03]  /*3d020*/  LOP3.LUT P0, RZ, R5, 0x800, RZ, 0xc0, !PT ;  /* 0x0000080005ff7812 */ /* 0x000fc6000780c0ff */
[----:B-1----:R-:W2:Y:S10]  /*3d030*/  LDL.LU.64 R176, [R1+0x1748] ;  /* 0x0017480001b07983 */ /* 0x002eb40000300a00 */
[----:B------:R1:W-:Y:S04]  /*3d040*/  @P0 STG.E desc[UR4][R182.64], R186 ;  /* 0x000000bab6000986 */ /* 0x0003e8000c101904 */
[----:B------:R-:W2:Y:S04]  /*3d050*/  LDL.LU R172, [R1+0x798] ;  /* 0x0007980001ac7983 */ /* 0x000ea80000300800 */
[----:B-1----:R-:W2:Y:S04]  /*3d060*/  LDL.LU.64 R182, [R1+0x1740] ;  /* 0x0017400001b67983 */ /* 0x002ea80000300a00 */
[----:B------:R-:W2:Y:S01]  /*3d070*/  LDL.LU R187, [R1+0x788] ;  /* 0x0007880001bb7983 */ /* 0x000ea20000300800 */
[----:B------:R-:W-:-:S13]  /*3d080*/  LOP3.LUT P0, RZ, R5, 0x400, RZ, 0xc0, !PT ;  /* 0x0000040005ff7812 */ /* 0x000fda000780c0ff */
[----:B------:R1:W-:Y:S01]  /*3d090*/  @P0 STG.E desc[UR4][R180.64], R191 ;  /* 0x000000bfb4000986 */ /* 0x0003e2000c101904 */
[----:B------:R-:W-:Y:S02]  /*3d0a0*/  LOP3.LUT P0, RZ, R5, 0x200, RZ, 0xc0, !PT ;  /* 0x0000020005ff7812 */ /* 0x000fe4000780c0ff */
[----:B------:R-:W-:Y:S02]  /*3d0b0*/  LOP3.LUT P1, RZ, R3, 0x100, RZ, 0xc0, !PT ;  /* 0x0000010003ff7812 */ /* 0x000fe4000782c0ff */
[----:B------:R-:W-:Y:S01]  /*3d0c0*/  LOP3.LUT P6, RZ, R19, 0x4000, RZ, 0xc0, !PT ;  /* 0x0000400013ff7812 */ /* 0x000fe200078cc0ff */
[----:B-1----:R-:W2:Y:S08]  /*3d0d0*/  LDL.LU.64 R180, [R1+0x1738] ;  /* 0x0017380001b47983 */ /* 0x002eb00000300a00 */
[----:B------:R1:W-:Y:S01]  /*3d0e0*/  @P0 STG.E desc[UR4][R184.64], R188 ;  /* 0x000000bcb8000986 */ /* 0x0003e2000c101904 */
[----:B------:R-:W-:-:S03]  /*3d0f0*/  LOP3.LUT P0, RZ, R5, 0x100, RZ, 0xc0, !PT ;  /* 0x0000010005ff7812 */ /* 0x000fc6000780c0ff */
[----:B------:R-:W2:Y:S04]  /*3d100*/  LDL.LU R186, [R1+0x79c] ;  /* 0x00079c0001ba7983 */ /* 0x000ea80000300800 */
[----:B-1----:R-:W2:Y:S06]  /*3d110*/  LDL.LU.64 R184, [R1+0x1730] ;  /* 0x0017300001b87983 */ /* 0x002eac0000300a00 */
[----:B------:R1:W-:Y:S01]  /*3d120*/  @P0 STG.E desc[UR4][R194.64], R189 ;  /* 0x000000bdc2000986 */ /* 0x0003e2000c101904 */
[----:B------:R-:W-:-:S03]  /*3d130*/  LOP3.LUT P0, RZ, R5, 0x80, RZ, 0xc0, !PT ;  /* 0x0000008005ff7812 */ /* 0x000fc6000780c0ff */
[----:B------:R-:W2:Y:S04]  /*3d140*/  LDL.LU R191, [R1+0x78c] ;  /* 0x00078c0001bf7983 */ /* 0x000ea80000300800 */
[----:B-1----:R-:W2:Y:S06]  /*3d150*/  LDL.LU.64 R194, [R1+0x1728] ;  /* 0x0017280001c27983 */ /* 0x002eac0000300a00 */
[----:B------:R1:W-:Y:S01]  /*3d160*/  @P0 STG.E desc[UR4][R192.64], R252 ;  /* 0x000000fcc0000986 */ /* 0x0003e2000c101904 */
[----:B------:R-:W-:-:S03]  /*3d170*/  LOP3.LUT P0, RZ, R5, 0x40, RZ, 0xc0, !PT ;  /* 0x0000004005ff7812 */ /* 0x000fc6000780c0ff */
[----:B-1----:R-:W2:Y:S10]  /*3d180*/  LDL.LU R192, [R1+0x770] ;  /* 0x0007700001c07983 */ /* 0x002eb40000300800 */
[----:B------:R1:W-:Y:S01]  /*3d190*/  @P0 STG.E desc[UR4][R198.64], R27 ;  /* 0x0000001bc6000986 */ /* 0x0003e2000c101904 */
[----:B------:R-:W-:-:S03]  /*3d1a0*/  LOP3.LUT P0, RZ, R5, 0x20, RZ, 0xc0, !PT ;  /* 0x0000002005ff7812 */ /* 0x000fc6000780c0ff */
[----:B------:R-:W2:Y:S04]  /*3d1b0*/  LDL.LU.64 R188, [R1+0x1720] ;  /* 0x0017200001bc7983 */ /* 0x000ea80000300a00 */
[----:B------:R-:W2:Y:S04]  /*3d1c0*/  LDL.LU R193, [R1+0x760] ;  /* 0x0007600001c17983 */ /* 0x000ea80000300800 */
[----:B-1----:R-:W2:Y:S04]  /*3d1d0*/  LDL.LU.64 R198, [R1+0x1718] ;  /* 0x0017180001c67983 */ /* 0x002ea80000300a00 */
[----:B------:R-:W2:Y:S04]  /*3d1e0*/  LDL.LU R252, [R1+0x774] ;  /* 0x0007740001fc7983 */ /* 0x000ea80000300800 */
[----:B---3--:R1:W-:Y:S02]  /*3d1f0*/  @P1 STG.E desc[UR4][R202.64], R26 ;  /* 0x0000001aca001986 */ /* 0x0083e4000c101904 */
[----:B-1----:R-:W-:-:S02]  /*3d200*/  VIADD R26, R6, 0xb ;  /* 0x0000000b061a7836 */ /* 0x002fc40000000000 */
[----:B------:R-:W3:Y:S03]  /*3d210*/  LDL.LU.64 R202, [R1+0x1710] ;  /* 0x0017100001ca7983 */ /* 0x000ee60000300a00 */
[----:B----4-:R-:W-:Y:S01]  /*3d220*/  ISETP.LT.AND P1, PT, R26, R38, !P0 ;  /* 0x000000261a00720c */ /* 0x010fe20004721270 */
[----:B------:R-:W3:-:S12]  /*3d230*/  LDL.LU R27, [R1+0x764] ;  /* 0x00076400011b7983 */ /* 0x000ed80000300800 */
[----:B------:R-:W-:Y:S04]  /*3d240*/  @P1 STG.E desc[UR4][R42.64], R40 ;  /* 0x000000282a001986 */ /* 0x000fe8000c101904 */
[----:B------:R-:W-:Y:S01]  /*3d250*/  @P6 STG.E desc[UR4][R36.64], R41 ;  /* 0x0000002924006986 */ /* 0x000fe2000c101904 */
[----:B------:R-:W-:-:S13]  /*3d260*/  LOP3.LUT P6, RZ, R5, 0x10, RZ, 0xc0, !PT ;  /* 0x0000001005ff7812 */ /* 0x000fda00078cc0ff */
[----:B------:R-:W-:Y:S01]  /*3d270*/  @P6 STG.E desc[UR4][R30.64], R28 ;  /* 0x0000001c1e006986 */ /* 0x000fe2000c101904 */
[----:B------:R-:W-:-:S13]  /*3d280*/  LOP3.LUT P6, RZ, R5, 0x8, RZ, 0xc0, !PT ;  /* 0x0000000805ff7812 */ /* 0x000fda00078cc0ff */
[----:B------:R-:W-:Y:S01]  /*3d290*/  @P6 STG.E desc[UR4][R34.64], R29 ;  /* 0x0000001d22006986 */ /* 0x000fe2000c101904 */
[----:B------:R-:W-:-:S13]  /*3d2a0*/  LOP3.LUT P6, RZ, R5, 0x4, RZ, 0xc0, !PT ;  /* 0x0000000405ff7812 */ /* 0x000fda00078cc0ff */
[----:B------:R-:W-:Y:S01]  /*3d2b0*/  @P6 STG.E desc[UR4][R32.64], R14 ;  /* 0x0000000e20006986 */ /* 0x000fe2000c101904 */
[----:B------:R-:W-:-:S13]  /*3d2c0*/  LOP3.LUT P6, RZ, R5, 0x2, RZ, 0xc0, !PT ;  /* 0x0000000205ff7812 */ /* 0x000fda00078cc0ff */
[----:B------:R1:W-:Y:S01]  /*3d2d0*/  @P6 STG.E desc[UR4][R10.64], R15 ;  /* 0x0000000f0a006986 */ /* 0x0003e2000c101904 */
[----:B------:R-:W-:Y:S02]  /*3d2e0*/  LOP3.LUT P6, RZ, R5, 0x1, RZ, 0xc0, !PT ;  /* 0x0000000105ff7812 */ /* 0x000fe400078cc0ff */
[C---:B------:R-:W-:Y:S02]  /*3d2f0*/  LOP3.LUT P5, RZ, R19.reuse, 0x4, RZ, 0xc0, !PT ;  /* 0x0000000413ff7812 */ /* 0x040fe400078ac0ff */
[C---:B------:R-:W-:Y:S02]  /*3d300*/  LOP3.LUT P4, RZ, R19.reuse, 0x2, RZ, 0xc0, !PT ;  /* 0x0000000213ff7812 */ /* 0x040fe4000788c0ff */
[----:B------:R-:W-:Y:S01]  /*3d310*/  LOP3.LUT P3, RZ, R19, 0x1, RZ, 0xc0, !PT ;  /* 0x0000000113ff7812 */ /* 0x000fe2000786c0ff */
[----:B-1----:R-:W4:Y:S06]  /*3d320*/  LDL.LU.64 R10, [R1+0x1708] ;  /* 0x00170800010a7983 */ /* 0x002f2c0000300a00 */
[----:B--2---:R1:W-:Y:S01]  /*3d330*/  @P6 STG.E desc[UR4][R8.64], R174 ;  /* 0x000000ae08006986 */ /* 0x0043e2000c101904 */
[----:B------:R-:W-:-:S02]  /*3d340*/  LOP3.LUT P6, RZ, R2, 0x80000000, RZ, 0xc0, !PT ;  /* 0x8000000002ff7812 */ /* 0x000fc400078cc0ff */
[----:B------:R-:W-:Y:S01]  /*3d350*/  LOP3.LUT R19, R19, 0xffefffff, RZ, 0xc0, !PT ;  /* 0xffefffff13137812 */ /* 0x000fe200078ec0ff */
[----:B------:R-:W4:Y:S10]  /*3d360*/  LDL.LU R15, [R1+0x778] ;  /* 0x00077800010f7983 */ /* 0x000f340000300800 */
[----:B------:R2:W-:Y:S01]  /*3d370*/  @P6 STG.E desc[UR4][R12.64], R175 ;  /* 0x000000af0c006986 */ /* 0x0005e2000c101904 */
[----:B------:R-:W-:-:S02]  /*3d380*/  LOP3.LUT P6, RZ, R2, 0x40000000, RZ, 0xc0, !PT ;  /* 0x4000000002ff7812 */ /* 0x000fc400078cc0ff */
[----:B------:R-:W-:Y:S01]  /*3d390*/  @P0 LOP3.LUT R19, R19, 0x100000, RZ, 0xfc, !PT ;  /* 0x0010000013130812 */ /* 0x000fe200078efcff */
[----:B-1----:R-:W4:Y:S03]  /*3d3a0*/  LDL.LU.64 R8, [R1+0x1700] ;  /* 0x0017000001087983 */ /* 0x002f260000300a00 */
[----:B------:R-:W-:Y:S01]  /*3d3b0*/  LOP3.LUT P1, RZ, R19, 0x20, RZ, 0xc0, !PT ;  /* 0x0000002013ff7812 */ /* 0x000fe2000782c0ff */
[----:B------:R-:W4:Y:S04]  /*3d3c0*/  LDL.LU R174, [R1+0x768] ;  /* 0x0007680001ae7983 */ /* 0x000f280000300800 */
[----:B--2---:R-:W2:Y:S04]  /*3d3d0*/  LDL.LU.64 R12, [R1+0x16f8] ;  /* 0x0016f800010c7983 */ /* 0x004ea80000300a00 */
[----:B------:R-:W2:Y:S04]  /*3d3e0*/  LDL.LU R175, [R1+0x77c] ;  /* 0x00077c0001af7983 */ /* 0x000ea80000300800 */
[----:B------:R1:W-:Y:S01]  /*3d3f0*/  @P6 STG.E desc[UR4][R178.64], R173 ;  /* 0x000000adb2006986 */ /* 0x0003e2000c101904 */
[----:B------:R-:W-:-:S03]  /*3d400*/  LOP3.LUT P6, RZ, R2, 0x20000000, RZ, 0xc0, !PT ;  /* 0x2000000002ff7812 */ /* 0x000fc600078cc0ff */
[----:B-1----:R-:W2:Y:S04]  /*3d410*/  LDL.LU.64 R178, [R1+0x16f0] ;  /* 0x0016f00001b27983 */ /* 0x002ea80000300a00 */
[----:B------:R-:W2:Y:S06]  /*3d420*/  LDL.LU R173, [R1+0x76c] ;  /* 0x00076c0001ad7983 */ /* 0x000eac0000300800 */
[----:B------:R1:W-:Y:S01]  /*3d430*/  @P6 STG.E desc[UR4][R176.64], R172 ;  /* 0x000000acb0006986 */ /* 0x0003e2000c101904 */
[----:B------:R-:W-:-:S03]  /*3d440*/  LOP3.LUT P6, RZ, R2, 0x10000000, RZ, 0xc0, !PT ;  /* 0x1000000002ff7812 */ /* 0x000fc600078cc0ff */
[----:B------:R1:W-:Y:S01]  /*3d450*/  @P1 STG.E desc[UR4][R182.64], R187 ;  /* 0x000000bbb6001986 */ /* 0x0003e2000c101904 */
[----:B------:R-:W-:Y:S02]  /*3d460*/  LOP3.LUT P1, RZ, R23, 0x40, RZ, 0xc0, !PT ;  /* 0x0000004017ff7812 */ /* 0x000fe4000782c0ff */
[----:B------:R-:W-:Y:S01]  /*3d470*/  LOP3.LUT R2, R2, 0xffffffef, RZ, 0xc0, !PT ;  /* 0xffffffef02027812 */ /* 0x000fe200078ec0ff */
[----:B-1----:R-:W2:Y:S04]  /*3d480*/  LDL.LU.64 R176, [R1+0x16e8] ;  /* 0x0016e80001b07983 */ /* 0x002ea80000300a00 */
[----:B------:R-:W2:Y:S04]  /*3d490*/  LDL.LU R172, [R1+0x750] ;  /* 0x0007500001ac7983 */ /* 0x000ea80000300800 */
[----:B------:R-:W2:Y:S02]  /*3d4a0*/  LDL.LU.64 R182, [R1+0x16e0] ;  /* 0x0016e00001b67983 */ /* 0x000ea40000300a00 */
[----:B------:R-:W-:-:S02]  /*3d4b0*/  @P1 LOP3.LUT R2, R2, 0x10, RZ, 0xfc, !PT ;  /* 0x0000001002021812 */ /* 0x000fc400078efcff */
[----:B------:R-:W-:Y:S01]  /*3d4c0*/  LOP3.LUT P1, RZ, R23, 0x80, RZ, 0xc0, !PT ;  /* 0x0000008017ff7812 */ /* 0x000fe2000782c0ff */
[----:B------:R-:W2:Y:S01]  /*3d4d0*/  LDL.LU R187, [R1+0x740] ;  /* 0x0007400001bb7983 */ /* 0x000ea20000300800 */
[----:B------:R-:W-:-:S11]  /*3d4e0*/  LOP3.LUT R2, R2, 0xffffffdf, RZ, 0xc0, !PT ;  /* 0xffffffdf02027812 */ /* 0x000fd600078ec0ff */
        /* <DEDUP_REMOVED lines=29> */
[C---:B------:R-:W-:Y:S02]  /*3d6c0*/  LOP3.LUT P1, RZ, R23.reuse, 0x20000, RZ, 0xc0, !PT ;  /* 0x0002000017ff7812 */ /* 0x040fe4000782c0ff */
[----:B------:R-:W-:Y:S01]  /*3d6d0*/  LOP3.LUT R2, R2, 0xffff7fff, RZ, 0xc0, !PT ;  /* 0xffff7fff02027812 */ /* 0x000fe200078ec0ff */
[----:B------:R1:W-:Y:S10]  /*3d6e0*/  @P0 STG.E desc[UR4][R180.64], R186 ;  /* 0x000000bab4000986 */ /* 0x0003f4000c101904 */
[----:B------:R-:W-:Y:S01]  /*3d6f0*/  @P1 LOP3.LUT R2, R2, 0x8000, RZ, 0xfc, !PT ;  /* 0x0000800002021812 */ /* 0x000fe200078efcff */
[----:B-1----:R-:W2:Y:S01]  /*3d700*/  LDL.LU.64 R180, [R1+0x16d8] ;  /* 0x0016d80001b47983 */ /* 0x002ea20000300a00 */
[----:B------:R-:W-:-:S03]  /*3d710*/  LOP3.LUT P1, RZ, R23, 0x40000, RZ, 0xc0, !PT ;  /* 0x0004000017ff7812 */ /* 0x000fc6000782c0ff */
[----:B------:R-:W2:Y:S01]  /*3d720*/  LDL.LU R186, [R1+0x754] ;  /* 0x0007540001ba7983 */ /* 0x000ea20000300800 */
[----:B------:R-:W-:-:S03]  /*3d730*/  LOP3.LUT R2, R2, 0xfffeffff, RZ, 0xc0, !PT ;  /* 0xfffeffff02027812 */ /* 0x000fc600078ec0ff */
[----:B------:R1:W-:Y:S06]  /*3d740*/  @P6 STG.E desc[UR4][R184.64], R191 ;  /* 0x000000bfb8006986 */ /* 0x0003ec000c101904 */
[----:B------:R-:W-:Y:S02]  /*3d750*/  @P1 LOP3.LUT R2, R2, 0x10000, RZ, 0xfc, !PT ;  /* 0x0001000002021812 */ /* 0x000fe400078efcff */
[----:B------:R-:W-:Y:S01]  /*3d760*/  LOP3.LUT P1, RZ, R23, 0x80000, RZ, 0xc0, !PT ;  /* 0x0008000017ff7812 */ /* 0x000fe2000782c0ff */
[----:B-1----:R-:W2:Y:S04]  /*3d770*/  LDL.LU.64 R184, [R1+0x16d0] ;  /* 0x0016d00001b87983 */ /* 0x002ea80000300a00 */
[----:B------:R-:W2:Y:S01]  /*3d780*/  LDL.LU R191, [R1+0x744] ;  /* 0x0007440001bf7983 */ /* 0x000ea20000300800 */
[----:B------:R-:W-:-:S03]  /*3d790*/  LOP3.LUT R2, R2, 0xfffdffff, RZ, 0xc0, !PT ;  /* 0xfffdffff02027812 */ /* 0x000fc600078ec0ff */
[----:B------:R1:W-:Y:S04]  /*3d7a0*/  @P5 STG.E desc[UR4][R194.64], R192 ;  /* 0x000000c0c2005986 */ /* 0x0003e8000c101904 */
        /* <DEDUP_REMOVED lines=10> */
[----:B------:R-:W-:-:S02]  /*3d850*/  LOP3.LUT R2, R2, 0xfff7ffff, RZ, 0xc0, !PT ;  /* 0xfff7ffff02027812 */ /* 0x000fc400078ec0ff */
[C---:B------:R-:W-:Y:S01]  /*3d860*/  LOP3.LUT P2, RZ, R23.reuse, 0x80000000, RZ, 0xc0, !PT ;  /* 0x8000000017ff7812 */ /* 0x040fe2000784c0ff */
[----:B------:R1:W-:Y:S04]  /*3d870*/  @P3 STG.E desc[UR4][R198.64], R252 ;  /* 0x000000fcc6003986 */ /* 0x0003e8000c101904 */
[----:B------:R-:W-:Y:S02]  /*3d880*/  @P1 LOP3.LUT R2, R2, 0x80000, RZ, 0xfc, !PT ;  /* 0x0008000002021812 */ /* 0x000fe400078efcff */
[----:B------:R-:W-:Y:S01]  /*3d890*/  LOP3.LUT P1, RZ, R23, 0x400000, RZ, 0xc0, !PT ;  /* 0x0040000017ff7812 */ /* 0x000fe2000782c0ff */
[----:B-1----:R-:W2:Y:S04]  /*3d8a0*/  LDL.LU.64 R198, [R1+0x16b8] ;  /* 0x0016b80001c67983 */ /* 0x002ea80000300a00 */
[----:B------:R-:W2:Y:S01]  /*3d8b0*/  LDL.LU R252, [R1+0x75c] ;  /* 0x00075c0001fc7983 */ /* 0x000ea20000300800 */
[----:B------:R-:W-:-:S03]  /*3d8c0*/  LOP3.LUT R2, R2, 0xffefffff, RZ, 0xc0, !PT ;  /* 0xffefffff02027812 */ /* 0x000fc600078ec0ff */
[----:B---3--:R1:W-:Y:S04]  /*3d8d0*/  @P2 STG.E desc[UR4][R202.64], R27 ;  /* 0x0000001bca002986 */ /* 0x0083e8000c101904 */
[----:B------:R-:W-:Y:S02]  /*3d8e0*/  @P1 LOP3.LUT R2, R2, 0x100000, RZ, 0xfc, !PT ;  /* 0x0010000002021812 */ /* 0x000fe400078efcff */
[----:B------:R-:W-:Y:S01]  /*3d8f0*/  LOP3.LUT P1, RZ, R23, 0x800000, RZ, 0xc0, !PT ;  /* 0x0080000017ff7812 */ /* 0x000fe2000782c0ff */
[----:B-1----:R-:W3:Y:S04]  /*3d900*/  LDL.LU.64 R202, [R1+0x16b0] ;  /* 0x0016b00001ca7983 */ /* 0x002ee80000300a00 */
[----:B------:R-:W3:Y:S01]  /*3d910*/  LDL.LU R27, [R1+0x74c] ;  /* 0x00074c00011b7983 */ /* 0x000ee20000300800 */
[----:B------:R-:W-:-:S03]  /*3d920*/  LOP3.LUT R2, R2, 0xffdfffff, RZ, 0xc0, !PT ;  /* 0xffdfffff02027812 */ /* 0x000fc600078ec0ff */
[----:B------:R-:W3:Y:S04]  /*3d930*/  LDL.LU.64 R168, [R1+0x16a8] ;  /* 0x0016a80001a87983 */ /* 0x000ee80000300a00 */
[----:B------:R-:W-:Y:S02]  /*3d940*/  @P1 LOP3.LUT R2, R2, 0x200000, RZ, 0xfc, !PT ;  /* 0x0020000002021812 */ /* 0x000fe400078efcff */
[----:B------:R-:W-:Y:S01]  /*3d950*/  LOP3.LUT P1, RZ, R23, 0x1000000, RZ, 0xc0, !PT ;  /* 0x0100000017ff7812 */ /* 0x000fe2000782c0ff */
[----:B------:R-:W3:Y:S01]  /*3d960*/  LDL.LU R38, [R1+0x730] ;  /* 0x0007300001267983 */ /* 0x000ee20000300800 */
[----:B------:R-:W-:-:S03]  /*3d970*/  LOP3.LUT R2, R2, 0xffbfffff, RZ, 0xc0, !PT ;  /* 0xffbfffff02027812 */ /* 0x000fc600078ec0ff */
[----:B------:R-:W3:Y:S04]  /*3d980*/  LDL.LU.64 R170, [R1+0x16a0] ;  /* 0x0016a00001aa7983 */ /* 0x000ee80000300a00 */
[----:B------:R-:W3:Y:S04]  /*3d990*/  LDL.LU R39, [R1+0x720] ;  /* 0x0007200001277983 */ /* 0x000ee80000300800 */
[----:B------:R-:W-:Y:S01]  /*3d9a0*/  @P1 LOP3.LUT R2, R2, 0x400000, RZ, 0xfc, !PT ;  /* 0x0040000002021812 */ /* 0x000fe200078efcff */
[----:B------:R-:W3:Y:S01]  /*3d9b0*/  LDL.LU.64 R42, [R1+0x1698] ;  /* 0x00169800012a7983 */ /* 0x000ee20000300a00 */
[----:B------:R-:W-:-:S02]  /*3d9c0*/  LOP3.LUT P1, RZ, R23, 0x2000000, RZ, 0xc0, !PT ;  /* 0x0200000017ff7812 */ /* 0x000fc4000782c0ff */
[----:B------:R-:W-:Y:S01]  /*3d9d0*/  LOP3.LUT R2, R2, 0xff7fffff, RZ, 0xc0, !PT ;  /* 0xff7fffff02027812 */ /* 0x000fe200078ec0ff */
[----:B------:R-:W3:Y:S04]  /*3d9e0*/  LDL.LU R40, [R1+0x734] ;  /* 0x0007340001287983 */ /* 0x000ee80000300800 */
[----:B------:R-:W3:Y:S04]  /*3d9f0*/  LDL.LU.64 R36, [R1+0x1690] ;  /* 0x0016900001247983 */ /* 0x000ee80000300a00 */
[----:B------:R-:W3:Y:S02]  /*3da00*/  LDL.LU R41, [R1+0x724] ;  /* 0x0007240001297983 */ /* 0x000ee40000300800 */
[----:B------:R-:W-:-:S02]  /*3da10*/  @P1 LOP3.LUT R2, R2, 0x800000, RZ, 0xfc, !PT ;  /* 0x0080000002021812 */ /* 0x000fc400078efcff */
[----:B------:R-:W-:Y:S01]  /*3da20*/  LOP3.LUT P1, RZ, R23, 0x4000000, RZ, 0xc0, !PT ;  /* 0x0400000017ff7812 */ /* 0x000fe2000782c0ff */
[----:B------:R-:W3:Y:S01]  /*3da30*/  LDL.LU.64 R30, [R1+0x1688] ;  /* 0x00168800011e7983 */ /* 0x000ee20000300a00 */
[----:B------:R-:W-:-:S03]  /*3da40*/  LOP3.LUT R2, R2, 0xfeffffff, RZ, 0xc0, !PT ;  /* 0xfeffffff02027812 */ /* 0x000fc600078ec0ff */
[----:B------:R-:W3:Y:S04]  /*3da50*/  LDL.LU R28, [R1+0x738] ;  /* 0x00073800011c7983 */ /* 0x000ee80000300800 */
[----:B------:R-:W3:Y:S04]  /*3da60*/  LDL.LU.64 R34, [R1+0x1680] ;  /* 0x0016800001227983 */ /* 0x000ee80000300a00 */
[----:B------:R-:W-:Y:S01]  /*3da70*/  @P1 LOP3.LUT R2, R2, 0x1000000, RZ, 0xfc, !PT ;  /* 0x0100000002021812 */ /* 0x000fe200078efcff */
[----:B------:R-:W3:Y:S01]  /*3da80*/  LDL.LU R29, [R1+0x728] ;  /* 0x00072800011d7983 */ /* 0x000ee20000300800 */
[----:B------:R-:W-:-:S02]  /*3da90*/  LOP3.LUT P1, RZ, R23, 0x8000000, RZ, 0xc0, !PT ;  /* 0x0800000017ff7812 */ /* 0x000fc4000782c0ff */
[----:B------:R-:W-:Y:S01]  /*3daa0*/  LOP3.LUT R2, R2, 0xfdffffff, RZ, 0xc0, !PT ;  /* 0xfdffffff02027812 */ /* 0x000fe200078ec0ff */
[----:B------:R-:W3:Y:S04]  /*3dab0*/  LDL.LU.64 R32, [R1+0x1678] ;  /* 0x0016780001207983 */ /* 0x000ee80000300a00 */
[----:B------:R-:W3:Y:S06]  /*3dac0*/  LDL.LU R14, [R1+0x73c] ;  /* 0x00073c00010e7983 */ /* 0x000eec0000300800 */
[----:B------:R-:W-:-:S02]  /*3dad0*/  @P1 LOP3.LUT R2, R2, 0x2000000, RZ, 0xfc, !PT ;  /* 0x0200000002021812 */ /* 0x000fc400078efcff */
[----:B------:R-:W-:Y:S02]  /*3dae0*/  LOP3.LUT P1, RZ, R23, 0x10000000, RZ, 0xc0, !PT ;  /* 0x1000000017ff7812 */ /* 0x000fe4000782c0ff */
[----:B------:R-:W-:-:S11]  /*3daf0*/  LOP3.LUT R2, R2, 0xfbffffff, RZ, 0xc0, !PT ;  /* 0xfbffffff02027812 */ /* 0x000fd600078ec0ff */
[----:B------:R-:W-:Y:S02]  /*3db00*/  @P1 LOP3.LUT R2, R2, 0x4000000, RZ, 0xfc, !PT ;  /* 0x0400000002021812 */ /* 0x000fe400078efcff */
[----:B------:R-:W-:Y:S02]  /*3db10*/  LOP3.LUT P1, RZ, R23, 0x20000000, RZ, 0xc0, !PT ;  /* 0x2000000017ff7812 */ /* 0x000fe4000782c0ff */
[----:B------:R-:W-:-:S11]  /*3db20*/  LOP3.LUT R2, R2, 0xf7ffffff, RZ, 0xc0, !PT ;  /* 0xf7ffffff02027812 */ /* 0x000fd600078ec0ff */
[----:B------:R-:W-:Y:S02]  /*3db30*/  @P1 LOP3.LUT R2, R2, 0x8000000, RZ, 0xfc, !PT ;  /* 0x0800000002021812 */ /* 0x000fe400078efcff */
[----:B------:R-:W-:-:S13]  /*3db40*/  LOP3.LUT P1, RZ, R23, 0x40000000, RZ, 0xc0, !PT ;  /* 0x4000000017ff7812 */ /* 0x000fda000782c0ff */
[----:B----4-:R1:W-:Y:S01]  /*3db50*/  @P1 STG.E desc[UR4][R10.64], R15 ;  /* 0x0000000f0a001986 */ /* 0x0103e2000c101904 */
[----:B------:R-:W-:-:S03]  /*3db60*/  LOP3.LUT P1, RZ, R2, 0x8000000, RZ, 0xc0, !PT ;  /* 0x0800000002ff7812 */ /* 0x000fc6000782c0ff */
[----:B-1----:R-:W4:Y:S04]  /*3db70*/  LDL.LU.64 R10, [R1+0x1670] ;  /* 0x00167000010a7983 */ /* 0x002f280000300a00 */
[----:B------:R-:W4:Y:S06]  /*3db80*/  LDL.LU R15, [R1+0x72c] ;  /* 0x00072c00010f7983 */ /* 0x000f2c0000300800 */
[----:B------:R1:W-:Y:S01]  /*3db90*/  @P1 STG.E desc[UR4][R8.64], R174 ;  /* 0x000000ae08001986 */ /* 0x0003e2000c101904 */
[----:B------:R-:W-:-:S03]  /*3dba0*/  LOP3.LUT P1, RZ, R2, 0x4000000, RZ, 0xc0, !PT ;  /* 0x0400000002ff7812 */ /* 0x000fc6000782c0ff */
[----:B-1----:R-:W4:Y:S04]  /*3dbb0*/  LDL.LU.64 R8, [R1+0x1668] ;  /* 0x0016680001087983 */ /* 0x002f280000300a00 */
[----:B------:R-:W4:Y:S06]  /*3dbc0*/  LDL.LU R174, [R1+0x710] ;  /* 0x0007100001ae7983 */ /* 0x000f2c0000300800 */
[----:B--2---:R1:W-:Y:S01]  /*3dbd0*/  @P1 STG.E desc[UR4][R12.64], R175 ;  /* 0x000000af0c001986 */ /* 0x0043e2000c101904 */
[----:B------:R-:W-:-:S03]  /*3dbe0*/  LOP3.LUT P1, RZ, R2, 0x2000000, RZ, 0xc0, !PT ;  /* 0x0200000002ff7812 */ /* 0x000fc6000782c0ff */
[----:B-1----:R-:W2:Y:S04]  /*3dbf0*/  LDL.LU.64 R12, [R1+0x1660] ;  /* 0x00166000010c7983 */ /* 0x002ea80000300a00 */
[----:B------:R-:W2:Y:S06]  /*3dc00*/  LDL.LU R175, [R1+0x700] ;  /* 0x0007000001af7983 */ /* 0x000eac0000300800 */
[----:B------:R1:W-:Y:S01]  /*3dc10*/  @P1 STG.E desc[UR4][R178.64], R173 ;  /* 0x000000adb2001986 */ /* 0x0003e2000c101904 */
[----:B------:R-:W-:-:S03]  /*3dc20*/  LOP3.LUT P1, RZ, R2, 0x1000000, RZ, 0xc0, !PT ;  /* 0x0100000002ff7812 */ /* 0x000fc6000782c0ff */
[----:B-1----:R-:W2:Y:S04]  /*3dc30*/  LDL.LU.64 R178, [R1+0x1658] ;  /* 0x0016580001b27983 */ /* 0x002ea80000300a00 */
[----:B------:R-:W2:Y:S06]  /*3dc40*/  LDL.LU R173, [R1+0x714] ;  /* 0x0007140001ad7983 */ /* 0x000eac0000300800 */
[----:B------:R1:W-:Y:S01]  /*3dc50*/  @P1 STG.E desc[UR4][R176.64], R172 ;  /* 0x000000acb0001986 */ /* 0x0003e2000c101904 */
[----:B------:R-:W-:-:S03]  /*3dc60*/  LOP3.LUT P1, RZ, R2, 0x800000, RZ, 0xc0, !PT ;  /* 0x0080000002ff7812 */ /* 0x000fc6000782c0ff */
[----:B-1----:R-:W2:Y:S04]  /*3dc70*/  LDL.LU.64 R176, [R1+0x1650] ;  /* 0x0016500001b07983 */ /* 0x002ea80000300a00 */
[----:B------:R-:W2:Y:S06]  /*3dc80*/  LDL.LU R172, [R1+0x704] ;  /* 0x0007040001ac7983 */ /* 0x000eac0000300800 */
[----:B------:R1:W-:Y:S04]  /*3dc90*/  @P1 STG.E desc[UR4][R182.64], R187 ;  /* 0x000000bbb6001986 */ /* 0x0003e8000c101904 */
[----:B-1----:R-:W2:Y:S04]  /*3dca0*/  LDL.LU.64 R182, [R1+0x1648] ;  /* 0x0016480001b67983 */ /* 0x002ea80000300a00 */
[----:B------:R-:W2:Y:S01]  /*3dcb0*/  LDL.LU R187, [R1+0x718] ;  /* 0x0007180001bb7983 */ /* 0x000ea20000300800 */
[----:B------:R-:W-:-:S13]  /*3dcc0*/  LOP3.LUT P1, RZ, R2, 0x400000, RZ, 0xc0, !PT ;  /* 0x0040000002ff7812 */ /* 0x000fda000782c0ff */
[----:B------:R1:W-:Y:S01]  /*3dcd0*/  @P1 STG.E desc[UR4][R180.64], R186 ;  /* 0x000000bab4001986 */ /* 0x0003e2000c101904 */
[----:B------:R-:W-:-:S03]  /*3dce0*/  LOP3.LUT P1, RZ, R2, 0x200000, RZ, 0xc0, !PT ;  /* 0x0020000002ff7812 */ /* 0x000fc6000782c0ff */
[----:B-1----:R-:W2:Y:S10]  /*3dcf0*/  LDL.LU.64 R180, [R1+0x1640] ;  /* 0x0016400001b47983 */ /* 0x002eb40000300a00 */
        /* <DEDUP_REMOVED lines=16> */
[----:B---3--:R1:W-:Y:S01]  /*3de00*/  @P1 STG.E desc[UR4][R202.64], R27 ;  /* 0x0000001bca001986 */ /* 0x0083e2000c101904 */
[----:B------:R-:W-:-:S03]  /*3de10*/  LOP3.LUT P1, RZ, R2, 0x10000, RZ, 0xc0, !PT ;  /* 0x0001000002ff7812 */ /* 0x000fc6000782c0ff */
[----:B------:R-:W3:Y:S04]  /*3de20*/  LDL.LU R252, [R1+0x6e0] ;  /* 0x0006e00001fc7983 */ /* 0x000ee80000300800 */
[----:B-1----:R-:W3:Y:S06]  /*3de30*/  LDL.LU.64 R202, [R1+0x1618] ;  /* 0x0016180001ca7983 */ /* 0x002eec0000300a00 */
[----:B------:R-:W-:Y:S01]  /*3de40*/  @P1 STG.E desc[UR4][R168.64], R38 ;  /* 0x00000026a8001986 */ /* 0x000fe2000c101904 */
[----:B------:R-:W-:-:S03]  /*3de50*/  LOP3.LUT P1, RZ, R2, 0x8000, RZ, 0xc0, !PT ;  /* 0x0000800002ff7812 */ /* 0x000fc6000782c0ff */
[----:B------:R-:W3:Y:S10]  /*3de60*/  LDL.LU R27, [R1+0x6f4] ;  /* 0x0006f400011b7983 */ /* 0x000ef40000300800 */
        /* <DEDUP_REMOVED lines=12> */
[----:B----4-:R1:W-:Y:S01]  /*3df30*/  @P1 STG.E desc[UR4][R10.64], R15 ;  /* 0x0000000f0a001986 */ /* 0x0103e2000c101904 */
[----:B------:R-:W-:Y:S02]  /*3df40*/  LOP3.LUT P1, RZ, R2, 0x100, RZ, 0xc0, !PT ;  /* 0x0000010002ff7812 */ /* 0x000fe4000782c0ff */
[----:B------:R-:W-:Y:S01]  /*3df50*/  LOP3.LUT R4, R4, 0xffffefff, RZ, 0xc0, !PT ;  /* 0xffffefff04047812 */ /* 0x000fe200078ec0ff */
[----:B-1----:R-:W4:Y:S10]  /*3df60*/  LDL.LU.64 R10, [R1+0x1610] ;  /* 0x00161000010a7983 */ /* 0x002f340000300a00 */
[----:B------:R1:W-:Y:S01]  /*3df70*/  @P1 STG.E desc[UR4][R8.64], R174 ;  /* 0x000000ae08001986 */ /* 0x0003e2000c101904 */
[----:B------:R-:W-:-:S03]  /*3df80*/  LOP3.LUT P1, RZ, R2, 0x80, RZ, 0xc0, !PT ;  /* 0x0000008002ff7812 */ /* 0x000fc6000782c0ff */
[----:B------:R-:W4:Y:S04]  /*3df90*/  LDL.LU R15, [R1+0x6e4] ;  /* 0x0006e400010f7983 */ /* 0x000f280000300800 */
[----:B-1----:R-:W4:Y:S06]  /*3dfa0*/  LDL.LU.64 R8, [R1+0x1608] ;  /* 0x0016080001087983 */ /* 0x002f2c0000300a00 */
[----:B--2---:R1:W-:Y:S01]  /*3dfb0*/  @P1 STG.E desc[UR4][R12.64], R175 ;  /* 0x000000af0c001986 */ /* 0x0043e2000c101904 */
[----:B------:R-:W-:-:S03]  /*3dfc0*/  LOP3.LUT P1, RZ, R2, 0x40, RZ, 0xc0, !PT ;  /* 0x0000004002ff7812 */ /* 0x000fc6000782c0ff */
[----:B------:R-:W2:Y:S04]  /*3dfd0*/  LDL.LU R174, [R1+0x6f8] ;  /* 0x0006f80001ae7983 */ /* 0x000ea80000300800 */
[----:B-1----:R-:W2:Y:S04]  /*3dfe0*/  LDL.LU.64 R12, [R1+0x1600] ;  /* 0x00160000010c7983 */ /* 0x002ea80000300a00 */
[----:B------:R-:W2:Y:S04]  /*3dff0*/  LDL.LU R175, [R1+0x6e8] ;  /* 0x0006e80001af7983 */ /* 0x000ea80000300800 */
        /* <DEDUP_REMOVED lines=9> */
[----:B------:R-:W-:-:S02]  /*3e090*/  LOP3.LUT P1, RZ, R18, 0x80, RZ, 0xc0, !PT ;  /* 0x0000008012ff7812 */ /* 0x000fc4000782c0ff */
[----:B------:R-:W-:Y:S01]  /*3e0a0*/  LOP3.LUT P0, RZ, R23, 0x20, RZ, 0xc0, !PT ;  /* 0x0000002017ff7812 */ /* 0x000fe2000780c0ff */
[----:B-1----:R-:W2:Y:S10]  /*3e0b0*/  LDL.LU.64 R182, [R1+0x15e8] ;  /* 0x0015e80001b67983 */ /* 0x002eb40000300a00 */
        /* <DEDUP_REMOVED lines=24> */
[----:B------:R-:W-:Y:S01]  /*3e240*/  LOP3.LUT R4, R4, 0xffefffff, RZ, 0xc0, !PT ;  /* 0xffefffff04047812 */ /* 0x000fe200078ec0ff */
[----:B------:R1:W-:Y:S01]  /*3e250*/  @P0 STG.E desc[UR4][R180.64], R186 ;  /* 0x000000bab4000986 */ /* 0x0003e2000c101904 */
[----:B------:R-:W-:-:S09]  /*3e260*/  LOP3.LUT P6, RZ, R23, 0x10, RZ, 0xc0, !PT ;  /* 0x0000001017ff7812 */ /* 0x000fd200078cc0ff */
[----:B------:R-:W-:Y:S02]  /*3e270*/  @P1 LOP3.LUT R4, R4, 0x100000, RZ, 0xfc, !PT ;  /* 0x0010000004041812 */ /* 0x000fe400078efcff */
[----:B------:R-:W-:Y:S01]  /*3e280*/  LOP3.LUT P1, RZ, R18, 0x10000, RZ, 0xc0, !PT ;  /* 0x0001000012ff7812 */ /* 0x000fe2000782c0ff */
[----:B-1----:R-:W2:Y:S01]  /*3e290*/  LDL.LU.64 R180, [R1+0x15e0] ;  /* 0x0015e00001b47983 */ /* 0x002ea20000300a00 */
[----:B------:R-:W-:-:S03]  /*3e2a0*/  LOP3.LUT R4, R4, 0xffdfffff, RZ, 0xc0, !PT ;  /* 0xffdfffff04047812 */ /* 0x000fc600078ec0ff */
[----:B------:R-:W2:Y:S01]  /*3e2b0*/  LDL.LU R186, [R1+0x6c0] ;  /* 0x0006c00001ba7983 */ /* 0x000ea20000300800 */
[----:B------:R-:W-:-:S07]  /*3e2c0*/  LOP3.LUT P5, RZ, R23, 0x8, RZ, 0xc0, !PT ;  /* 0x0000000817ff7812 */ /* 0x000fce00078ac0ff */
[----:B------:R-:W-:Y:S02]  /*3e2d0*/  @P1 LOP3.LUT R4, R4, 0x200000, RZ, 0xfc, !PT ;  /* 0x0020000004041812 */ /* 0x000fe400078efcff */
[----:B------:R-:W-:Y:S01]  /*3e2e0*/  LOP3.LUT P1, RZ, R18, 0x20000, RZ, 0xc0, !PT ;  /* 0x0002000012ff7812 */ /* 0x000fe2000782c0ff */
[----:B------:R1:W-:Y:S01]  /*3e2f0*/  @P6 STG.E desc[UR4][R184.64], R191 ;  /* 0x000000bfb8006986 */ /* 0x0003e2000c101904 */
[----:B------:R-:W-:-:S03]  /*3e300*/  LOP3.LUT R4, R4, 0xffbfffff, RZ, 0xc0, !PT ;  /* 0xffbfffff04047812 */ /* 0x000fc600078ec0ff */
[----:B-1----:R-:W2:Y:S04]  /*3e310*/  LDL.LU.64 R184, [R1+0x15d8] ;  /* 0x0015d80001b87983 */ /* 0x002ea80000300a00 */
[----:B------:R-:W2:Y:S04]  /*3e320*/  LDL.LU R191, [R1+0x6d4] ;  /* 0x0006d40001bf7983 */ /* 0x000ea80000300800 */
[----:B------:R-:W-:Y:S02]  /*3e330*/  @P1 LOP3.LUT R4, R4, 0x400000, RZ, 0xfc, !PT ;  /* 0x0040000004041812 */ /* 0x000fe400078efcff */
[----:B------:R-:W-:Y:S01]  /*3e340*/  LOP3.LUT P1, RZ, R18, 0x40000, RZ, 0xc0, !PT ;  /* 0x0004000012ff7812 */ /* 0x000fe2000782c0ff */
[----:B------:R1:W-:Y:S01]  /*3e350*/  @P5 STG.E desc[UR4][R194.64], R192 ;  /* 0x000000c0c2005986 */ /* 0x0003e2000c101904 */
[----:B------:R-:W-:-:S02]  /*3e360*/  LOP3.LUT P4, RZ, R23, 0x4, RZ, 0xc0, !PT ;  /* 0x0000000417ff7812 */ /* 0x000fc4000788c0ff */
[----:B------:R-:W-:Y:S01]  /*3e370*/  LOP3.LUT R4, R4, 0xff7fffff, RZ, 0xc0, !PT ;  /* 0xff7fffff04047812 */ /* 0x000fe200078ec0ff */
        /* <DEDUP_REMOVED lines=11> */
[----:B---3--:R1:W-:Y:S01]  /*3e430*/  @P3 STG.E desc[UR4][R198.64], R252 ;  /* 0x000000fcc6003986 */ /* 0x0083e2000c101904 */
[----:B------:R-:W-:-:S02]  /*3e440*/  LOP3.LUT P2, RZ, R23, 0x1, RZ, 0xc0, !PT ;  /* 0x0000000117ff7812 */ /* 0x000fc4000784c0ff */
[----:B------:R-:W-:Y:S01]  /*3e450*/  LOP3.LUT R4, R4, 0xfdffffff, RZ, 0xc0, !PT ;  /* 0xfdffffff04047812 */ /* 0x000fe200078ec0ff */
[----:B-1----:R-:W3:Y:S04]  /*3e460*/  LDL.LU.64 R198, [R1+0x15c0] ;  /* 0x0015c00001c67983 */ /* 0x002ee80000300a00 */
[----:B------:R-:W3:Y:S04]  /*3e470*/  LDL.LU R252, [R1+0x6c8] ;  /* 0x0006c80001fc7983 */ /* 0x000ee80000300800 */
[----:B------:R-:W-:Y:S02]  /*3e480*/  @P1 LOP3.LUT R4, R4, 0x2000000, RZ, 0xfc, !PT ;  /* 0x0200000004041812 */ /* 0x000fe400078efcff */
[----:B------:R-:W-:Y:S01]  /*3e490*/  LOP3.LUT P1, RZ, R18, 0x200000, RZ, 0xc0, !PT ;  /* 0x0020000012ff7812 */ /* 0x000fe2000782c0ff */
[----:B------:R1:W-:Y:S01]  /*3e4a0*/  @P2 STG.E desc[UR4][R202.64], R27 ;  /* 0x0000001bca002986 */ /* 0x0003e2000c101904 */
[----:B------:R-:W-:-:S03]  /*3e4b0*/  LOP3.LUT R4, R4, 0xfbffffff, RZ, 0xc0, !PT ;  /* 0xfbffffff04047812 */ /* 0x000fc600078ec0ff */
[----:B-1----:R-:W3:Y:S04]  /*3e4c0*/  LDL.LU.64 R202, [R1+0x15b8] ;  /* 0x0015b80001ca7983 */ /* 0x002ee80000300a00 */
[----:B------:R-:W3:Y:S04]  /*3e4d0*/  LDL.LU R27, [R1+0x6dc] ;  /* 0x0006dc00011b7983 */ /* 0x000ee80000300800 */
[----:B------:R-:W-:Y:S02]  /*3e4e0*/  @P1 LOP3.LUT R4, R4, 0x4000000, RZ, 0xfc, !PT ;  /* 0x0400000004041812 */ /* 0x000fe400078efcff */
[----:B------:R-:W-:-:S02]  /*3e4f0*/  LOP3.LUT P1, RZ, R18, 0x400000, RZ, 0xc0, !PT ;  /* 0x0040000012ff7812 */ /* 0x000fc4000782c0ff */
        /* <DEDUP_REMOVED lines=26> */
[----:B------:R-:W-:-:S13]  /*3e6a0*/  LOP3.LUT P1, RZ, R18, 0x80000000, RZ, 0xc0, !PT ;  /* 0x8000000012ff7812 */ /* 0x000fda000782c0ff */
[----:B----4-:R-:W-:Y:S01]  /*3e6b0*/  @P1 STG.E desc[UR4][R10.64], R15 ;  /* 0x0000000f0a001986 */ /* 0x010fe2000c101904 */
[----:B------:R-:W-:-:S13]  /*3e6c0*/  LOP3.LUT P1, RZ, R2, 0x8, RZ, 0xc0, !PT ;  /* 0x0000000802ff7812 */ /* 0x000fda000782c0ff */
[----:B--2---:R-:W-:Y:S01]  /*3e6d0*/  @P1 STG.E desc[UR4][R8.64], R174 ;  /* 0x000000ae08001986 */ /* 0x004fe2000c101904 */
        /* <DEDUP_REMOVED lines=17> */
[----:B---3--:R-:W-:Y:S01]  /*3e7f0*/  @P1 STG.E desc[UR4][R198.64], R252 ;  /* 0x000000fcc6001986 */ /* 0x008fe2000c101904 */
[----:B------:R-:W-:-:S13]  /*3e800*/  LOP3.LUT P1, RZ, R4, 0x2000000, RZ, 0xc0, !PT ;  /* 0x0200000004ff7812 */ /* 0x000fda000782c0ff */
[----:B------:R1:W-:Y:S04]  /*3e810*/  @P1 STG.E desc[UR4][R202.64], R27 ;  /* 0x0000001bca001986 */ /* 0x0003e8000c101904 */
[----:B-1----:R-:W2:Y:S04]  /*3e820*/  LDL.LU.64 R202, [R1+0x15b0] ;  /* 0x0015b00001ca7983 */ /* 0x002ea80000300a00 */
[----:B------:R-:W2:Y:S04]  /*3e830*/  LDL.LU R170, [R1+0x6cc] ;  /* 0x0006cc0001aa7983 */ /* 0x000ea80000300800 */
[----:B------:R-:W3:Y:S04]  /*3e840*/  LDL.LU.64 R168, [R1+0x15a8] ;  /* 0x0015a80001a87983 */ /* 0x000ee80000300a00 */
[----:B------:R-:W3:Y:S04]  /*3e850*/  LDL.LU R171, [R1+0x6b0] ;  /* 0x0006b00001ab7983 */ /* 0x000ee80000300800 */
[----:B------:R-:W4:Y:S04]  /*3e860*/  LDL.LU.64 R38, [R1+0x15a0] ;  /* 0x0015a00001267983 */ /* 0x000f280000300a00 */
[----:B------:R-:W4:Y:S04]  /*3e870*/  LDL.LU R36, [R1+0x6a0] ;  /* 0x0006a00001247983 */ /* 0x000f280000300800 */
        /* <DEDUP_REMOVED lines=19> */
[----:B------:R-:W4:Y:S01]  /*3e9b0*/  LDL.LU R187, [R1+0x684] ;  /* 0x0006840001bb7983 */ /* 0x000f220000300800 */
[----:B------:R-:W-:-:S03]  /*3e9c0*/  LOP3.LUT P1, RZ, R4, 0x1000000, RZ, 0xc0, !PT ;  /* 0x0100000004ff7812 */ /* 0x000fc6000782c0ff */
        /* <DEDUP_REMOVED lines=12> */
[----:B--2---:R1:W-:Y:S01]  /*3ea90*/  @P1 STG.E desc[UR4][R202.64], R170 ;  /* 0x000000aaca001986 */ /* 0x0043e2000c101904 */
[----:B------:R-:W-:-:S02]  /*3eaa0*/  LOP3.LUT P1, RZ, R4, 0x800000, RZ, 0xc0, !PT ;  /* 0x0080000004ff7812 */ /* 0x000fc4000782c0ff */
[----:B------:R-:W-:Y:S01]  /*3eab0*/  LOP3.LUT R23, R23, 0xffefffff, RZ, 0xc0, !PT ;  /* 0xffefffff17177812 */ /* 0x000fe200078ec0ff */
[----:B-1----:R-:W2:Y:S10]  /*3eac0*/  LDL.LU.64 R202, [R1+0x1928] ;  /* 0x0019280001ca7983 */ /* 0x002eb40000300a00 */
[----:B---3--:R-:W-:Y:S01]  /*3ead0*/  @P1 STG.E desc[UR4][R168.64], R171 ;  /* 0x000000aba8001986 */ /* 0x008fe2000c101904 */
[----:B------:R-:W-:-:S13]  /*3eae0*/  LOP3.LUT P1, RZ, R4, 0x400000, RZ, 0xc0, !PT ;  /* 0x0040000004ff7812 */ /* 0x000fda000782c0ff */
[----:B----4-:R-:W-:Y:S01]  /*3eaf0*/  @P1 STG.E desc[UR4][R38.64], R36 ;  /* 0x0000002426001986 */ /* 0x010fe2000c101904 */
        /* <DEDUP_REMOVED lines=10> */
[----:B------:R-:W-:-:S03]  /*3eba0*/  LOP3.LUT P1, RZ, R4, 0x10000, RZ, 0xc0, !PT ;  /* 0x0001000004ff7812 */ /* 0x000fc6000782c0ff */
[----:B-1----:R-:W3:Y:S10]  /*3ebb0*/  LDL.LU.64 R32, [R1+0x1520] ;  /* 0x0015200001207983 */ /* 0x002ef40000300a00 */
[----:B------:R1:W-:Y:S01]  /*3ebc0*/  @P1 STG.E desc[UR4][R14.64], R12 ;  /* 0x0000000c0e001986 */ /* 0x0003e2000c101904 */
[----:B------:R-:W-:-:S03]  /*3ebd0*/  LOP3.LUT P1, RZ, R4, 0x8000, RZ, 0xc0, !PT ;  /* 0x0000800004ff7812 */ /* 0x000fc6000782c0ff */
[----:B------:R-:W3:Y:S04]  /*3ebe0*/  LDL.LU R11, [R1+0x674] ;  /* 0x00067400010b7983 */ /* 0x000ee80000300800 */
[----:B-1----:R-:W4:Y:S06]  /*3ebf0*/  LDL.LU.64 R14, [R1+0x1510] ;  /* 0x00151000010e7983 */ /* 0x002f2c0000300a00 */
[----:B------:R1:W-:Y:S01]  /*3ec00*/  @P1 STG.E desc[UR4][R8.64], R13 ;  /* 0x0000000d08001986 */ /* 0x0003e2000c101904 */
[----:B------:R-:W-:-:S03]  /*3ec10*/  LOP3.LUT P1, RZ, R4, 0x4000, RZ, 0xc0, !PT ;  /* 0x0000400004ff7812 */ /* 0x000fc6000782c0ff */
[----:B------:R-:W4:Y:S04]  /*3ec20*/  LDL.LU R12, [R1+0x664] ;  /* 0x00066400010c7983 */ /* 0x000f280000300800 */
        /* <DEDUP_REMOVED lines=11> */
[----:B------:R-:W2:Y:S01]  /*3ece0*/  LDL.LU R172, [R1+0x67c] ;  /* 0x00067c0001ac7983 */ /* 0x000ea20000300800 */
[----:B------:R-:W-:-:S03]  /*3ecf0*/  LOP3.LUT P0, RZ, R18, 0x40, RZ, 0xc0, !PT ;  /* 0x0000004012ff7812 */ /* 0x000fc6000780c0ff */
[----:B-1----:R-:W2:Y:S06]  /*3ed00*/  LDL.LU.64 R176, [R1+0x14f0] ;  /* 0x0014f00001b07983 */ /* 0x002eac0000300a00 */
[----:B------:R-:W-:Y:S02]  /*3ed10*/  @P1 LOP3.LUT R23, R23, 0x100000, RZ, 0xfc, !PT ;  /* 0x0010000017171812 */ /* 0x000fe400078efcff */
        /* <DEDUP_REMOVED lines=67> */
[----:B------:R-:W2:Y:S01]  /*3f150*/  LDL.LU R170, [R1+0x65c] ;  /* 0x00065c0001aa7983 */ /* 0x000ea20000300800 */
[----:B------:R-:W-:-:S03]  /*3f160*/  LOP3.LUT R4, R4, 0xfffffff7, RZ, 0xc0, !PT ;  /* 0xfffffff704047812 */ /* 0x000fc600078ec0ff */
[----:B------:R-:W2:Y:S04]  /*3f170*/  LDL.LU.64 R168, [R1+0x14b0] ;  /* 0x0014b00001a87983 */ /* 0x000ea80000300a00 */
[----:B------:R-:W2:Y:S04]  /*3f180*/  LDL.LU R171, [R1+0x64c] ;  /* 0x00064c0001ab7983 */ /* 0x000ea80000300800 */
[----:B------:R-:W-:Y:S01]  /*3f190*/  @P1 LOP3.LUT R4, R4, 0x8, RZ, 0xfc, !PT ;  /* 0x0000000804041812 */ /* 0x000fe200078efcff */
[----:B------:R-:W2:Y:S01]  /*3f1a0*/  LDL.LU.64 R38, [R1+0x14a8] ;  /* 0x0014a80001267983 */ /* 0x000ea20000300a00 */
[----:B------:R-:W-:-:S02]  /*3f1b0*/  LOP3.LUT P1, RZ, R16, 0x1000000, RZ, 0xc0, !PT ;  /* 0x0100000010ff7812 */ /* 0x000fc4000782c0ff */
[----:B------:R-:W-:Y:S01]  /*3f1c0*/  LOP3.LUT R4, R4, 0xffffffef, RZ, 0xc0, !PT ;  /* 0xffffffef04047812 */ /* 0x000fe200078ec0ff */
[----:B------:R-:W2:Y:S04]  /*3f1d0*/  LDL.LU R36, [R1+0x630] ;  /* 0x0006300001247983 */ /* 0x000ea80000300800 */
[----:B------:R-:W2:Y:S04]  /*3f1e0*/  LDL.LU.64 R42, [R1+0x14a0] ;  /* 0x0014a000012a7983 */ /* 0x000ea80000300a00 */
[----:B------:R-:W2:Y:S02]  /*3f1f0*/  LDL.LU R37, [R1+0x620] ;  /* 0x0006200001257983 */ /* 0x000ea40000300800 */
[----:B------:R-:W-:-:S02]  /*3f200*/  @P1 LOP3.LUT R4, R4, 0x10, RZ, 0xfc, !PT ;  /* 0x0000001004041812 */ /* 0x000fc400078efcff */
[----:B------:R-:W-:Y:S01]  /*3f210*/  LOP3.LUT P1, RZ, R16, 0x2000000, RZ, 0xc0, !PT ;  /* 0x0200000010ff7812 */ /* 0x000fe2000782c0ff */
[----:B------:R-:W2:Y:S01]  /*3f220*/  LDL.LU.64 R40, [R1+0x1498] ;  /* 0x0014980001287983 */ /* 0x000ea20000300a00 */
[----:B------:R-:W-:-:S03]  /*3f230*/  LOP3.LUT R4, R4, 0xffffffdf, RZ, 0xc0, !PT ;  /* 0xffffffdf04047812 */ /* 0x000fc600078ec0ff */
[----:B------:R-:W2:Y:S04]  /*3f240*/  LDL.LU R34, [R1+0x634] ;  /* 0x0006340001227983 */ /* 0x000ea80000300800 */
[----:B------:R-:W2:Y:S04]  /*3f250*/  LDL.LU.64 R30, [R1+0x1490] ;  /* 0x00149000011e7983 */ /* 0x000ea80000300a00 */
[----:B------:R-:W-:Y:S01]  /*3f260*/  @P1 LOP3.LUT R4, R4, 0x20, RZ, 0xfc, !PT ;  /* 0x0000002004041812 */ /* 0x000fe200078efcff */
[----:B------:R-:W2:Y:S01]  /*3f270*/  LDL.LU R35, [R1+0x624] ;  /* 0x0006240001237983 */ /* 0x000ea20000300800 */
[----:B------:R-:W-:-:S02]  /*3f280*/  LOP3.LUT P1, RZ, R16, 0x4000000, RZ, 0xc0, !PT ;  /* 0x0400000010ff7812 */ /* 0x000fc4000782c0ff */
[----:B------:R-:W-:Y:S01]  /*3f290*/  LOP3.LUT R4, R4, 0xffffffbf, RZ, 0xc0, !PT ;  /* 0xffffffbf04047812 */ /* 0x000fe200078ec0ff */
[----:B------:R-:W2:Y:S04]  /*3f2a0*/  LDL.LU.64 R28, [R1+0x1488] ;  /* 0x00148800011c7983 */ /* 0x000ea80000300a00 */
[----:B------:R-:W2:Y:S06]  /*3f2b0*/  LDL.LU R10, [R1+0x638] ;  /* 0x00063800010a7983 */ /* 0x000eac0000300800 */
[----:B------:R-:W-:-:S02]  /*3f2c0*/  @P1 LOP3.LUT R4, R4, 0x40, RZ, 0xfc, !PT ;  /* 0x0000004004041812 */ /* 0x000fc400078efcff */
        /* <DEDUP_REMOVED lines=16> */
[----:B---3--:R1:W-:Y:S01]  /*3f3d0*/  @P1 STG.E desc[UR4][R32.64], R11 ;  /* 0x0000000b20001986 */ /* 0x0083e2000c101904 */
[----:B------:R-:W-:-:S03]  /*3f3e0*/  LOP3.LUT P1, RZ, R4, 0x800, RZ, 0xc0, !PT ;  /* 0x0000080004ff7812 */ /* 0x000fc6000782c0ff */
[----:B-1----:R-:W3:Y:S10]  /*3f3f0*/  LDL.LU.64 R32, [R1+0x1480] ;  /* 0x0014800001207983 */ /* 0x002ef40000300a00 */
[----:B----4-:R1:W-:Y:S01]  /*3f400*/  @P1 STG.E desc[UR4][R14.64], R12 ;  /* 0x0000000c0e001986 */ /* 0x0103e2000c101904 */
[----:B------:R-:W-:-:S03]  /*3f410*/  LOP3.LUT P1, RZ, R4, 0x400, RZ, 0xc0, !PT ;  /* 0x0000040004ff7812 */ /* 0x000fc6000782c0ff */
[----:B------:R-:W3:Y:S04]  /*3f420*/  LDL.LU R11, [R1+0x628] ;  /* 0x00062800010b7983 */ /* 0x000ee80000300800 */
[----:B-1----:R-:W4:Y:S06]  /*3f430*/  LDL.LU.64 R14, [R1+0x1478] ;  /* 0x00147800010e7983 */ /* 0x002f2c0000300a00 */
[----:B--2---:R1:W-:Y:S01]  /*3f440*/  @P1 STG.E desc[UR4][R8.64], R13 ;  /* 0x0000000d08001986 */ /* 0x0043e2000c101904 */
        /* <DEDUP_REMOVED lines=38> */
[----:B-1----:R-:W2:Y:S04]  /*3f6b0*/  LDL.LU.64 R198, [R1+0x1428] ;  /* 0x0014280001c67983 */ /* 0x002ea80000300a00 */
[----:B------:R-:W2:Y:S04]  /*3f6c0*/  LDL.LU R27, [R1+0x4f0] ;  /* 0x0004f000011b7983 */ /* 0x000ea80000300800 */
[----:B------:R-:W3:Y:S01]  /*3f6d0*/  LDL.LU.64 R4, [R1+0x14b8] ;  /* 0x0014b80001047983 */ /* 0x000ee20000300a00 */
[----:B------:R-:W-:-:S03]  /*3f6e0*/  LOP3.LUT R18, R18, 0xefffffff, RZ, 0xc0, !PT ;  /* 0xefffffff12127812 */ /* 0x000fc600078ec0ff */
[----:B---3--:R-:W-:Y:S01]  /*3f6f0*/  @P1 STG.E desc[UR4][R4.64], R170 ;  /* 0x000000aa04001986 */ /* 0x008fe2000c101904 */
        /* <DEDUP_REMOVED lines=31> */
[----:B------:R-:W-:-:S03]  /*3f8f0*/  LOP3.LUT R23, R23, 0xfffffffe, RZ, 0xc0, !PT ;  /* 0xfffffffe17177812 */ /* 0x000fc600078ec0ff */
[----:B-1----:R-:W2:Y:S06]  /*3f900*/  LDL.LU.64 R178, [R1+0x1400] ;  /* 0x0014000001b27983 */ /* 0x002eac0000300a00 */
[----:B------:R1:W-:Y:S01]  /*3f910*/  @P1 STG.E desc[UR4][R176.64], R187 ;  /* 0x000000bbb0001986 */ /* 0x0003e2000c101904 */
[----:B------:R-:W-:-:S03]  /*3f920*/  LOP3.LUT P1, RZ, R7, 0x200, RZ, 0xc0, !PT ;  /* 0x0000020007ff7812 */ /* 0x000fc6000782c0ff */
[----:B------:R-:W2:Y:S04]  /*3f930*/  LDL.LU R172, [R1+0x4e8] ;  /* 0x0004e80001ac7983 */ /* 0x000ea80000300800 */
[----:B-1----:R-:W2:Y:S06]  /*3f940*/  LDL.LU.64 R176, [R1+0x13f8] ;  /* 0x0013f80001b07983 */ /* 0x002eac0000300a00 */
        /* <DEDUP_REMOVED lines=34> */
[----:B------:R1:W-:Y:S01]  /*3fb70*/  @P0 STG.E desc[UR4][R182.64], R186 ;  /* 0x000000bab6000986 */ /* 0x0003e2000c101904 */
[----:B------:R-:W-:-:S09]  /*3fb80*/  LOP3.LUT P6, RZ, R16, 0x40, RZ, 0xc0, !PT ;  /* 0x0000004010ff7812 */ /* 0x000fd200078cc0ff */
[----:B------:R-:W-:Y:S01]  /*3fb90*/  @P1 LOP3.LUT R23, R23, 0x80, RZ, 0xfc, !PT ;  /* 0x0000008017171812 */ /* 0x000fe200078efcff */
[----:B-1----:R-:W2:Y:S01]  /*3fba0*/  LDL.LU.64 R182, [R1+0x13f0] ;  /* 0x0013f00001b67983 */ /* 0x002ea20000300a00 */
[----:B------:R-:W-:-:S03]  /*3fbb0*/  LOP3.LUT P1, RZ, R7, 0x200000, RZ, 0xc0, !PT ;  /* 0x0020000007ff7812 */ /* 0x000fc6000782c0ff */
[----:B------:R-:W2:Y:S01]  /*3fbc0*/  LDL.LU R186, [R1+0x4ec] ;  /* 0x0004ec0001ba7983 */ /* 0x000ea20000300800 */
[----:B------:R-:W-:Y:S02]  /*3fbd0*/  LOP3.LUT R23, R23, 0xfffffeff, RZ, 0xc0, !PT ;  /* 0xfffffeff17177812 */ /* 0x000fe400078ec0ff */
[----:B------:R-:W-:Y:S01]  /*3fbe0*/  LOP3.LUT P5, RZ, R16, 0x20, RZ, 0xc0, !PT ;  /* 0x0000002010ff7812 */ /* 0x000fe200078ac0ff */
[----:B------:R1:W-:Y:S06]  /*3fbf0*/  @P6 STG.E desc[UR4][R180.64], R191 ;  /* 0x000000bfb4006986 */ /* 0x0003ec000c101904 */
[----:B------:R-:W-:-:S02]  /*3fc00*/  @P1 LOP3.LUT R23, R23, 0x100, RZ, 0xfc, !PT ;  /* 0x0000010017171812 */ /* 0x000fc400078efcff */
[----:B------:R-:W-:Y:S01]  /*3fc10*/  LOP3.LUT P1, RZ, R7, 0x400000, RZ, 0xc0, !PT ;  /* 0x0040000007ff7812 */ /* 0x000fe2000782c0ff */
[----:B-1----:R-:W2:Y:S04]  /*3fc20*/  LDL.LU.64 R180, [R1+0x13e8] ;  /* 0x0013e80001b47983 */ /* 0x002ea80000300a00 */
[----:B------:R-:W2:Y:S01]  /*3fc30*/  LDL.LU R191, [R1+0x4d0] ;  /* 0x0004d00001bf7983 */ /* 0x000ea20000300800 */
[----:B------:R-:W-:Y:S02]  /*3fc40*/  LOP3.LUT R23, R23, 0xfffffdff, RZ, 0xc0, !PT ;  /* 0xfffffdff17177812 */ /* 0x000fe400078ec0ff */
[----:B------:R-:W-:Y:S01]  /*3fc50*/  LOP3.LUT P4, RZ, R16, 0x10, RZ, 0xc0, !PT ;  /* 0x0000001010ff7812 */ /* 0x000fe2000788c0ff */
[----:B------:R1:W-:Y:S04]  /*3fc60*/  @P5 STG.E desc[UR4][R184.64], R188 ;  /* 0x000000bcb8005986 */ /* 0x0003e8000c101904 */
        /* <DEDUP_REMOVED lines=25> */
[----:B------:R-:W2:Y:S04]  /*3fe00*/  LDL.LU.64 R4, [R1+0x13c0] ;  /* 0x0013c00001047983 */ /* 0x000ea80000300a00 */
        /* <DEDUP_REMOVED lines=35> */
[----:B-1----:R-:W3:Y:S04]  /*40040*/  LDL.LU.64 R32, [R1+0x1388] ;  /* 0x0013880001207983 */ /* 0x002ee80000300a00 */
[----:B------:R-:W3:Y:S06]  /*40050*/  LDL.LU R11, [R1+0x4b8] ;  /* 0x0004b800010b7983 */ /* 0x000eec0000300800 */
[----:B----4-:R1:W-:Y:S01]  /*40060*/  @P1 STG.E desc[UR4][R14.64], R12 ;  /* 0x0000000c0e001986 */ /* 0x0103e2000c101904 */
        /* <DEDUP_REMOVED lines=42> */
[----:B------:R-:W-:Y:S01]  /*40310*/  @P1 STG.E desc[UR4][R4.64], R170 ;  /* 0x000000aa04001986 */ /* 0x000fe2000c101904 */
[----:B------:R-:W-:-:S03]  /*40320*/  LOP3.LUT P1, RZ, R23, 0x80, RZ, 0xc0, !PT ;  /* 0x0000008017ff7812 */ /* 0x000fc6000782c0ff */
[----:B------:R-:W2:Y:S10]  /*40330*/  LDL.LU R27, [R1+0x48c] ;  /* 0x00048c00011b7983 */ /* 0x000eb40000300800 */
        /* <DEDUP_REMOVED lines=22> */
[----:B-1----:R-:W2:Y:S04]  /*404a0*/  LDL.LU.64 R8, [R1+0x1318] ;  /* 0x0013180001087983 */ /* 0x002ea80000300a00 */
[----:B------:R-:W2:Y:S04]  /*404b0*/  LDL.LU R13, [R1+0x474] ;  /* 0x00047400010d7983 */ /* 0x000ea80000300800 */
[----:B------:R1:W-:Y:S01]  /*404c0*/  @P1 STG.E desc[UR4][R174.64], R173 ;  /* 0x000000adae001986 */ /* 0x0003e2000c101904 */
[----:B------:R-:W-:-:S03]  /*404d0*/  LOP3.LUT P1, RZ, R18, 0x20000000, RZ, 0xc0, !PT ;  /* 0x2000000012ff7812 */ /* 0x000fc6000782c0ff */
[----:B-1----:R-:W2:Y:S04]  /*404e0*/  LDL.LU.64 R174, [R1+0x1310] ;  /* 0x0013100001ae7983 */ /* 0x002ea80000300a00 */
[----:B------:R-:W2:Y:S06]  /*404f0*/  LDL.LU R173, [R1+0x464] ;  /* 0x0004640001ad7983 */ /* 0x000eac0000300800 */
[----:B------:R1:W-:Y:S01]  /*40500*/  @P1 STG.E desc[UR4][R178.64], R172 ;  /* 0x000000acb2001986 */ /* 0x0003e2000c101904 */
[----:B------:R-:W-:-:S02]  /*40510*/  LOP3.LUT P1, RZ, R18, 0x10000000, RZ, 0xc0, !PT ;  /* 0x1000000012ff7812 */ /* 0x000fc4000782c0ff */
[----:B------:R-:W-:Y:S01]  /*40520*/  LOP3.LUT R18, R18, 0xffffffef, RZ, 0xc0, !PT ;  /* 0xffffffef12127812 */ /* 0x000fe200078ec0ff */
[----:B-1----:R-:W2:Y:S04]  /*40530*/  LDL.LU.64 R178, [R1+0x1308] ;  /* 0x0013080001b27983 */ /* 0x002ea80000300a00 */
[----:B------:R-:W2:Y:S06]  /*40540*/  LDL.LU R172, [R1+0x478] ;  /* 0x0004780001ac7983 */ /* 0x000eac0000300800 */
[----:B------:R1:W-:Y:S01]  /*40550*/  @P1 STG.E desc[UR4][R176.64], R187 ;  /* 0x000000bbb0001986 */ /* 0x0003e2000c101904 */
[----:B------:R-:W-:-:S03]  /*40560*/  LOP3.LUT P1, RZ, R24, 0x400, RZ, 0xc0, !PT ;  /* 0x0000040018ff7812 */ /* 0x000fc6000782c0ff */
        /* <DEDUP_REMOVED lines=174> */
[C---:B------:R-:W-:Y:S02]  /*41050*/  LOP3.LUT P1, RZ, R18.reuse, 0x100, RZ, 0xc0, !PT ;  /* 0x0000010012ff7812 */ /* 0x040fe4000782c0ff */
[----:B------:R-:W-:Y:S01]  /*41060*/  LOP3.LUT R7, R7, 0xffffefff, RZ, 0xc0, !PT ;  /* 0xffffefff07077812 */ /* 0x000fe200078ec0ff */
        /* <DEDUP_REMOVED lines=117> */
[----:B---3--:R-:W-:Y:S01]  /*417c0*/  @P1 STG.E desc[UR4][R32.64], R11 ;  /* 0x0000000b20001986 */ /* 0x008fe2000c101904 */
        /* <DEDUP_REMOVED lines=262> */
[----:B---3--:R1:W-:Y:S01]  /*42830*/  @P1 STG.E desc[UR4][R188.64], R26 ;  /* 0x0000001abc001986 */ /* 0x0083e2000c101904 */
[----:B------:R-:W-:-:S03]  /*42840*/  LOP3.LUT P1, RZ, R16, 0x40000000, RZ, 0xc0, !PT ;  /* 0x4000000010ff7812 */ /* 0x000fc6000782c0ff */
[----:B-1----:R-:W3:Y:S10]  /*42850*/  LDL.LU.64 R188, [R1+0x1910] ;  /* 0x0019100001bc7983 */ /* 0x002ef40000300a00 */
        /* <DEDUP_REMOVED lines=12> */
[----:B-1----:R-:W4:Y:S10]  /*42920*/  LDL.LU.64 R30, [R1+0x1040] ;  /* 0x00104000011e7983 */ /* 0x002f340000300a00 */
[----:B------:R1:W-:Y:S01]  /*42930*/  @P1 STG.E desc[UR4][R28.64], R10 ;  /* 0x0000000a1c001986 */ /* 0x0003e2000c101904 */
[----:B------:R-:W-:-:S03]  /*42940*/  LOP3.LUT P1, RZ, R16, 0x800000, RZ, 0xc0, !PT ;  /* 0x0080000010ff7812 */ /* 0x000fc6000782c0ff */
[----:B------:R-:W4:Y:S04]  /*42950*/  LDL.LU R35, [R1+0x88] ;  /* 0x0000880001237983 */ /* 0x000f280000300800 */
[----:B-1----:R-:W2:Y:S06]  /*42960*/  LDL.LU.64 R28, [R1+0x1038] ;  /* 0x00103800011c7983 */ /* 0x002eac0000300a00 */
[----:B------:R1:W-:Y:S01]  /*42970*/  @P1 STG.E desc[UR4][R32.64], R11 ;  /* 0x0000000b20001986 */ /* 0x0003e2000c101904 */
[----:B------:R-:W-:-:S03]  /*42980*/  LOP3.LUT P1, RZ, R16, 0x400000, RZ, 0xc0, !PT ;  /* 0x0040000010ff7812 */ /* 0x000fc6000782c0ff */
[----:B------:R-:W2:Y:S04]  /*42990*/  LDL.LU R10, [R1+0x9c] ;  /* 0x00009c00010a7983 */ /* 0x000ea80000300800 */
[----:B-1----:R-:W3:Y:S06]  /*429a0*/  LDL.LU.64 R32, [R1+0x1030] ;  /* 0x0010300001207983 */ /* 0x002eec0000300a00 */
[----:B------:R1:W-:Y:S01]  /*429b0*/  @P1 STG.E desc[UR4][R14.64], R12 ;  /* 0x0000000c0e001986 */ /* 0x0003e2000c101904 */
[----:B------:R-:W-:-:S03]  /*429c0*/  LOP3.LUT P1, RZ, R16, 0x200000, RZ, 0xc0, !PT ;  /* 0x0020000010ff7812 */ /* 0x000fc6000782c0ff */
[----:B------:R-:W3:Y:S04]  /*429d0*/  LDL.LU R11, [R1+0x8c] ;  /* 0x00008c00010b7983 */ /* 0x000ee80000300800 */
[----:B-1----:R-:W3:Y:S06]  /*429e0*/  LDL.LU.64 R14, [R1+0x1028] ;  /* 0x00102800010e7983 */ /* 0x002eec0000300a00 */
[----:B------:R1:W-:Y:S01]  /*429f0*/  @P1 STG.E desc[UR4][R8.64], R13 ;  /* 0x0000000d08001986 */ /* 0x0003e2000c101904 */
[----:B------:R-:W-:-:S03]  /*42a00*/  LOP3.LUT P1, RZ, R16, 0x100000, RZ, 0xc0, !PT ;  /* 0x0010000010ff7812 */ /* 0x000fc6000782c0ff */
[----:B------:R-:W3:Y:S01]  /*42a10*/  LDL.LU R12, [R1+0x70] ;  /* 0x00007000010c7983 */ /* 0x000ee20000300800 */
[----:B------:R-:W-:-:S03]  /*42a20*/  LOP3.LUT R16, R16, 0xfffffffe, RZ, 0xc0, !PT ;  /* 0xfffffffe10107812 */ /* 0x000fc600078ec0ff */
[----:B-1----:R-:W3:Y:S06]  /*42a30*/  LDL.LU.64 R8, [R1+0x1020] ;  /* 0x0010200001087983 */ /* 0x002eec0000300a00 */
[----:B------:R1:W-:Y:S01]  /*42a40*/  @P1 STG.E desc[UR4][R174.64], R173 ;  /* 0x000000adae001986 */ /* 0x0003e2000c101904 */
[----:B------:R-:W-:-:S03]  /*42a50*/  LOP3.LUT P1, RZ, R22, 0x2000, RZ, 0xc0, !PT ;  /* 0x0000200016ff7812 */ /* 0x000fc6000782c0ff */
[----:B------:R-:W3:Y:S01]  /*42a60*/  LDL.LU R13, [R1+0x60] ;  /* 0x00006000010d7983 */ /* 0x000ee20000300800 */
[----:B------:R-:W-:-:S03]  /*42a70*/  LOP3.LUT P0, RZ, R21, 0x800, RZ, 0xc0, !PT ;  /* 0x0000080015ff7812 */ /* 0x000fc6000780c0ff */
[----:B-1----:R-:W3:Y:S06]  /*42a80*/  LDL.LU.64 R174, [R1+0x1018] ;  /* 0x0010180001ae7983 */ /* 0x002eec0000300a00 */
[----:B------:R-:W-:Y:S02]  /*42a90*/  @P1 LOP3.LUT R20, R20, 0x10000000, RZ, 0xfc, !PT ;  /* 0x1000000014141812 */ /* 0x000fe400078efcff */
[----:B------:R-:W-:Y:S01]  /*42aa0*/  LOP3.LUT P1, RZ, R22, 0x4000, RZ, 0xc0, !PT ;  /* 0x0000400016ff7812 */ /* 0x000fe2000782c0ff */
[----:B------:R-:W3:Y:S01]  /*42ab0*/  LDL.LU R173, [R1+0x74] ;  /* 0x0000740001ad7983 */ /* 0x000ee20000300800 */
        /* <DEDUP_REMOVED lines=25> */
[----:B-1----:R-:W3:Y:S01]  /*42c50*/  LDL.LU.64 R178, [R1+0x1010] ;  /* 0x0010100001b27983 */ /* 0x002ee20000300a00 */
[----:B------:R-:W-:-:S03]  /*42c60*/  LOP3.LUT R16, R16, 0xffffffdf, RZ, 0xc0, !PT ;  /* 0xffffffdf10107812 */ /* 0x000fc600078ec0ff */
[----:B------:R-:W3:Y:S01]  /*42c70*/  LDL.LU R172, [R1+0x64] ;  /* 0x0000640001ac7983 */ /* 0x000ee20000300800 */
[----:B------:R-:W-:-:S07]  /*42c80*/  LOP3.LUT P5, RZ, R21, 0x200, RZ, 0xc0, !PT ;  /* 0x0000020015ff7812 */ /* 0x000fce00078ac0ff */
[----:B------:R-:W-:Y:S02]  /*42c90*/  @P1 LOP3.LUT R16, R16, 0x20, RZ, 0xfc, !PT ;  /* 0x0000002010101812 */ /* 0x000fe400078efcff */
[----:B------:R-:W-:Y:S01]  /*42ca0*/  LOP3.LUT P1, RZ, R22, 0x800000, RZ, 0xc0, !PT ;  /* 0x0080000016ff7812 */ /* 0x000fe2000782c0ff */
[----:B------:R1:W-:Y:S01]  /*42cb0*/  @P6 STG.E desc[UR4][R176.64], R187 ;  /* 0x000000bbb0006986 */ /* 0x0003e2000c101904 */
[----:B------:R-:W-:-:S03]  /*42cc0*/  LOP3.LUT R16, R16, 0xffffffbf, RZ, 0xc0, !PT ;  /* 0xffffffbf10107812 */ /* 0x000fc600078ec0ff */
[----:B-1----:R-:W3:Y:S04]  /*42cd0*/  LDL.LU.64 R176, [R1+0x1008] ;  /* 0x0010080001b07983 */ /* 0x002ee80000300a00 */
[----:B------:R-:W3:Y:S04]  /*42ce0*/  LDL.LU R187, [R1+0x78] ;  /* 0x0000780001bb7983 */ /* 0x000ee80000300800 */
[----:B------:R-:W-:Y:S02]  /*42cf0*/  @P1 LOP3.LUT R16, R16, 0x40, RZ, 0xfc, !PT ;  /* 0x0000004010101812 */ /* 0x000fe400078efcff */
[----:B------:R-:W-:Y:S01]  /*42d00*/  LOP3.LUT P1, RZ, R22, 0x1000000, RZ, 0xc0, !PT ;  /* 0x0100000016ff7812 */ /* 0x000fe2000782c0ff */
[----:B------:R1:W-:Y:S01]  /*42d10*/  @P5 STG.E desc[UR4][R182.64], R186 ;  /* 0x000000bab6005986 */ /* 0x0003e2000c101904 */
[----:B------:R-:W-:-:S02]  /*42d20*/  LOP3.LUT P4, RZ, R21, 0x100, RZ, 0xc0, !PT ;  /* 0x0000010015ff7812 */ /* 0x000fc4000788c0ff */
[----:B------:R-:W-:Y:S01]  /*42d30*/  LOP3.LUT R16, R16, 0xffffff7f, RZ, 0xc0, !PT ;  /* 0xffffff7f10107812 */ /* 0x000fe200078ec0ff */
        /* <DEDUP_REMOVED lines=108> */
[----:B------:R-:W4:Y:S04]  /*43400*/  LDL.LU R35, [R1] ;  /* 0x0000000001237983 */ /* 0x000f280000300800 */
[----:B------:R-:W4:Y:S04]  /*43410*/  LDL.LU.64 R28, [R1+0xf58] ;  /* 0x000f5800011c7983 */ /* 0x000f280000300a00 */
[----:B------:R-:W4:Y:S04]  /*43420*/  LDL.LU R252, [R1+0x14] ;  /* 0x0000140001fc7983 */ /* 0x000f280000300800 */
[----:B------:R-:W4:Y:S04]  /*43430*/  LDL.LU.64 R32, [R1+0xf50] ;  /* 0x000f500001207983 */ /* 0x000f280000300a00 */
[----:B------:R-:W4:Y:S04]  /*43440*/  LDL.LU R27, [R1+0x4] ;  /* 0x00000400011b7983 */ /* 0x000f280000300800 */
[----:B--2---:R1:W-:Y:S01]  /*43450*/  @P1 STG.E desc[UR4][R194.64], R191 ;  /* 0x000000bfc2001986 */ /* 0x0043e2000c101904 */
[----:B------:R-:W-:-:S02]  /*43460*/  LOP3.LUT P1, RZ, R16, 0x80, RZ, 0xc0, !PT ;  /* 0x0000008010ff7812 */ /* 0x000fc4000782c0ff */
[C---:B------:R-:W-:Y:S02]  /*43470*/  LOP3.LUT P0, RZ, R22.reuse, 0x1000, RZ, 0xc0, !PT ;  /* 0x0000100016ff7812 */ /* 0x040fe4000780c0ff */
[C---:B------:R-:W-:Y:S02]  /*43480*/  LOP3.LUT P6, RZ, R22.reuse, 0x800, RZ, 0xc0, !PT ;  /* 0x0000080016ff7812 */ /* 0x040fe400078cc0ff */
[C---:B------:R-:W-:Y:S02]  /*43490*/  LOP3.LUT P5, RZ, R22.reuse, 0x400, RZ, 0xc0, !PT ;  /* 0x0000040016ff7812 */ /* 0x040fe400078ac0ff */
[C---:B------:R-:W-:Y:S02]  /*434a0*/  LOP3.LUT P4, RZ, R22.reuse, 0x200, RZ, 0xc0, !PT ;  /* 0x0000020016ff7812 */ /* 0x040fe4000788c0ff */
[----:B------:R-:W-:Y:S01]  /*434b0*/  LOP3.LUT P3, RZ, R22, 0x100, RZ, 0xc0, !PT ;  /* 0x0000010016ff7812 */ /* 0x000fe2000786c0ff */
[----:B-1----:R-:W2:Y:S04]  /*434c0*/  LDL.LU.64 R194, [R1+0x1908] ;  /* 0x0019080001c27983 */ /* 0x002ea80000300a00 */
[----:B---3--:R1:W-:Y:S01]  /*434d0*/  @P1 STG.E desc[UR4][R184.64], R186 ;  /* 0x000000bab8001986 */ /* 0x0083e2000c101904 */
[----:B------:R-:W-:-:S02]  /*434e0*/  LOP3.LUT P1, RZ, R16, 0x40, RZ, 0xc0, !PT ;  /* 0x0000004010ff7812 */ /* 0x000fc4000782c0ff */
[----:B------:R-:W-:Y:S01]  /*434f0*/  LOP3.LUT P2, RZ, R22, 0x80, RZ, 0xc0, !PT ;  /* 0x0000008016ff7812 */ /* 0x000fe2000784c0ff */
[----:B------:R-:W3:Y:S04]  /*43500*/  LDL.LU R191, [R1+0x1900] ;  /* 0x0019000001bf7983 */ /* 0x000ee80000300800 */
[----:B-1----:R-:W3:Y:S06]  /*43510*/  LDL.LU.64 R184, [R1+0x18f8] ;  /* 0x0018f80001b87983 */ /* 0x002eec0000300a00 */
[----:B----4-:R1:W-:Y:S01]  /*43520*/  @P1 STG.E desc[UR4][R180.64], R187 ;  /* 0x000000bbb4001986 */ /* 0x0103e2000c101904 */
[----:B------:R-:W-:-:S03]  /*43530*/  LOP3.LUT P1, RZ, R16, 0x20, RZ, 0xc0, !PT ;  /* 0x0000002010ff7812 */ /* 0x000fc6000782c0ff */
[----:B------:R-:W4:Y:S04]  /*43540*/  LDL.LU R186, [R1+0x18f0] ;  /* 0x0018f00001ba7983 */ /* 0x000f280000300800 */
[----:B-1----:R-:W4:Y:S06]  /*43550*/  LDL.LU.64 R180, [R1+0x18e8] ;  /* 0x0018e80001b47983 */ /* 0x002f2c0000300a00 */
[----:B------:R1:W-:Y:S01]  /*43560*/  @P1 STG.E desc[UR4][R182.64], R172 ;  /* 0x000000acb6001986 */ /* 0x0003e2000c101904 */
        /* <DEDUP_REMOVED lines=13> */
[----:B-1----:R-:W4:Y:S10]  /*43640*/  LDL.LU.64 R174, [R1+0x18b0] ;  /* 0x0018b00001ae7983 */ /* 0x002f340000300a00 */
        /* <DEDUP_REMOVED lines=12> */
[----:B------:R-:W-:Y:S01]  /*43710*/  @P1 STG.E desc[UR4][R4.64], R170 ;  /* 0x000000aa04001986 */ /* 0x000fe2000c101904 */
[----:B------:R-:W-:-:S02]  /*43720*/  LOP3.LUT P1, RZ, R20, 0x10000000, RZ, 0xc0, !PT ;  /* 0x1000000014ff7812 */ /* 0x000fc4000782c0ff */
[----:B------:R-:W-:-:S11]  /*43730*/  LOP3.LUT R20, R20, 0xffffffef, RZ, 0xc0, !PT ;  /* 0xffffffef14147812 */ /* 0x000fd600078ec0ff */
[----:B------:R-:W-:Y:S01]  /*43740*/  @P1 STG.E desc[UR4][R168.64], R171 ;  /* 0x000000aba8001986 */ /* 0x000fe2000c101904 */
        /* <DEDUP_REMOVED lines=64> */
[----:B------:R-:W-:Y:S10]  /*43b50*/  @P0 STG.E desc[UR4][R38.64], R36 ;  /* 0x0000002426000986 */ /* 0x000ff4000c101904 */
[----:B------:R-:W-:-:S02]  /*43b60*/  @P1 LOP3.LUT R20, R20, 0x2000000, RZ, 0xfc, !PT ;  /* 0x0200000014141812 */ /* 0x000fc400078efcff */
[----:B------:R-:W-:Y:S01]  /*43b70*/  LOP3.LUT P1, RZ, R22, 0x10, RZ, 0xc0, !PT ;  /* 0x0000001016ff7812 */ /* 0x000fe2000782c0ff */
[----:B------:R-:W-:Y:S01]  /*43b80*/  @P6 STG.E desc[UR4][R42.64], R37 ;  /* 0x000000252a006986 */ /* 0x000fe2000c101904 */
[----:B------:R-:W-:-:S03]  /*43b90*/  LOP3.LUT R20, R20, 0xfbffffff, RZ, 0xc0, !PT ;  /* 0xfbffffff14147812 */ /* 0x000fc600078ec0ff */
[----:B------:R-:W-:Y:S04]  /*43ba0*/  @P5 STG.E desc[UR4][R40.64], R34 ;  /* 0x0000002228005986 */ /* 0x000fe8000c101904 */
[----:B------:R-:W-:Y:S04]  /*43bb0*/  @P4 STG.E desc[UR4][R30.64], R35 ;  /* 0x000000231e004986 */ /* 0x000fe8000c101904 */
[----:B------:R-:W-:Y:S01]  /*43bc0*/  @P3 STG.E desc[UR4][R28.64], R252 ;  /* 0x000000fc1c003986 */ /* 0x000fe2000c101904 */
[----:B------:R-:W-:Y:S02]  /*43bd0*/  @P1 LOP3.LUT R20, R20, 0x4000000, RZ, 0xfc, !PT ;  /* 0x0400000014141812 */ /* 0x000fe400078efcff */
[----:B------:R-:W-:Y:S01]  /*43be0*/  LOP3.LUT P1, RZ, R22, 0x20, RZ, 0xc0, !PT ;  /* 0x0000002016ff7812 */ /* 0x000fe2000782c0ff */
[----:B------:R1:W-:Y:S01]  /*43bf0*/  @P2 STG.E desc[UR4][R32.64], R27 ;  /* 0x0000001b20002986 */ /* 0x0003e2000c101904 */
[----:B------:R-:W-:-:S03]  /*43c00*/  LOP3.LUT R20, R20, 0xf7ffffff, RZ, 0xc0, !PT ;  /* 0xf7ffffff14147812 */ /* 0x000fc600078ec0ff */
[----:B-1----:R-:W2:Y:S04]  /*43c10*/  LDL.LU.64 R32, [R1+0xf48] ;  /* 0x000f480001207983 */ /* 0x002ea80000300a00 */
[----:B------:R-:W2:Y:S04]  /*43c20*/  LDL.LU R2, [R1+0x18] ;  /* 0x0000180001027983 */ /* 0x000ea80000300800 */
[----:B------:R-:W3:Y:S04]  /*43c30*/  LDL.LU R42, [R1+0x8] ;  /* 0x00000800012a7983 */ /* 0x000ee80000300800 */
[----:B------:R-:W4:Y:S04]  /*43c40*/  LDL.LU.64 R4, [R1+0xf38] ;  /* 0x000f380001047983 */ /* 0x000f280000300a00 */
[----:B------:R-:W4:Y:S04]  /*43c50*/  LDL.LU R43, [R1+0x1c] ;  /* 0x00001c00012b7983 */ /* 0x000f280000300800 */
[----:B------:R-:W4:Y:S04]  /*43c60*/  LDL.LU.64 R34, [R1+0xf30] ;  /* 0x000f300001227983 */ /* 0x000f280000300a00 */
[----:B------:R-:W4:Y:S04]  /*43c70*/  LDL.LU R252, [R1+0xc] ;  /* 0x00000c0001fc7983 */ /* 0x000f280000300800 */
[----:B------:R-:W4:Y:S04]  /*43c80*/  LDL.LU.64 R28, [R1+0xf28] ;  /* 0x000f2800011c7983 */ /* 0x000f280000300a00 */
[----:B------:R-:W4:Y:S04]  /*43c90*/  LDL.LU.64 R30, [R1+0xf20] ;  /* 0x000f2000011e7983 */ /* 0x000f280000300a00 */
[----:B------:R-:W4:Y:S01]  /*43ca0*/  LDL.LU.64 R40, [R1+0xf18] ;  /* 0x000f180001287983 */ /* 0x000f220000300a00 */
[----:B------:R-:W-:-:S03]  /*43cb0*/  @P1 LOP3.LUT R20, R20, 0x8000000, RZ, 0xfc, !PT ;  /* 0x0800000014141812 */ /* 0x000fc600078efcff */
[----:B------:R-:W4:Y:S01]  /*43cc0*/  LDL.LU.64 R36, [R1+0xf10] ;  /* 0x000f100001247983 */ /* 0x000f220000300a00 */
[----:B------:R-:W-:-:S03]  /*43cd0*/  LOP3.LUT P1, RZ, R22, 0x40, RZ, 0xc0, !PT ;  /* 0x0000004016ff7812 */ /* 0x000fc6000782c0ff */
[----:B------:R-:W4:Y:S04]  /*43ce0*/  LDL.LU.64 R38, [R1+0xf08] ;  /* 0x000f080001267983 */ /* 0x000f280000300a00 */
[----:B------:R-:W4:Y:S04]  /*43cf0*/  LDL.LU.64 R26, [R1+0xf00] ;  /* 0x000f0000011a7983 */ /* 0x000f280000300a00 */
[----:B------:R-:W4:Y:S04]  /*43d00*/  LDL.LU.64 R168, [R1+0xef8] ;  /* 0x000ef80001a87983 */ /* 0x000f280000300a00 */
[----:B------:R-:W4:Y:S04]  /*43d10*/  LDL.LU.64 R170, [R1+0xef0] ;  /* 0x000ef00001aa7983 */ /* 0x000f280000300a00 */
[----:B------:R-:W3:Y:S04]  /*43d20*/  LDL.LU.64 R22, [R1+0xf40] ;  /* 0x000f400001167983 */ /* 0x000ee80000300a00 */
[----:B--2---:R1:W-:Y:S01]  /*43d30*/  @P1 STG.E desc[UR4][R32.64], R2 ;  /* 0x0000000220001986 */ /* 0x0043e2000c101904 */
[----:B------:R-:W-:-:S03]  /*43d40*/  LOP3.LUT P1, RZ, R20, 0x8000000, RZ, 0xc0, !PT ;  /* 0x0800000014ff7812 */ /* 0x000fc6000782c0ff */
[----:B-1----:R-:W2:Y:S10]  /*43d50*/  LDL.LU.64 R32, [R1+0x1888] ;  /* 0x0018880001207983 */ /* 0x002eb40000300a00 */
[----:B---3--:R-:W-:Y:S01]  /*43d60*/  @P1 STG.E desc[UR4][R22.64], R42 ;  /* 0x0000002a16001986 */ /* 0x008fe2000c101904 */
[----:B------:R-:W-:-:S13]  /*43d70*/  LOP3.LUT P1, RZ, R20, 0x4000000, RZ, 0xc0, !PT ;  /* 0x0400000014ff7812 */ /* 0x000fda000782c0ff */
[----:B----4-:R-:W-:Y:S01]  /*43d80*/  @P1 STG.E desc[UR4][R4.64], R43 ;  /* 0x0000002b04001986 */ /* 0x010fe2000c101904 */
[----:B------:R-:W-:-:S13]  /*43d90*/  LOP3.LUT P1, RZ, R20, 0x2000000, RZ, 0xc0, !PT ;  /* 0x0200000014ff7812 */ /* 0x000fda000782c0ff */
[----:B------:R-:W-:Y:S01]  /*43da0*/  @P1 STG.E desc[UR4][R34.64], R252 ;  /* 0x000000fc22001986 */ /* 0x000fe2000c101904 */
[----:B------:R-:W-:-:S13]  /*43db0*/  LOP3.LUT P1, RZ, R20, 0x1000000, RZ, 0xc0, !PT ;  /* 0x0100000014ff7812 */ /* 0x000fda000782c0ff */
[----:B------:R1:W-:Y:S04]  /*43dc0*/  @P1 STG.E desc[UR4][R28.64], R248 ;  /* 0x000000f81c001986 */ /* 0x0003e8000c101904 */
[----:B-1----:R-:W3:Y:S01]  /*43dd0*/  LDL.LU.64 R28, [R1+0xee8] ;  /* 0x000ee800011c7983 */ /* 0x002ee20000300a00 */
[----:B------:R-:W-:-:S03]  /*43de0*/  LOP3.LUT P1, RZ, R20, 0x800000, RZ, 0xc0, !PT ;  /* 0x0080000014ff7812 */ /* 0x000fc6000782c0ff */
[----:B------:R-:W4:Y:S10]  /*43df0*/  LDL.LU.64 R34, [R1+0xee0] ;  /* 0x000ee00001227983 */ /* 0x000f340000300a00 */
[----:B------:R1:W-:Y:S01]  /*43e00*/  @P1 STG.E desc[UR4][R30.64], R244 ;  /* 0x000000f41e001986 */ /* 0x0003e2000c101904 */
[----:B------:R-:W-:-:S03]  /*43e10*/  LOP3.LUT P1, RZ, R20, 0x400000, RZ, 0xc0, !PT ;  /* 0x0040000014ff7812 */ /* 0x000fc6000782c0ff */
[----:B-1----:R-:W2:Y:S10]  /*43e20*/  LDL.LU.64 R30, [R1+0xed8] ;  /* 0x000ed800011e7983 */ /* 0x002eb40000300a00 */
[----:B------:R1:W-:Y:S01]  /*43e30*/  @P1 STG.E desc[UR4][R40.64], R249 ;  /* 0x000000f928001986 */ /* 0x0003e2000c101904 */
[----:B------:R-:W-:-:S03]  /*43e40*/  LOP3.LUT P1, RZ, R20, 0x200000, RZ, 0xc0, !PT ;  /* 0x0020000014ff7812 */ /* 0x000fc6000782c0ff */
[----:B-1----:R-:W2:Y:S10]  /*43e50*/  LDL.LU.64 R40, [R1+0xed0] ;  /* 0x000ed00001287983 */ /* 0x002eb40000300a00 */
[----:B------:R1:W-:Y:S04]  /*43e60*/  @P1 STG.E desc[UR4][R36.64], R245 ;  /* 0x000000f524001986 */ /* 0x0003e8000c101904 */
[----:B-1----:R-:W2:Y:S01]  /*43e70*/  LDL.LU.64 R36, [R1+0xec8] ;  /* 0x000ec80001247983 */ /* 0x002ea20000300a00 */
[----:B------:R-:W-:-:S03]  /*43e80*/  LOP3.LUT P1, RZ, R20, 0x100000, RZ, 0xc0, !PT ;  /* 0x0010000014ff7812 */ /* 0x000fc6000782c0ff */
[----:B------:R-:W2:Y:S10]  /*43e90*/  LDL.LU.64 R42, [R1+0xec0] ;  /* 0x000ec000012a7983 */ /* 0x000eb40000300a00 */
[----:B------:R1:W-:Y:S04]  /*43ea0*/  @P1 STG.E desc[UR4][R38.64], R250 ;  /* 0x000000fa26001986 */ /* 0x0003e8000c101904 */
[----:B-1----:R-:W2:Y:S01]  /*43eb0*/  LDL.LU.64 R38, [R1+0xeb8] ;  /* 0x000eb80001267983 */ /* 0x002ea20000300a00 */
[----:B------:R-:W-:-:S13]  /*43ec0*/  LOP3.LUT P1, RZ, R20, 0x80000, RZ, 0xc0, !PT ;  /* 0x0008000014ff7812 */ /* 0x000fda000782c0ff */
[----:B------:R-:W-:Y:S01]  /*43ed0*/  @P1 STG.E desc[UR4][R26.64], R246 ;  /* 0x000000f61a001986 */ /* 0x000fe2000c101904 */
[----:B------:R-:W-:-:S13]  /*43ee0*/  LOP3.LUT P1, RZ, R20, 0x40000, RZ, 0xc0, !PT ;  /* 0x0004000014ff7812 */ /* 0x000fda000782c0ff */
[----:B------:R-:W-:Y:S01]  /*43ef0*/  @P1 STG.E desc[UR4][R168.64], R251 ;  /* 0x000000fba8001986 */ /* 0x000fe2000c101904 */
[----:B------:R-:W-:-:S13]  /*43f00*/  LOP3.LUT P1, RZ, R20, 0x20000, RZ, 0xc0, !PT ;  /* 0x0002000014ff7812 */ /* 0x000fda000782c0ff */
[----:B------:R1:W-:Y:S01]  /*43f10*/  @P1 STG.E desc[UR4][R170.64], R247 ;  /* 0x000000f7aa001986 */ /* 0x0003e2000c101904 */
[----:B------:R-:W-:-:S03]  /*43f20*/  LOP3.LUT P1, RZ, R20, 0x10000, RZ, 0xc0, !PT ;  /* 0x0001000014ff7812 */ /* 0x000fc6000782c0ff */
        /* <DEDUP_REMOVED lines=9> */
[----:B---3--:R1:W-:Y:S01]  /*43fc0*/  @P1 STG.E desc[UR4][R28.64], R240 ;  /* 0x000000f01c001986 */ /* 0x0083e2000c101904 */
[----:B------:R-:W-:-:S03]  /*43fd0*/  LOP3.LUT P1, RZ, R20, 0x8000, RZ, 0xc0, !PT ;  /* 0x0000800014ff7812 */ /* 0x000fc6000782c0ff */
[----:B-1----:R-:W3:Y:S10]  /*43fe0*/  LDL.LU.64 R28, [R1+0x1880] ;  /* 0x00188000011c7983 */ /* 0x002ef40000300a00 */
[----:B----4-:R1:W-:Y:S01]  /*43ff0*/  @P1 STG.E desc[UR4][R34.64], R236 ;  /* 0x000000ec22001986 */ /* 0x0103e2000c101904 */
[----:B------:R-:W-:-:S03]  /*44000*/  LOP3.LUT P1, RZ, R20, 0x4000, RZ, 0xc0, !PT ;  /* 0x0000400014ff7812 */ /* 0x000fc6000782c0ff */
[----:B-1----:R-:W4:Y:S10]  /*44010*/  LDL.LU.64 R34, [R1+0x1878] ;  /* 0x0018780001227983 */ /* 0x002f340000300a00 */
[----:B--2---:R1:W-:Y:S01]  /*44020*/  @P1 STG.E desc[UR4][R30.64], R241 ;  /* 0x000000f11e001986 */ /* 0x0043e2000c101904 */
[----:B------:R-:W-:-:S03]  /*44030*/  LOP3.LUT P1, RZ, R20, 0x2000, RZ, 0xc0, !PT ;  /* 0x0000200014ff7812 */ /* 0x000fc6000782c0ff */
[----:B-1----:R-:W2:Y:S10]  /*44040*/  LDL.LU.64 R30, [R1+0x1870] ;  /* 0x00187000011e7983 */ /* 0x002eb40000300a00 */
[----:B------:R1:W-:Y:S01]  /*44050*/  @P1 STG.E desc[UR4][R40.64], R237 ;  /* 0x000000ed28001986 */ /* 0x0003e2000c101904 */
[----:B------:R-:W-:-:S03]  /*44060*/  LOP3.LUT P1, RZ, R20, 0x1000, RZ, 0xc0, !PT ;  /* 0x0000100014ff7812 */ /* 0x000fc6000782c0ff */
[----:B------:R-:W3:Y:S04]  /*44070*/  LDL.LU.64 R240, [R1+0xea0] ;  /* 0x000ea00001f07983 */ /* 0x000ee80000300a00 */
[----:B-1----:R-:W2:Y:S06]  /*44080*/  LDL.LU.64 R40, [R1+0x1868] ;  /* 0x0018680001287983 */ /* 0x002eac0000300a00 */
[----:B------:R1:W-:Y:S01]  /*44090*/  @P1 STG.E desc[UR4][R36.64], R242 ;  /* 0x000000f224001986 */ /* 0x0003e2000c101904 */
[----:B------:R-:W-:-:S03]  /*440a0*/  LOP3.LUT P1, RZ, R20, 0x800, RZ, 0xc0, !PT ;  /* 0x0000080014ff7812 */ /* 0x000fc6000782c0ff */
[----:B------:R-:W4:Y:S04]  /*440b0*/  LDL.LU.64 R236, [R1+0xea8] ;  /* 0x000ea80001ec7983 */ /* 0x000f280000300a00 */
[----:B-1----:R-:W2:Y:S06]  /*440c0*/  LDL.LU.64 R36, [R1+0x1860] ;  /* 0x0018600001247983 */ /* 0x002eac0000300a00 */
[----:B------:R1:W-:Y:S01]  /*440d0*/  @P1 STG.E desc[UR4][R42.64], R238 ;  /* 0x000000ee2a001986 */ /* 0x0003e2000c101904 */
[----:B------:R-:W-:-:S03]  /*440e0*/  LOP3.LUT P1, RZ, R20, 0x400, RZ, 0xc0, !PT ;  /* 0x0000040014ff7812 */ /* 0x000fc6000782c0ff */
[----:B-1----:R-:W2:Y:S10]  /*440f0*/  LDL.LU.64 R42, [R1+0x1858] ;  /* 0x00185800012a7983 */ /* 0x002eb40000300a00 */
[----:B------:R1:W-:Y:S04]  /*44100*/  @P1 STG.E desc[UR4][R38.64], R243 ;  /* 0x000000f326001986 */ /* 0x0003e8000c101904 */
[----:B-1----:R-:W2:Y:S04]  /*44110*/  LDL.LU.64 R38, [R1+0x1850] ;  /* 0x0018500001267983 */ /* 0x002ea80000300a00 */
[----:B------:R-:W3:Y:S01]  /*44120*/  LDL.LU.64 R242, [R1+0xeb0] ;  /* 0x000eb00001f27983 */ /* 0x000ee20000300a00 */
[----:B------:R-:W-:-:S02]  /*44130*/  LOP3.LUT P1, RZ, R20, 0x200, RZ, 0xc0, !PT ;  /* 0x0000020014ff7812 */ /* 0x000fc4000782c0ff */
[----:B------:R-:W-:Y:S02]  /*44140*/  LOP3.LUT R21, R21, 0xffffefff, RZ, 0xc0, !PT ;  /* 0xffffefff15157812 */ /* 0x000fe400078ec0ff */
[C---:B------:R-:W-:Y:S02]  /*44150*/  LOP3.LUT P0, RZ, R25.reuse, 0x2000, RZ, 0xc0, !PT ;  /* 0x0000200019ff7812 */ /* 0x040fe4000780c0ff */
[C---:B------:R-:W-:Y:S02]  /*44160*/  LOP3.LUT P6, RZ, R25.reuse, 0x1000, RZ, 0xc0, !PT ;  /* 0x0000100019ff7812 */ /* 0x040fe400078cc0ff */
[C---:B------:R-:W-:Y:S02]  /*44170*/  LOP3.LUT P5, RZ, R25.reuse, 0x800, RZ, 0xc0, !PT ;  /* 0x0000080019ff7812 */ /* 0x040fe400078ac0ff */
[C---:B------:R-:W-:Y:S02]  /*44180*/  LOP3.LUT P4, RZ, R25.reuse, 0x400, RZ, 0xc0, !PT ;  /* 0x0000040019ff7812 */ /* 0x040fe4000788c0ff */
[----:B------:R-:W-:-:S02]  /*44190*/  LOP3.LUT P3, RZ, R25, 0x200, RZ, 0xc0, !PT ;  /* 0x0000020019ff7812 */ /* 0x000fc4000786c0ff */
[----:B------:R-:W-:Y:S01]  /*441a0*/  LOP3.LUT P2, RZ, R25, 0x100, RZ, 0xc0, !PT ;  /* 0x0000010019ff7812 */ /* 0x000fe2000784c0ff */
[----:B---3--:R-:W-:Y:S01]  /*441b0*/  @P1 STG.E desc[UR4][R242.64], R239 ;  /* 0x000000eff2001986 */ /* 0x008fe2000c101904 */
[----:B------:R-:W-:-:S13]  /*441c0*/  LOP3.LUT P1, RZ, R20, 0x100, RZ, 0xc0, !PT ;  /* 0x0000010014ff7812 */ /* 0x000fda000782c0ff */
[----:B----4-:R1:W-:Y:S01]  /*441d0*/  @P1 STG.E desc[UR4][R236.64], R232 ;  /* 0x000000e8ec001986 */ /* 0x0103e2000c101904 */
[----:B------:R-:W-:-:S03]  /*441e0*/  LOP3.LUT P1, RZ, R20, 0x80, RZ, 0xc0, !PT ;  /* 0x0000008014ff7812 */ /* 0x000fc6000782c0ff */
[----:B-1----:R-:W3:Y:S10]  /*441f0*/  LDL.LU.64 R236, [R1+0xe50] ;  /* 0x000e500001ec7983 */ /* 0x002ef40000300a00 */
        /* <DEDUP_REMOVED lines=17> */
[----:B------:R-:W-:Y:S04]  /*44310*/  @P0 STG.E desc[UR4][R248.64], R230 ;  /* 0x000000e6f8000986 */ /* 0x000fe8000c101904 */
[----:B------:R-:W-:Y:S06]  /*44320*/  @P6 STG.E desc[UR4][R22.64], R235 ;  /* 0x000000eb16006986 */ /* 0x000fec000c101904 */
[----:B------:R-:W-:-:S02]  /*44330*/  @P1 LOP3.LUT R21, R21, 0x8000, RZ, 0xfc, !PT ;  /* 0x0000800015151812 */ /* 0x000fc400078efcff */
[----:B------:R-:W-:Y:S01]  /*44340*/  LOP3.LUT P1, RZ, R17, 0x80000, RZ, 0xc0, !PT ;  /* 0x0008000011ff7812 */ /* 0x000fe2000782c0ff */
[----:B------:R-:W-:Y:S04]  /*44350*/  @P5 STG.E desc[UR4][R4.64], R231 ;  /* 0x000000e704005986 */ /* 0x000fe8000c101904 */
[----:B------:R-:W-:Y:S04]  /*44360*/  @P4 STG.E desc[UR4][R26.64], R224 ;  /* 0x000000e01a004986 */ /* 0x000fe8000c101904 */
[----:B------:R-:W-:Y:S01]  /*44370*/  @P3 STG.E desc[UR4][R168.64], R220 ;  /* 0x000000dca8003986 */ /* 0x000fe2000c101904 */
[----:B------:R-:W-:-:S03]  /*44380*/  LOP3.LUT R21, R21, 0xfffeffff, RZ, 0xc0, !PT ;  /* 0xfffeffff15157812 */ /* 0x000fc600078ec0ff */
[----:B------:R1:W-:Y:S01]  /*44390*/  @P2 STG.E desc[UR4][R170.64], R225 ;  /* 0x000000e1aa002986 */ /* 0x0003e2000c101904 */
[----:B------:R-:W-:Y:S02]  /*443a0*/  @P1 LOP3.LUT R21, R21, 0x10000, RZ, 0xfc, !PT ;  /* 0x0001000015151812 */ /* 0x000fe400078efcff */
[----:B------:R-:W-:Y:S01]  /*443b0*/  LOP3.LUT P1, RZ, R17, 0x100000, RZ, 0xc0, !PT ;  /* 0x0010000011ff7812 */ /* 0x000fe2000782c0ff */
[----:B-1----:R-:W4:Y:S01]  /*443c0*/  LDL.LU.64 R170, [R1+0xe48] ;  /* 0x000e480001aa7983 */ /* 0x002f220000300a00 */
[----:B------:R-:W-:-:S03]  /*443d0*/  LOP3.LUT R21, R21, 0xfffdffff, RZ, 0xc0, !PT ;  /* 0xfffdffff15157812 */ /* 0x000fc600078ec0ff */
[----:B------:R-:W2:Y:S08]  /*443e0*/  LDL.LU.64 R240, [R1+0xe40] ;  /* 0x000e400001f07983 */ /* 0x000eb00000300a00 */
[----:B------:R-:W-:Y:S02]  /*443f0*/  @P1 LOP3.LUT R21, R21, 0x20000, RZ, 0xfc, !PT ;  /* 0x0002000015151812 */ /* 0x000fe400078efcff */
[----:B------:R-:W-:Y:S01]  /*44400*/  LOP3.LUT P1, RZ, R17, 0x200000, RZ, 0xc0, !PT ;  /* 0x0020000011ff7812 */ /* 0x000fe2000782c0ff */
[----:B------:R-:W2:Y:S01]  /*44410*/  LDL.LU.64 R246, [R1+0xe38] ;  /* 0x000e380001f67983 */ /* 0x000ea20000300a00 */
[----:B------:R-:W-:-:S03]  /*44420*/  LOP3.LUT R21, R21, 0xfffbffff, RZ, 0xc0, !PT ;  /* 0xfffbffff15157812 */ /* 0x000fc600078ec0ff */
[----:B------:R-:W2:Y:S04]  /*44430*/  LDL.LU.64 R250, [R1+0xe30] ;  /* 0x000e300001fa7983 */ /* 0x000ea80000300a00 */
[----:B------:R-:W2:Y:S04]  /*44440*/  LDL.LU.64 R244, [R1+0xe28] ;  /* 0x000e280001f47983 */ /* 0x000ea80000300a00 */
[----:B------:R-:W-:Y:S01]  /*44450*/  @P1 LOP3.LUT R21, R21, 0x40000, RZ, 0xfc, !PT ;  /* 0x0004000015151812 */ /* 0x000fe200078efcff */
[----:B------:R-:W2:Y:S01]  /*44460*/  LDL.LU.64 R248, [R1+0xe20] ;  /* 0x000e200001f87983 */ /* 0x000ea20000300a00 */
[----:B------:R-:W-:-:S02]  /*44470*/  LOP3.LUT P1, RZ, R17, 0x400000, RZ, 0xc0, !PT ;  /* 0x0040000011ff7812 */ /* 0x000fc4000782c0ff */
[----:B------:R-:W-:Y:S01]  /*44480*/  LOP3.LUT R21, R21, 0xfff7ffff, RZ, 0xc0, !PT ;  /* 0xfff7ffff15157812 */ /* 0x000fe200078ec0ff */
[----:B------:R-:W2:Y:S01]  /*44490*/  LDL.LU.64 R22, [R1+0xe18] ;  /* 0x000e180001167983 */ /* 0x000ea20000300a00 */
[----:B------:R-:W-:-:S03]  /*444a0*/  LOP3.LUT R20, R20, 0xfffffffe, RZ, 0xc0, !PT ;  /* 0xfffffffe14147812 */ /* 0x000fc600078ec0ff */
[----:B------:R-:W2:Y:S04]  /*444b0*/  LDL.LU.64 R4, [R1+0xe10] ;  /* 0x000e100001047983 */ /* 0x000ea80000300a00 */
[----:B------:R-:W2:Y:S02]  /*444c0*/  LDL.LU.64 R26, [R1+0xe08] ;  /* 0x000e0800011a7983 */ /* 0x000ea40000300a00 */
[----:B------:R-:W-:Y:S02]  /*444d0*/  @P1 LOP3.LUT R21, R21, 0x80000, RZ, 0xfc, !PT ;  /* 0x0008000015151812 */ /* 0x000fe400078efcff */
[----:B------:R-:W-:Y:S01]  /*444e0*/  LOP3.LUT P1, RZ, R17, 0x800000, RZ, 0xc0, !PT ;  /* 0x0080000011ff7812 */ /* 0x000fe2000782c0ff */
[----:B------:R-:W2:Y:S01]  /*444f0*/  LDL.LU.64 R168, [R1+0xe00] ;  /* 0x000e000001a87983 */ /* 0x000ea20000300a00 */
        /* <DEDUP_REMOVED lines=49> */
[----:B----4-:R1:W-:Y:S04]  /*44810*/  @P1 STG.E desc[UR4][R170.64], R226 ;  /* 0x000000e2aa001986 */ /* 0x0103e8000c101904 */
[----:B-1----:R-:W3:Y:S04]  /*44820*/  LDL.LU.64 R170, [R1+0xdf8] ;  /* 0x000df80001aa7983 */ /* 0x002ee80000300a00 */
[----:B------:R-:W4:Y:S04]  /*44830*/  LDL.LU.64 R24, [R1+0xdf0] ;  /* 0x000df00001187983 */ /* 0x000f280000300a00 */
[----:B------:R-:W4:Y:S04]  /*44840*/  LDL.LU.64 R224, [R1+0xde8] ;  /* 0x000de80001e07983 */ /* 0x000f280000300a00 */
[----:B------:R-:W4:Y:S01]  /*44850*/  LDL.LU.64 R230, [R1+0xde0] ;  /* 0x000de00001e67983 */ /* 0x000f220000300a00 */
[----:B------:R-:W-:-:S03]  /*44860*/  LOP3.LUT P1, RZ, R20, 0x4, RZ, 0xc0, !PT ;  /* 0x0000000414ff7812 */ /* 0x000fc6000782c0ff */
[----:B------:R-:W4:Y:S04]  /*44870*/  LDL.LU.64 R234, [R1+0xdd8] ;  /* 0x000dd80001ea7983 */ /* 0x000f280000300a00 */
[----:B------:R-:W4:Y:S04]  /*44880*/  LDL.LU.64 R228, [R1+0xdd0] ;  /* 0x000dd00001e47983 */ /* 0x000f280000300a00 */
[----:B------:R-:W4:Y:S04]  /*44890*/  LDL.LU.64 R232, [R1+0xdc8] ;  /* 0x000dc80001e87983 */ /* 0x000f280000300a00 */
[----:B--2---:R1:W-:Y:S01]  /*448a0*/  @P1 STG.E desc[UR4][R240.64], R222 ;  /* 0x000000def0001986 */ /* 0x0043e2000c101904 */
[----:B------:R-:W-:-:S03]  /*448b0*/  LOP3.LUT P1, RZ, R20, 0x2, RZ, 0xc0, !PT ;  /* 0x0000000214ff7812 */ /* 0x000fc6000782c0ff */
[----:B------:R-:W2:Y:S04]  /*448c0*/  LDL.LU.64 R238, [R1+0xdc0] ;  /* 0x000dc00001ee7983 */ /* 0x000ea80000300a00 */
[----:B------:R-:W2:Y:S04]  /*448d0*/  LDL.LU.64 R242, [R1+0xdb8] ;  /* 0x000db80001f27983 */ /* 0x000ea80000300a00 */
[----:B------:R-:W2:Y:S04]  /*448e0*/  LDL.LU.64 R236, [R1+0xdb0] ;  /* 0x000db00001ec7983 */ /* 0x000ea80000300a00 */
[----:B------:R1:W-:Y:S01]  /*448f0*/  @P1 STG.E desc[UR4][R246.64], R227 ;  /* 0x000000e3f6001986 */ /* 0x0003e2000c101904 */
[----:B------:R-:W-:-:S03]  /*44900*/  LOP3.LUT P1, RZ, R20, 0x1, RZ, 0xc0, !PT ;  /* 0x0000000114ff7812 */ /* 0x000fc6000782c0ff */
[----:B-1----:R-:W2:Y:S04]  /*44910*/  LDL.LU.64 R240, [R1+0xda8] ;  /* 0x000da80001f07983 */ /* 0x002ea80000300a00 */
[----:B------:R-:W2:Y:S06]  /*44920*/  LDL.LU.64 R246, [R1+0xda0] ;  /* 0x000da00001f67983 */ /* 0x000eac0000300a00 */
[----:B------:R1:W-:Y:S01]  /*44930*/  @P1 STG.E desc[UR4][R250.64], R223 ;  /* 0x000000dffa001986 */ /* 0x0003e2000c101904 */
[----:B------:R-:W-:-:S03]  /*44940*/  LOP3.LUT P1, RZ, R21, 0x80000000, RZ, 0xc0, !PT ;  /* 0x8000000015ff7812 */ /* 0x000fc6000782c0ff */
[----:B-1----:R-:W2:Y:S10]  /*44950*/  LDL.LU.64 R250, [R1+0xd98] ;  /* 0x000d980001fa7983 */ /* 0x002eb40000300a00 */
        /* <DEDUP_REMOVED lines=18> */
[----:B---3--:R1:W-:Y:S04]  /*44a80*/  @P1 STG.E desc[UR4][R170.64], R219 ;  /* 0x000000dbaa001986 */ /* 0x0083e8000c101904 */
[----:B-1----:R-:W3:Y:S01]  /*44a90*/  LDL.LU.64 R170, [R1+0xd60] ;  /* 0x000d600001aa7983 */ /* 0x002ee20000300a00 */
        /* <DEDUP_REMOVED lines=22> */
[----:B------:R-:W-:Y:S02]  /*44c00*/  LOP3.LUT P1, RZ, R21, 0x2000, RZ, 0xc0, !PT ;  /* 0x0000200015ff7812 */ /* 0x000fe4000782c0ff */
[C---:B------:R-:W-:Y:S02]  /*44c10*/  LOP3.LUT P0, RZ, R17.reuse, 0x4000, RZ, 0xc0, !PT ;  /* 0x0000400011ff7812 */ /* 0x040fe4000780c0ff */
[C---:B------:R-:W-:Y:S02]  /*44c20*/  LOP3.LUT P6, RZ, R17.reuse, 0x2000, RZ, 0xc0, !PT ;  /* 0x0000200011ff7812 */ /* 0x040fe400078cc0ff */
[C---:B------:R-:W-:Y:S02]  /*44c30*/  LOP3.LUT P5, RZ, R17.reuse, 0x1000, RZ, 0xc0, !PT ;  /* 0x0000100011ff7812 */ /* 0x040fe400078ac0ff */
[----:B------:R-:W-:-:S05]  /*44c40*/  LOP3.LUT P4, RZ, R17, 0x800, RZ, 0xc0, !PT ;  /* 0x0000080011ff7812 */ /* 0x000fca000788c0ff */
[----:B------:R-:W-:Y:S01]  /*44c50*/  @P1 STG.E desc[UR4][R250.64], R201 ;  /* 0x000000c9fa001986 */ /* 0x000fe2000c101904 */
[----:B------:R-:W-:Y:S02]  /*44c60*/  LOP3.LUT P1, RZ, R21, 0x1000, RZ, 0xc0, !PT ;  /* 0x0000100015ff7812 */ /* 0x000fe4000782c0ff */
[C---:B------:R-:W-:Y:S02]  /*44c70*/  LOP3.LUT P3, RZ, R17.reuse, 0x400, RZ, 0xc0, !PT ;  /* 0x0000040011ff7812 */ /* 0x040fe4000786c0ff */
[----:B------:R-:W-:-:S09]  /*44c80*/  LOP3.LUT P2, RZ, R17, 0x200, RZ, 0xc0, !PT ;  /* 0x0000020011ff7812 */ /* 0x000fd2000784c0ff */
[----:B------:R-:W-:Y:S04]  /*44c90*/  @P1 STG.E desc[UR4][R244.64], R197 ;  /* 0x000000c5f4001986 */ /* 0x000fe8000c101904 */
[----:B------:R-:W-:Y:S04]  /*44ca0*/  @P0 STG.E desc[UR4][R248.64], R202 ;  /* 0x000000caf8000986 */ /* 0x000fe8000c101904 */
[----:B------:R-:W-:Y:S04]  /*44cb0*/  @P6 STG.E desc[UR4][R22.64], R198 ;  /* 0x000000c616006986 */ /* 0x000fe8000c101904 */
[----:B------:R-:W-:Y:S04]  /*44cc0*/  @P5 STG.E desc[UR4][R4.64], R203 ;  /* 0x000000cb04005986 */ /* 0x000fe8000c101904 */
[----:B------:R-:W-:Y:S04]  /*44cd0*/  @P4 STG.E desc[UR4][R26.64], R199 ;  /* 0x000000c71a004986 */ /* 0x000fe8000c101904 */
[----:B------:R-:W-:Y:S04]  /*44ce0*/  @P3 STG.E desc[UR4][R168.64], R192 ;  /* 0x000000c0a8003986 */ /* 0x000fe8000c101904 */
[----:B---3--:R1:W-:Y:S04]  /*44cf0*/  @P2 STG.E desc[UR4][R170.64], R188 ;  /* 0x000000bcaa002986 */ /* 0x0083e8000c101904 */
[----:B-1----:R-:W2:Y:S01]  /*44d00*/  LDL.LU.64 R170, [R1+0xd58] ;  /* 0x000d580001aa7983 */ /* 0x002ea20000300a00 */
[----:B------:R-:W-:-:S02]  /*44d10*/  LOP3.LUT P0, RZ, R3, 0x10000, RZ, 0xc0, !PT ;  /* 0x0001000003ff7812 */ /* 0x000fc4000780c0ff */
[----:B------:R-:W-:Y:S01]  /*44d20*/  LOP3.LUT R19, R19, 0xffdfffff, RZ, 0xc0, !PT ;  /* 0xffdfffff13137812 */ /* 0x000fe200078ec0ff */
[----:B------:R-:W3:Y:S04]  /*44d30*/  LDL.LU.64 R244, [R1+0xd50] ;  /* 0x000d500001f47983 */ /* 0x000ee80000300a00 */
[----:B------:R-:W4:Y:S04]  /*44d40*/  LDL.LU.64 R236, [R1+0xd48] ;  /* 0x000d480001ec7983 */ /* 0x000f280000300a00 */
[----:B------:R-:W4:Y:S02]  /*44d50*/  LDL.LU.64 R250, [R1+0xd40] ;  /* 0x000d400001fa7983 */ /* 0x000f240000300a00 */
[----:B------:R-:W-:-:S02]  /*44d60*/  @P0 LOP3.LUT R19, R19, 0x200000, RZ, 0xfc, !PT ;  /* 0x0020000013130812 */ /* 0x000fc400078efcff */
[----:B------:R-:W-:Y:S01]  /*44d70*/  LOP3.LUT P0, RZ, R3, 0x20000, RZ, 0xc0, !PT ;  /* 0x0002000003ff7812 */ /* 0x000fe2000780c0ff */
[----:B------:R-:W4:Y:S01]  /*44d80*/  LDL.LU.64 R248, [R1+0xd38] ;  /* 0x000d380001f87983 */ /* 0x000f220000300a00 */
[----:B------:R-:W-:-:S03]  /*44d90*/  LOP3.LUT R19, R19, 0xffbfffff, RZ, 0xc0, !PT ;  /* 0xffbfffff13137812 */ /* 0x000fc600078ec0ff */
[----:B------:R-:W4:Y:S04]  /*44da0*/  LDL.LU.64 R22, [R1+0xd30] ;  /* 0x000d300001167983 */ /* 0x000f280000300a00 */
[----:B------:R-:W4:Y:S04]  /*44db0*/  LDL.LU.64 R4, [R1+0xd28] ;  /* 0x000d280001047983 */ /* 0x000f280000300a00 */
[----:B------:R-:W-:Y:S01]  /*44dc0*/  @P0 LOP3.LUT R19, R19, 0x400000, RZ, 0xfc, !PT ;  /* 0x0040000013130812 */ /* 0x000fe200078efcff */
[----:B------:R-:W4:Y:S01]  /*44dd0*/  LDL.LU.64 R240, [R1+0xd20] ;  /* 0x000d200001f07983 */ /* 0x000f220000300a00 */
[----:B------:R-:W-:-:S02]  /*44de0*/  LOP3.LUT P0, RZ, R3, 0x40000, RZ, 0xc0, !PT ;  /* 0x0004000003ff7812 */ /* 0x000fc4000780c0ff */
[----:B------:R-:W-:Y:S01]  /*44df0*/  LOP3.LUT R19, R19, 0xff7fffff, RZ, 0xc0, !PT ;  /* 0xff7fffff13137812 */ /* 0x000fe200078ec0ff */
[----:B------:R-:W4:Y:S01]  /*44e00*/  LDL.LU.64 R26, [R1+0xd18] ;  /* 0x000d1800011a7983 */ /* 0x000f220000300a00 */
[----:B------:R-:W-:-:S03]  /*44e10*/  LOP3.LUT R21, R21, 0xfffffffe, RZ, 0xc0, !PT ;  /* 0xfffffffe15157812 */ /* 0x000fc600078ec0ff */
[----:B------:R-:W4:Y:S01]  /*44e20*/  LDL.LU.64 R168, [R1+0xd10] ;  /* 0x000d100001a87983 */ /* 0x000f220000300a00 */
[----:B------:R-:W-:-:S03]  /*44e30*/  LOP3.LUT P1, RZ, R17, 0x100, RZ, 0xc0, !PT ;  /* 0x0000010011ff7812 */ /* 0x000fc6000782c0ff */
[----:B------:R-:W4:Y:S02]  /*44e40*/  LDL.LU.64 R246, [R1+0xd08] ;  /* 0x000d080001f67983 */ /* 0x000f240000300a00 */
        /* <DEDUP_REMOVED lines=41> */
[----:B--2---:R1:W-:Y:S04]  /*450e0*/  @P1 STG.E desc[UR4][R170.64], R193 ;  /* 0x000000c1aa001986 */ /* 0x0043e8000c101904 */
[----:B-1----:R-:W2:Y:S06]  /*450f0*/  LDL.LU.64 R170, [R1+0xd00] ;  /* 0x000d000001aa7983 */ /* 0x002eac0000300a00 */
        /* <DEDUP_REMOVED lines=23> */
[----:B----4-:R-:W-:Y:S01]  /*45270*/  @P0 STG.E desc[UR4][R236.64], R194 ;  /* 0x000000c2ec000986 */ /* 0x010fe2000c101904 */
[----:B------:R-:W-:-:S13]  /*45280*/  LOP3.LUT P0, RZ, R21, 0x400, RZ, 0xc0, !PT ;  /* 0x0000040015ff7812 */ /* 0x000fda000780c0ff */
        /* <DEDUP_REMOVED lines=13> */
[----:B------:R-:W-:-:S03]  /*45360*/  LOP3.LUT P0, RZ, R21, 0x20, RZ, 0xc0, !PT ;  /* 0x0000002015ff7812 */ /* 0x000fc6000780c0ff */
[----:B------:R-:W4:Y:S10]  /*45370*/  LDL.LU.64 R238, [R1+0xcd0] ;  /* 0x000cd00001ee7983 */ /* 0x000f340000300a00 */
[----:B------:R1:W-:Y:S04]  /*45380*/  @P0 STG.E desc[UR4][R26.64], R185 ;  /* 0x000000b91a000986 */ /* 0x0003e8000c101904 */
[----:B-1----:R-:W4:Y:S01]  /*45390*/  LDL.LU.64 R26, [R1+0xcc8] ;  /* 0x000cc800011a7983 */ /* 0x002f220000300a00 */
[----:B------:R-:W-:-:S03]  /*453a0*/  LOP3.LUT P0, RZ, R21, 0x10, RZ, 0xc0, !PT ;  /* 0x0000001015ff7812 */ /* 0x000fc6000780c0ff */
[----:B------:R-:W4:Y:S10]  /*453b0*/  LDL.LU.64 R242, [R1+0xcc0] ;  /* 0x000cc00001f27983 */ /* 0x000f340000300a00 */
[----:B------:R1:W-:Y:S01]  /*453c0*/  @P0 STG.E desc[UR4][R168.64], R181 ;  /* 0x000000b5a8000986 */ /* 0x0003e2000c101904 */
[----:B------:R-:W-:-:S03]  /*453d0*/  LOP3.LUT P0, RZ, R21, 0x8, RZ, 0xc0, !PT ;  /* 0x0000000815ff7812 */ /* 0x000fc6000780c0ff */
[----:B-1----:R-:W4:Y:S10]  /*453e0*/  LDL.LU.64 R168, [R1+0xcb8] ;  /* 0x000cb80001a87983 */ /* 0x002f340000300a00 */
[----:B------:R-:W-:Y:S01]  /*453f0*/  @P0 STG.E desc[UR4][R246.64], R186 ;  /* 0x000000baf6000986 */ /* 0x000fe2000c101904 */
[----:B------:R-:W-:-:S03]  /*45400*/  LOP3.LUT P0, RZ, R21, 0x4, RZ, 0xc0, !PT ;  /* 0x0000000415ff7812 */ /* 0x000fc6000780c0ff */
[----:B------:R-:W4:Y:S10]  /*45410*/  LDL.LU.64 R236, [R1+0xcb0] ;  /* 0x000cb00001ec7983 */ /* 0x000f340000300a00 */
[----:B--2---:R1:W-:Y:S04]  /*45420*/  @P0 STG.E desc[UR4][R170.64], R182 ;  /* 0x000000b6aa000986 */ /* 0x0043e8000c101904 */
[----:B-1----:R-:W2:Y:S01]  /*45430*/  LDL.LU.64 R170, [R1+0xca8] ;  /* 0x000ca80001aa7983 */ /* 0x002ea20000300a00 */
[----:B------:R-:W-:-:S03]  /*45440*/  LOP3.LUT P0, RZ, R21, 0x2, RZ, 0xc0, !PT ;  /* 0x0000000215ff7812 */ /* 0x000fc6000780c0ff */
[----:B------:R-:W2:Y:S10]  /*45450*/  LDL.LU.64 R240, [R1+0xca0] ;  /* 0x000ca00001f07983 */ /* 0x000eb40000300a00 */
[----:B---3--:R1:W-:Y:S01]  /*45460*/  @P0 STG.E desc[UR4][R244.64], R187 ;  /* 0x000000bbf4000986 */ /* 0x0083e2000c101904 */
[----:B------:R-:W-:-:S03]  /*45470*/  LOP3.LUT P0, RZ, R21, 0x1, RZ, 0xc0, !PT ;  /* 0x0000000115ff7812 */ /* 0x000fc6000780c0ff */
[----:B-1----:R-:W3:Y:S04]  /*45480*/  LDL.LU.64 R244, [R1+0xc98] ;  /* 0x000c980001f47983 */ /* 0x002ee80000300a00 */
[----:B------:R-:W3:Y:S06]  /*45490*/  LDL.LU.64 R246, [R1+0xc90] ;  /* 0x000c900001f67983 */ /* 0x000eec0000300a00 */
[----:B----4-:R-:W-:Y:S01]  /*454a0*/  @P0 STG.E desc[UR4][R250.64], R183 ;  /* 0x000000b7fa000986 */ /* 0x010fe2000c101904 */
[----:B------:R-:W-:-:S13]  /*454b0*/  LOP3.LUT P0, RZ, R19, 0x80000000, RZ, 0xc0, !PT ;  /* 0x8000000013ff7812 */ /* 0x000fda000780c0ff */
[----:B------:R1:W-:Y:S01]  /*454c0*/  @P0 STG.E desc[UR4][R248.64], R176 ;  /* 0x000000b0f8000986 */ /* 0x0003e2000c101904 */
[----:B------:R-:W-:-:S03]  /*454d0*/  LOP3.LUT P0, RZ, R19, 0x40000000, RZ, 0xc0, !PT ;  /* 0x4000000013ff7812 */ /* 0x000fc6000780c0ff */
[----:B-1----:R-:W4:Y:S10]  /*454e0*/  LDL.LU.64 R248, [R1+0xc88] ;  /* 0x000c880001f87983 */ /* 0x002f340000300a00 */
[----:B------:R1:W-:Y:S01]  /*454f0*/  @P0 STG.E desc[UR4][R22.64], R172 ;  /* 0x000000ac16000986 */ /* 0x0003e2000c101904 */
[----:B------:R-:W-:-:S03]  /*45500*/  LOP3.LUT P0, RZ, R19, 0x20000000, RZ, 0xc0, !PT ;  /* 0x2000000013ff7812 */ /* 0x000fc6000780c0ff */
[----:B------:R-:W4:Y:S04]  /*45510*/  LDL.LU.64 R250, [R1+0xc80] ;  /* 0x000c800001fa7983 */ /* 0x000f280000300a00 */
[----:B-1----:R-:W4:Y:S06]  /*45520*/  LDL.LU.64 R22, [R1+0xc78] ;  /* 0x000c780001167983 */ /* 0x002f2c0000300a00 */
[----:B------:R1:W-:Y:S01]  /*45530*/  @P0 STG.E desc[UR4][R4.64], R177 ;  /* 0x000000b104000986 */ /* 0x0003e2000c101904 */
[----:B------:R-:W-:-:S03]  /*45540*/  LOP3.LUT P0, RZ, R19, 0x10000000, RZ, 0xc0, !PT ;  /* 0x1000000013ff7812 */ /* 0x000fc6000780c0ff */
[----:B-1----:R-:W4:Y:S10]  /*45550*/  LDL.LU.64 R4, [R1+0xb80] ;  /* 0x000b800001047983 */ /* 0x002f340000300a00 */
[----:B------:R-:W-:Y:S01]  /*45560*/  @P0 STG.E desc[UR4][R238.64], R173 ;  /* 0x000000adee000986 */ /* 0x000fe2000c101904 */
[----:B------:R-:W-:-:S13]  /*45570*/  LOP3.LUT P0, RZ, R19, 0x8000000, RZ, 0xc0, !PT ;  /* 0x0800000013ff7812 */ /* 0x000fda000780c0ff */
        /* <DEDUP_REMOVED lines=10> */
[----:B--2---:R1:W-:Y:S04]  /*45620*/  @P0 STG.E desc[UR4][R170.64], R12 ;  /* 0x0000000caa000986 */ /* 0x0043e8000c101904 */
[----:B-1----:R-:W2:Y:S01]  /*45630*/  LDL.LU.64 R170, [R1+0xc68] ;  /* 0x000c680001aa7983 */ /* 0x002ea20000300a00 */
[----:B------:R-:W-:Y:S02]  /*45640*/  LOP3.LUT P0, RZ, R19, 0x400000, RZ, 0xc0, !PT ;  /* 0x0040000013ff7812 */ /* 0x000fe4000780c0ff */
[C---:B------:R-:W-:Y:S02]  /*45650*/  LOP3.LUT P2, RZ, R3.reuse, 0x8000, RZ, 0xc0, !PT ;  /* 0x0000800003ff7812 */ /* 0x040fe4000784c0ff */
[----:B------:R-:W-:-:S09]  /*45660*/  LOP3.LUT P3, RZ, R3, 0x4000, RZ, 0xc0, !PT ;  /* 0x0000400003ff7812 */ /* 0x000fd2000786c0ff */
[----:B------:R-:W-:Y:S01]  /*45670*/  @P0 STG.E desc[UR4][R240.64], R8 ;  /* 0x00000008f0000986 */ /* 0x000fe2000c101904 */
[----:B------:R-:W-:Y:S02]  /*45680*/  LOP3.LUT P0, RZ, R19, 0x200000, RZ, 0xc0, !PT ;  /* 0x0020000013ff7812 */ /* 0x000fe4000780c0ff */
[C---:B------:R-:W-:Y:S02]  /*45690*/  LOP3.LUT P4, RZ, R3.reuse, 0x2000, RZ, 0xc0, !PT ;  /* 0x0000200003ff7812 */ /* 0x040fe4000788c0ff */
[C---:B------:R-:W-:Y:S02]  /*456a0*/  LOP3.LUT P5, RZ, R3.reuse, 0x1000, RZ, 0xc0, !PT ;  /* 0x0000100003ff7812 */ /* 0x040fe400078ac0ff */
[C---:B------:R-:W-:Y:S02]  /*456b0*/  LOP3.LUT P6, RZ, R3.reuse, 0x800, RZ, 0xc0, !PT ;  /* 0x0000080003ff7812 */ /* 0x040fe400078cc0ff */
[----:B------:R-:W-:-:S05]  /*456c0*/  LOP3.LUT P1, RZ, R3, 0x400, RZ, 0xc0, !PT ;  /* 0x0000040003ff7812 */ /* 0x000fca000782c0ff */
[----:B---3--:R1:W-:Y:S04]  /*456d0*/  @P0 STG.E desc[UR4][R244.64], R13 ;  /* 0x0000000df4000986 */ /* 0x0083e8000c101904 */
[----:B------:R-:W-:Y:S04]  /*456e0*/  @P2 STG.E desc[UR4][R246.64], R9 ;  /* 0x00000009f6002986 */ /* 0x000fe8000c101904 */
[----:B-1----:R-:W3:Y:S01]  /*456f0*/  LDL.LU.64 R244, [R1+0xb70] ;  /* 0x000b700001f47983 */ /* 0x002ee20000300a00 */
[----:B------:R-:W-:-:S03]  /*45700*/  LOP3.LUT P2, RZ, R19, 0x80000, RZ, 0xc0, !PT ;  /* 0x0008000013ff7812 */ /* 0x000fc6000784c0ff */
[----:B----4-:R1:W-:Y:S01]  /*45710*/  @P3 STG.E desc[UR4][R248.64], R14 ;  /* 0x0000000ef8003986 */ /* 0x0103e2000c101904 */
[----:B------:R-:W-:-:S03]  /*45720*/  LOP3.LUT P3, RZ, R19, 0x40000, RZ, 0xc0, !PT ;  /* 0x0004000013ff7812 */ /* 0x000fc6000786c0ff */
[----:B------:R-:W-:Y:S04]  /*45730*/  @P4 STG.E desc[UR4][R250.64], R10 ;  /* 0x0000000afa004986 */ /* 0x000fe8000c101904 */
[----:B-1----:R-:W4:Y:S04]  /*45740*/  LDL.LU.64 R248, [R1+0xc60] ;  /* 0x000c600001f87983 */ /* 0x002f280000300a00 */
[----:B------:R1:W-:Y:S04]  /*45750*/  @P5 STG.E desc[UR4][R22.64], R15 ;  /* 0x0000000f16005986 */ /* 0x0003e8000c101904 */
[----:B-1----:R-:W4:Y:S04]  /*45760*/  LDL.LU.64 R22, [R1+0xb68] ;  /* 0x000b680001167983 */ /* 0x002f280000300a00 */
[----:B------:R1:W-:Y:S01]  /*45770*/  @P6 STG.E desc[UR4][R4.64], R11 ;  /* 0x0000000b04006986 */ /* 0x0003e2000c101904 */
[----:B------:R-:W-:Y:S01]  /*45780*/  VIADD R2, R6, 0x1f3 ;  /* 0x000001f306027836 */ /* 0x000fe20000000000 */
[----:B------:R-:W-:-:S02]  /*45790*/  LOP3.LUT P0, RZ, R19, 0x100000, RZ, 0xc0, !PT ;  /* 0x0010000013ff7812 */ /* 0x000fc4000780c0ff */
[C---:B------:R-:W-:Y:S01]  /*457a0*/  LOP3.LUT P4, RZ, R19.reuse, 0x20000, RZ, 0xc0, !PT ;  /* 0x0002000013ff7812 */ /* 0x040fe2000788c0ff */
[----:B------:R-:W-:Y:S01]  /*457b0*/  VIADD R3, R6, 0x1f4 ;  /* 0x000001f406037836 */ /* 0x000fe20000000000 */
[C---:B------:R-:W-:Y:S01]  /*457c0*/  LOP3.LUT P5, RZ, R19.reuse, 0x10000, RZ, 0xc0, !PT ;  /* 0x0001000013ff7812 */ /* 0x040fe200078ac0ff */
[----:B------:R-:W4:Y:S04]  /*457d0*/  LDS.128 R8, [R0] ;  /* 0x0000000000087984 */ /* 0x000f280000000c00 */
[----:B-1----:R-:W4:Y:S04]  /*457e0*/  LDL.LU.64 R4, [R1+0xc58] ;  /* 0x000c580001047983 */ /* 0x002f280000300a00 */
[----:B------:R1:W-:Y:S04]  /*457f0*/  @P1 STG.E desc[UR4][R26.64], R32 ;  /* 0x000000201a001986 */ /* 0x0003e8000c101904 */
[----:B-1----:R-:W4:Y:S04]  /*45800*/  LDL.LU.64 R26, [R1+0xb60] ;  /* 0x000b6000011a7983 */ /* 0x002f280000300a00 */
[----:B------:R1:W-:Y:S04]  /*45810*/  @P2 STG.E desc[UR4][R168.64], R28 ;  /* 0x0000001ca8002986 */ /* 0x0003e8000c101904 */
[----:B-1----:R-:W4:Y:S04]  /*45820*/  LDL.LU.64 R168, [R1+0xc50] ;  /* 0x000c500001a87983 */ /* 0x002f280000300a00 */
[----:B--2---:R1:W-:Y:S04]  /*45830*/  @P3 STG.E desc[UR4][R170.64], R33 ;  /* 0x00000021aa003986 */ /* 0x0043e8000c101904 */
[----:B-1----:R-:W2:Y:S01]  /*45840*/  LDL.LU.64 R170, [R1+0xb58] ;  /* 0x000b580001aa7983 */ /* 0x002ea20000300a00 */
[----:B------:R-:W-:Y:S01]  /*45850*/  ISETP.LT.AND P1, PT, R2, UR6, !P0 ;  /* 0x0000000602007c0c */ /* 0x000fe2000c721270 */
[----:B------:R-:W-:Y:S01]  /*45860*/  VIADD R2, R6, 0x176 ;  /* 0x0000017606027836 */ /* 0x000fe20000000000 */
[----:B------:R-:W-:-:S04]  /*45870*/  LOP3.LUT P6, RZ, R19, 0x8000, RZ, 0xc0, !PT ;  /* 0x0000800013ff7812 */ /* 0x000fc800078cc0ff */
[----:B------:R-:W-:Y:S01]  /*45880*/  ISETP.LT.AND P3, PT, R2, UR7, !P0 ;  /* 0x0000000702007c0c */ /* 0x000fe2000c761270 */
[----:B------:R-:W-:Y:S01]  /*45890*/  VIADD R2, R6, 0x177 ;  /* 0x0000017706027836 */ /* 0x000fe20000000000 */
[----:B------:R-:W-:Y:S01]  /*458a0*/  ULDC UR7, c[0x0][0x22c] ;  /* 0x00008b0000077ab9 */ /* 0x000fe20000000800 */
[----:B---3--:R1:W-:Y:S03]  /*458b0*/  @P4 STG.E desc[UR4][R244.64], R29 ;  /* 0x0000001df4004986 */ /* 0x0083e6000c101904 */
[----:B------:R-:W-:Y:S01]  /*458c0*/  ISETP.LT.AND P4, PT, R2, UR7, !P0 ;  /* 0x0000000702007c0c */ /* 0x000fe2000c781270 */
[----:B------:R-:W-:Y:S01]  /*458d0*/  VIADD R2, R6, 0x178 ;  /* 0x0000017806027836 */ /* 0x000fe20000000000 */
[----:B------:R-:W-:Y:S01]  /*458e0*/  ULDC UR7, c[0x0][0x22c] ;  /* 0x00008b0000077ab9 */ /* 0x000fe20000000800 */
[----:B-1----:R-:W3:Y:S04]  /*458f0*/  LDL.LU.64 R244, [R1+0xc48] ;  /* 0x000c480001f47983 */ /* 0x002ee80000300a00 */
[----:B----4-:R1:W-:Y:S01]  /*45900*/  @P5 STG.E desc[UR4][R248.64], R34 ;  /* 0x00000022f8005986 */ /* 0x0103e2000c101904 */
[----:B------:R-:W-:Y:S01]  /*45910*/  ISETP.LT.AND P5, PT, R2, UR7, !P0 ;  /* 0x0000000702007c0c */ /* 0x000fe2000c7a1270 */
[----:B------:R-:W-:Y:S01]  /*45920*/  VIADD R2, R6, 0x179 ;  /* 0x0000017906027836 */ /* 0x000fe20000000000 */
[----:B------:R-:W-:Y:S01]  /*45930*/  ULDC UR7, c[0x0][0x22c] ;  /* 0x00008b0000077ab9 */ /* 0x000fe20000000800 */
[----:B-1----:R-:W4:Y:S04]  /*45940*/  LDL.LU.64 R248, [R1+0xb50] ;  /* 0x000b500001f87983 */ /* 0x002f280000300a00 */
[----:B------:R1:W-:Y:S01]  /*45950*/  @P6 STG.E desc[UR4][R22.64], R30 ;  /* 0x0000001e16006986 */ /* 0x0003e2000c101904 */
[----:B------:R-:W-:-:S03]  /*45960*/  ISETP.LT.AND P6, PT, R2, UR7, !P0 ;  /* 0x0000000702007c0c */ /* 0x000fc6000c7c1270 */
[----:B-1----:R-:W4:Y:S04]  /*45970*/  LDL.LU.64 R22, [R1+0xc40] ;  /* 0x000c400001167983 */ /* 0x002f280000300a00 */
[----:B------:R1:W-:Y:S01]  /*45980*/  @P3 STG.E desc[UR4][R4.64], R35 ;  /* 0x0000002304003986 */ /* 0x0003e2000c101904 */
[----:B------:R-:W-:Y:S01]  /*45990*/  VIADD R2, R6, 0x17a ;  /* 0x0000017a06027836 */ /* 0x000fe20000000000 */
[----:B------:R-:W-:Y:S02]  /*459a0*/  ULDC UR7, c[0x0][0x22c] ;  /* 0x00008b0000077ab9 */ /* 0x000fe40000000800 */
        /* <DEDUP_REMOVED lines=9> */
[----:B------:R-:W-:-:S04]  /*45a40*/  ULDC UR7, c[0x0][0x22c] ;  /* 0x00008b0000077ab9 */ /* 0x000fc80000000800 */
        /* <DEDUP_REMOVED lines=559> */
[----:B------:R-:W-:Y:S01]  /*47d40*/  ULDC UR7, c[0x0][0x22c] ;  /* 0x00008b0000077ab9 */ /* 0x000fe20000000800 */
[----:B------:R-:W2:Y:S03]  /*47d50*/  LDL.LU.64 R232, [R1+0x850] ;  /* 0x0008500001e87983 */ /* 0x000ea60000300a00 */
        /* <DEDUP_REMOVED lines=11> */
[----:B------:R-:W2:Y:S04]  /*47e10*/  LDL.LU.64 R236, [R1+0x838] ;  /* 0x0008380001ec7983 */ /* 0x000ea80000300a00 */
[----:B------:R-:W2:Y:S04]  /*47e20*/  LDL.LU.64 R240, [R1+0x830] ;  /* 0x0008300001f07983 */ /* 0x000ea80000300a00 */
[----:B------:R-:W2:Y:S04]  /*47e30*/  LDL.LU.64 R246, [R1+0x828] ;  /* 0x0008280001f67983 */ /* 0x000ea80000300a00 */
[----:B------:R-:W2:Y:S04]  /*47e40*/  LDL.LU.64 R250, [R1+0x820] ;  /* 0x0008200001fa7983 */ /* 0x000ea80000300a00 */
[----:B---3--:R1:W-:Y:S01]  /*47e50*/  @P3 STG.E desc[UR4][R244.64], R157 ;  /* 0x0000009df4003986 */ /* 0x0083e2000c101904 */
        /* <DEDUP_REMOVED lines=23> */
[C---:B------:R-:W-:Y:S01]  /*47fd0*/  VIADD R2, R6.reuse, 0x1f2 ;  /* 0x000001f206027836 */ /* 0x040fe20000000000 */
[----:B------:R-:W-:Y:S01]  /*47fe0*/  ISETP.LT.AND P2, PT, R3, UR6, !P0 ;  /* 0x0000000603007c0c */ /* 0x000fe2000c741270 */
[----:B------:R-:W-:Y:S01]  /*47ff0*/  VIADD R3, R6, 0x1f5 ;  /* 0x000001f506037836 */ /* 0x000fe20000000000 */
[----:B------:R-:W-:-:S02]  /*48000*/  ULDC UR7, c[0x0][0x22c] ;  /* 0x00008b0000077ab9 */ /* 0x000fc40000000800 */
[----:B------:R-:W-:Y:S02]  /*48010*/  ISETP.LT.AND P3, PT, R2, UR7, !P0 ;  /* 0x0000000702007c0c */ /* 0x000fe4000c761270 */
[----:B------:R-:W-:Y:S01]  /*48020*/  ISETP.LT.AND P4, PT, R3, UR6, !P0 ;  /* 0x0000000603007c0c */ /* 0x000fe2000c781270 */
[C---:B------:R-:W-:Y:S02]  /*48030*/  VIADD R3, R6.reuse, 0x1f6 ;  /* 0x000001f606037836 */ /* 0x040fe40000000000 */
[C---:B------:R-:W-:Y:S02]  /*48040*/  VIADD R2, R6.reuse, 0x1f7 ;  /* 0x000001f706027836 */ /* 0x040fe40000000000 */
[----:B------:R1:W-:Y:S01]  /*48050*/  @P6 STG.E desc[UR4][R232.64], R148 ;  /* 0x00000094e8006986 */ /* 0x0003e2000c101904 */
[----:B------:R-:W-:Y:S01]  /*48060*/  ISETP.LT.AND P5, PT, R3, UR6, !P0 ;  /* 0x0000000603007c0c */ /* 0x000fe2000c7a1270 */
[----:B------:R-:W-:Y:S01]  /*48070*/  VIADD R3, R6, 0x1f8 ;  /* 0x000001f806037836 */ /* 0x000fe20000000000 */
[----:B------:R-:W-:Y:S01]  /*48080*/  ISETP.LT.AND P6, PT, R2, UR6, !P0 ;  /* 0x0000000602007c0c */ /* 0x000fe2000c7c1270 */
[----:B------:R-:W-:-:S02]  /*48090*/  VIADD R2, R6, 0x1f9 ;  /* 0x000001f906027836 */ /* 0x000fc40000000000 */
[----:B------:R-:W-:Y:S01]  /*480a0*/  VIADD R0, R6, 0x1fb ;  /* 0x000001fb06007836 */ /* 0x000fe20000000000 */
[----:B------:R1:W-:Y:S01]  /*480b0*/  @P3 STG.E desc[UR4][R238.64], R161 ;  /* 0x000000a1ee003986 */ /* 0x0003e2000c101904 */
[----:B------:R-:W-:-:S03]  /*480c0*/  ISETP.LT.AND P3, PT, R3, UR6, !P0 ;  /* 0x0000000603007c0c */ /* 0x000fc6000c761270 */
[----:B------:R1:W-:Y:S01]  /*480d0*/  @P1 STG.E desc[UR4][R242.64], R149 ;  /* 0x00000095f2001986 */ /* 0x0003e2000c101904 */
[----:B------:R-:W-:Y:S01]  /*480e0*/  ISETP.LT.AND P1, PT, R2, UR6, !P0 ;  /* 0x0000000602007c0c */ /* 0x000fe2000c721270 */
[----:B------:R-:W-:Y:S02]  /*480f0*/  VIADD R2, R6, 0x1fa ;  /* 0x000001fa06027836 */ /* 0x000fe40000000000 */
[----:B------:R1:W-:Y:S04]  /*48100*/  @P2 STG.E desc[UR4][R236.64], R162 ;  /* 0x000000a2ec002986 */ /* 0x0003e8000c101904 */
[----:B------:R1:W-:Y:S01]  /*48110*/  @P4 STG.E desc[UR4][R240.64], R150 ;  /* 0x00000096f0004986 */ /* 0x0003e2000c101904 */
[----:B------:R-:W-:Y:S01]  /*48120*/  ISETP.LT.AND P4, PT, R0, UR6, !P0 ;  /* 0x0000000600007c0c */ /* 0x000fe2000c781270 */
[----:B------:R-:W-:Y:S01]  /*48130*/  VIADD R0, R6, 0x1fd ;  /* 0x000001fd06007836 */ /* 0x000fe20000000000 */
[----:B------:R-:W-:Y:S01]  /*48140*/  ISETP.LT.AND P2, PT, R2, UR6, !P0 ;  /* 0x0000000602007c0c */ /* 0x000fe2000c741270 */
[----:B------:R1:W-:Y:S01]  /*48150*/  @P5 STG.E desc[UR4][R246.64], R163 ;  /* 0x000000a3f6005986 */ /* 0x0003e2000c101904 */
[----:B------:R-:W-:-:S03]  /*48160*/  VIADD R2, R6, 0x1fc ;  /* 0x000001fc06027836 */ /* 0x000fc60000000000 */
[----:B------:R1:W-:Y:S01]  /*48170*/  @P6 STG.E desc[UR4][R250.64], R151 ;  /* 0x00000097fa006986 */ /* 0x0003e2000c101904 */
[----:B------:R-:W-:Y:S01]  /*48180*/  ISETP.LT.AND P6, PT, R0, UR6, !P0 ;  /* 0x0000000600007c0c */ /* 0x000fe2000c7c1270 */
[C---:B------:R-:W-:Y:S02]  /*48190*/  VIADD R0, R6.reuse, 0x1fe ;  /* 0x000001fe06007836 */ /* 0x040fe40000000000 */
[----:B------:R-:W-:Y:S01]  /*481a0*/  VIADD R6, R6, 0x1ff ;  /* 0x000001ff06067836 */ /* 0x000fe20000000000 */
[----:B------:R-:W-:Y:S01]  /*481b0*/  ISETP.LT.AND P5, PT, R2, UR6, !P0 ;  /* 0x0000000602007c0c */ /* 0x000fe2000c7a1270 */
[----:B---3--:R1:W-:Y:S01]  /*481c0*/  @P3 STG.E desc[UR4][R244.64], R164 ;  /* 0x000000a4f4003986 */ /* 0x0083e2000c101904 */
[----:B------:R-:W-:Y:S02]  /*481d0*/  ISETP.LT.AND P3, PT, R0, UR6, !P0 ;  /* 0x0000000600007c0c */ /* 0x000fe4000c761270 */
[----:B------:R-:W-:Y:S01]  /*481e0*/  ISETP.LT.AND P0, PT, R6, UR6, !P0 ;  /* 0x0000000606007c0c */ /* 0x000fe2000c701270 */
[----:B----4-:R1:W-:Y:S04]  /*481f0*/  @P1 STG.E desc[UR4][R248.64], R8 ;  /* 0x00000008f8001986 */ /* 0x0103e8000c101904 */
[----:B------:R1:W-:Y:S04]  /*48200*/  @P2 STG.E desc[UR4][R22.64], R165 ;  /* 0x000000a516002986 */ /* 0x0003e8000c101904 */
[----:B------:R1:W-:Y:S04]  /*48210*/  @P4 STG.E desc[UR4][R4.64], R9 ;  /* 0x0000000904004986 */ /* 0x0003e8000c101904 */
[----:B------:R1:W-:Y:S04]  /*48220*/  @P5 STG.E desc[UR4][R26.64], R166 ;  /* 0x000000a61a005986 */ /* 0x0003e8000c101904 */
[----:B------:R1:W-:Y:S04]  /*48230*/  @P6 STG.E desc[UR4][R168.64], R10 ;  /* 0x0000000aa8006986 */ /* 0x0003e8000c101904 */
[----:B--2---:R1:W-:Y:S01]  /*48240*/  @P3 STG.E desc[UR4][R170.64], R167 ;  /* 0x000000a7aa003986 */ /* 0x0043e2000c101904 */
[----:B------:R-:W-:Y:S05]  /*48250*/  @!P0 EXIT ;  /* 0x000000000000894d */ /* 0x000fea0003800000 */
[----:B-1----:R-:W2:Y:S04]  /*48260*/  LDL.LU.64 R170, [R1+0x800] ;  /* 0x0008000001aa7983 */ /* 0x002ea80000300a00 */
[----:B--2---:R-:W-:Y:S01]  /*48270*/  STG.E desc[UR4][R170.64], R11 ;  /* 0x0000000baa007986 */ /* 0x004fe2000c101904 */
[----:B------:R-:W-:Y:S05]  /*48280*/  EXIT ;  /* 0x000000000000794d */ /* 0x000fea0003800000 */
.L_x_2:
[----:B------:R-:W-:-:S00]  /*48290*/  BRA `(.L_x_2) ;  /* 0xfffffffc00fc7947 */ /* 0x000fc0000383ffff */
[----:B------:R-:W-:-:S00]  /*482a0*/  NOP ;  /* 0x0000000000007918 */ /* 0x000fc00000000000 */
        /* <DEDUP_REMOVED lines=13> */
.L_x_3:


//--------------------- .nv.shared.matmul_kernel  --------------------------
	.section	.nv.shared.matmul_kernel,"aw",@nobits
	.sectionflags	@""
	.align	16
	.zero		1024


//--------------------- .nv.shared.reserved.0     --------------------------
	.section	.nv.shared.reserved.0,"aw",@nobits
	.weak		__nv_reservedSMEM_offset_0_alias
	.size		__nv_reservedSMEM_offset_0_alias, 0, 0
	.other		__nv_reservedSMEM_offset_0_alias,@"STO_CUDA_RESERVED_SHARED STV_DEFAULT"
__nv_reservedSMEM_offset_0_alias:
	.zero		0


//--------------------- .nv.constant0.matmul_kernel --------------------------
	.section	.nv.constant0.matmul_kernel,"a",@progbits
	.sectionflags	@""
	.align	4
.nv.constant0.matmul_kernel:
	.zero		608


//--------------------- SYMBOLS --------------------------

	.type		.nv.reservedSmem.offset0,@object
	.size		.nv.reservedSmem.offset0,0x4
